//
// Generated by NVIDIA NVVM Compiler
//
// Compiler Build ID: CL-36424714
// Cuda compilation tools, release 13.0, V13.0.88
// Based on NVVM 20.0.0
//

.version 9.0
.target sm_100
.address_size 64

	// .globl	_ZN3cub18CUB_300001_SM_10006detail11EmptyKernelIvEEvv
// _ZZN3cub18CUB_300001_SM_10006detail6reduce28DeviceReduceSingleTileKernelINS2_10policy_hubIijN4cuda3std3__44plusIiEEE10Policy1000EN6thrust24THRUST_300001_SM_1000_NS6detail15normal_iteratorINSD_10device_ptrIiEEEEPijS9_iiNS7_10__identityEEEvT0_T1_T2_T3_T4_T6_E12temp_storage has been demoted
// _ZZN3cub18CUB_300001_SM_10006detail6reduce18DeviceReduceKernelINS2_10policy_hubIijN4cuda3std3__44plusIiEEE10Policy1000EN6thrust24THRUST_300001_SM_1000_NS6detail15normal_iteratorINSD_10device_ptrIiEEEEjS9_iNS7_10__identityEEEvT0_PT3_T1_NS0_13GridEvenShareISN_EET2_T4_E12temp_storage has been demoted
// _ZZN3cub18CUB_300001_SM_10006detail6reduce28DeviceReduceSingleTileKernelINS2_10policy_hubIijN4cuda3std3__44plusIiEEE10Policy1000EPiSC_iS9_iiNS7_10__identityEEEvT0_T1_T2_T3_T4_T6_E12temp_storage has been demoted
// _ZZN3cub18CUB_300001_SM_10006detail6reduce28DeviceReduceSingleTileKernelINS2_10policy_hubIiyN4cuda3std3__44plusIiEEE10Policy1000EN6thrust24THRUST_300001_SM_1000_NS6detail15normal_iteratorINSD_10device_ptrIiEEEEPiyS9_iiNS7_10__identityEEEvT0_T1_T2_T3_T4_T6_E12temp_storage has been demoted
// _ZZN3cub18CUB_300001_SM_10006detail6reduce18DeviceReduceKernelINS2_10policy_hubIiyN4cuda3std3__44plusIiEEE10Policy1000EN6thrust24THRUST_300001_SM_1000_NS6detail15normal_iteratorINSD_10device_ptrIiEEEEyS9_iNS7_10__identityEEEvT0_PT3_T1_NS0_13GridEvenShareISN_EET2_T4_E12temp_storage has been demoted
// _ZZN3cub18CUB_300001_SM_10006detail6reduce28DeviceReduceSingleTileKernelINS2_10policy_hubIiyN4cuda3std3__44plusIiEEE10Policy1000EPiSC_iS9_iiNS7_10__identityEEEvT0_T1_T2_T3_T4_T6_E12temp_storage has been demoted
.global .align 1 .b8 _ZN34_INTERNAL_10297e8a_4_k_cu_83fc94ef4cuda3std3__45__cpo5beginE[1];
.global .align 1 .b8 _ZN34_INTERNAL_10297e8a_4_k_cu_83fc94ef4cuda3std3__45__cpo3endE[1];
.global .align 1 .b8 _ZN34_INTERNAL_10297e8a_4_k_cu_83fc94ef4cuda3std3__45__cpo6cbeginE[1];
.global .align 1 .b8 _ZN34_INTERNAL_10297e8a_4_k_cu_83fc94ef4cuda3std3__45__cpo4cendE[1];
.global .align 1 .b8 _ZN34_INTERNAL_10297e8a_4_k_cu_83fc94ef4cuda3std3__45__cpo6rbeginE[1];
.global .align 1 .b8 _ZN34_INTERNAL_10297e8a_4_k_cu_83fc94ef4cuda3std3__45__cpo4rendE[1];
.global .align 1 .b8 _ZN34_INTERNAL_10297e8a_4_k_cu_83fc94ef4cuda3std3__45__cpo7crbeginE[1];
.global .align 1 .b8 _ZN34_INTERNAL_10297e8a_4_k_cu_83fc94ef4cuda3std3__45__cpo5crendE[1];
.global .align 1 .b8 _ZN34_INTERNAL_10297e8a_4_k_cu_83fc94ef4cuda3std3__436_GLOBAL__N__10297e8a_4_k_cu_83fc94ef6ignoreE[1];
.global .align 1 .b8 _ZN34_INTERNAL_10297e8a_4_k_cu_83fc94ef4cuda3std3__419piecewise_constructE[1];
.global .align 1 .b8 _ZN34_INTERNAL_10297e8a_4_k_cu_83fc94ef4cuda3std3__48in_placeE[1];
.global .align 1 .b8 _ZN34_INTERNAL_10297e8a_4_k_cu_83fc94ef4cuda3std3__420unreachable_sentinelE[1];
.global .align 1 .b8 _ZN34_INTERNAL_10297e8a_4_k_cu_83fc94ef4cuda3std3__47nulloptE[1];
.global .align 1 .b8 _ZN34_INTERNAL_10297e8a_4_k_cu_83fc94ef4cuda3std3__48unexpectE[1];
.global .align 1 .b8 _ZN34_INTERNAL_10297e8a_4_k_cu_83fc94ef4cuda3std6ranges3__45__cpo4swapE[1];
.global .align 1 .b8 _ZN34_INTERNAL_10297e8a_4_k_cu_83fc94ef4cuda3std6ranges3__45__cpo9iter_moveE[1];
.global .align 1 .b8 _ZN34_INTERNAL_10297e8a_4_k_cu_83fc94ef4cuda3std6ranges3__45__cpo5beginE[1];
.global .align 1 .b8 _ZN34_INTERNAL_10297e8a_4_k_cu_83fc94ef4cuda3std6ranges3__45__cpo3endE[1];
.global .align 1 .b8 _ZN34_INTERNAL_10297e8a_4_k_cu_83fc94ef4cuda3std6ranges3__45__cpo6cbeginE[1];
.global .align 1 .b8 _ZN34_INTERNAL_10297e8a_4_k_cu_83fc94ef4cuda3std6ranges3__45__cpo4cendE[1];
.global .align 1 .b8 _ZN34_INTERNAL_10297e8a_4_k_cu_83fc94ef4cuda3std6ranges3__45__cpo7advanceE[1];
.global .align 1 .b8 _ZN34_INTERNAL_10297e8a_4_k_cu_83fc94ef4cuda3std6ranges3__45__cpo9iter_swapE[1];
.global .align 1 .b8 _ZN34_INTERNAL_10297e8a_4_k_cu_83fc94ef4cuda3std6ranges3__45__cpo4nextE[1];
.global .align 1 .b8 _ZN34_INTERNAL_10297e8a_4_k_cu_83fc94ef4cuda3std6ranges3__45__cpo4prevE[1];
.global .align 1 .b8 _ZN34_INTERNAL_10297e8a_4_k_cu_83fc94ef4cuda3std6ranges3__45__cpo4dataE[1];
.global .align 1 .b8 _ZN34_INTERNAL_10297e8a_4_k_cu_83fc94ef4cuda3std6ranges3__45__cpo5cdataE[1];
.global .align 1 .b8 _ZN34_INTERNAL_10297e8a_4_k_cu_83fc94ef4cuda3std6ranges3__45__cpo4sizeE[1];
.global .align 1 .b8 _ZN34_INTERNAL_10297e8a_4_k_cu_83fc94ef4cuda3std6ranges3__45__cpo5ssizeE[1];
.global .align 1 .b8 _ZN34_INTERNAL_10297e8a_4_k_cu_83fc94ef4cuda3std6ranges3__45__cpo8distanceE[1];
.global .align 1 .b8 _ZN34_INTERNAL_10297e8a_4_k_cu_83fc94ef6thrust24THRUST_300001_SM_1000_NS8cuda_cub3parE[1];
.global .align 1 .b8 _ZN34_INTERNAL_10297e8a_4_k_cu_83fc94ef6thrust24THRUST_300001_SM_1000_NS8cuda_cub10par_nosyncE[1];
.global .align 1 .b8 _ZN34_INTERNAL_10297e8a_4_k_cu_83fc94ef6thrust24THRUST_300001_SM_1000_NS6system6detail10sequential3seqE[1];
.global .align 1 .b8 _ZN34_INTERNAL_10297e8a_4_k_cu_83fc94ef6thrust24THRUST_300001_SM_1000_NS12placeholders2_1E[1];
.global .align 1 .b8 _ZN34_INTERNAL_10297e8a_4_k_cu_83fc94ef6thrust24THRUST_300001_SM_1000_NS12placeholders2_2E[1];
.global .align 1 .b8 _ZN34_INTERNAL_10297e8a_4_k_cu_83fc94ef6thrust24THRUST_300001_SM_1000_NS12placeholders2_3E[1];
.global .align 1 .b8 _ZN34_INTERNAL_10297e8a_4_k_cu_83fc94ef6thrust24THRUST_300001_SM_1000_NS12placeholders2_4E[1];
.global .align 1 .b8 _ZN34_INTERNAL_10297e8a_4_k_cu_83fc94ef6thrust24THRUST_300001_SM_1000_NS12placeholders2_5E[1];
.global .align 1 .b8 _ZN34_INTERNAL_10297e8a_4_k_cu_83fc94ef6thrust24THRUST_300001_SM_1000_NS12placeholders2_6E[1];
.global .align 1 .b8 _ZN34_INTERNAL_10297e8a_4_k_cu_83fc94ef6thrust24THRUST_300001_SM_1000_NS12placeholders2_7E[1];
.global .align 1 .b8 _ZN34_INTERNAL_10297e8a_4_k_cu_83fc94ef6thrust24THRUST_300001_SM_1000_NS12placeholders2_8E[1];
.global .align 1 .b8 _ZN34_INTERNAL_10297e8a_4_k_cu_83fc94ef6thrust24THRUST_300001_SM_1000_NS12placeholders2_9E[1];
.global .align 1 .b8 _ZN34_INTERNAL_10297e8a_4_k_cu_83fc94ef6thrust24THRUST_300001_SM_1000_NS12placeholders3_10E[1];
.global .align 1 .b8 _ZN34_INTERNAL_10297e8a_4_k_cu_83fc94ef6thrust24THRUST_300001_SM_1000_NS3seqE[1];

.visible .entry _ZN3cub18CUB_300001_SM_10006detail11EmptyKernelIvEEvv()
{


	ret;

}
	// .globl	_ZN3cub18CUB_300001_SM_10006detail8for_each13static_kernelINS2_12policy_hub_t12policy_500_tEmN6thrust24THRUST_300001_SM_1000_NS8cuda_cub20__uninitialized_fill7functorINS7_10device_ptrIiEEiEEEEvT0_T1_
.visible .entry _ZN3cub18CUB_300001_SM_10006detail8for_each13static_kernelINS2_12policy_hub_t12policy_500_tEmN6thrust24THRUST_300001_SM_1000_NS8cuda_cub20__uninitialized_fill7functorINS7_10device_ptrIiEEiEEEEvT0_T1_(
	.param .u64 _ZN3cub18CUB_300001_SM_10006detail8for_each13static_kernelINS2_12policy_hub_t12policy_500_tEmN6thrust24THRUST_300001_SM_1000_NS8cuda_cub20__uninitialized_fill7functorINS7_10device_ptrIiEEiEEEEvT0_T1__param_0,
	.param .align 8 .b8 _ZN3cub18CUB_300001_SM_10006detail8for_each13static_kernelINS2_12policy_hub_t12policy_500_tEmN6thrust24THRUST_300001_SM_1000_NS8cuda_cub20__uninitialized_fill7functorINS7_10device_ptrIiEEiEEEEvT0_T1__param_1[16]
)
.maxntid 256
{
	.reg .pred 	%p<4>;
	.reg .b16 	%rs<5>;
	.reg .b32 	%r<12>;
	.reg .b64 	%rd<16>;

	ld.param.u32 	%r3, [_ZN3cub18CUB_300001_SM_10006detail8for_each13static_kernelINS2_12policy_hub_t12policy_500_tEmN6thrust24THRUST_300001_SM_1000_NS8cuda_cub20__uninitialized_fill7functorINS7_10device_ptrIiEEiEEEEvT0_T1__param_1+8];
	ld.param.u64 	%rd4, [_ZN3cub18CUB_300001_SM_10006detail8for_each13static_kernelINS2_12policy_hub_t12policy_500_tEmN6thrust24THRUST_300001_SM_1000_NS8cuda_cub20__uninitialized_fill7functorINS7_10device_ptrIiEEiEEEEvT0_T1__param_1];
	ld.param.u64 	%rd5, [_ZN3cub18CUB_300001_SM_10006detail8for_each13static_kernelINS2_12policy_hub_t12policy_500_tEmN6thrust24THRUST_300001_SM_1000_NS8cuda_cub20__uninitialized_fill7functorINS7_10device_ptrIiEEiEEEEvT0_T1__param_0];
	mov.u32 	%r9, %ctaid.x;
	mul.wide.u32 	%rd1, %r9, 512;
	sub.s64 	%rd2, %rd5, %rd1;
	setp.lt.u64 	%p1, %rd2, 512;
	@%p1 bra 	$L__BB1_2;
	mov.u32 	%r11, %tid.x;
	cvta.to.global.u64 	%rd11, %rd4;
	cvt.u64.u32 	%rd12, %r11;
	add.s64 	%rd13, %rd1, %rd12;
	shl.b64 	%rd14, %rd13, 2;
	add.s64 	%rd15, %rd11, %rd14;
	st.global.u32 	[%rd15], %r3;
	st.global.u32 	[%rd15+1024], %r3;
	bra.uni 	$L__BB1_6;
$L__BB1_2:
	cvta.to.global.u64 	%rd6, %rd4;
	mov.u32 	%r2, %tid.x;
	cvt.u64.u32 	%rd7, %r2;
	setp.le.u64 	%p2, %rd2, %rd7;
	add.s64 	%rd8, %rd1, %rd7;
	shl.b64 	%rd9, %rd8, 2;
	add.s64 	%rd3, %rd6, %rd9;
	@%p2 bra 	$L__BB1_4;
	st.global.u32 	[%rd3], %r3;
$L__BB1_4:
	add.s32 	%r10, %r2, 256;
	cvt.u64.u32 	%rd10, %r10;
	setp.le.u64 	%p3, %rd2, %rd10;
	@%p3 bra 	$L__BB1_6;
	st.global.u32 	[%rd3+1024], %r3;
$L__BB1_6:
	ret;

}
	// .globl	_ZN3cub18CUB_300001_SM_10006detail9transform16transform_kernelINS2_10policy_hubILb1EN4cuda3std3__45tupleIJN6thrust24THRUST_300001_SM_1000_NS6detail15normal_iteratorINSA_10device_ptrIcEEEESF_EEEE10policy1000Ei9match_gpuNSC_INSD_IiEEEEJPcSM_EEEvT0_iT1_T2_DpNS2_10kernel_argIT3_EE
.visible .entry _ZN3cub18CUB_300001_SM_10006detail9transform16transform_kernelINS2_10policy_hubILb1EN4cuda3std3__45tupleIJN6thrust24THRUST_300001_SM_1000_NS6detail15normal_iteratorINSA_10device_ptrIcEEEESF_EEEE10policy1000Ei9match_gpuNSC_INSD_IiEEEEJPcSM_EEEvT0_iT1_T2_DpNS2_10kernel_argIT3_EE(
	.param .u32 _ZN3cub18CUB_300001_SM_10006detail9transform16transform_kernelINS2_10policy_hubILb1EN4cuda3std3__45tupleIJN6thrust24THRUST_300001_SM_1000_NS6detail15normal_iteratorINSA_10device_ptrIcEEEESF_EEEE10policy1000Ei9match_gpuNSC_INSD_IiEEEEJPcSM_EEEvT0_iT1_T2_DpNS2_10kernel_argIT3_EE_param_0,
	.param .u32 _ZN3cub18CUB_300001_SM_10006detail9transform16transform_kernelINS2_10policy_hubILb1EN4cuda3std3__45tupleIJN6thrust24THRUST_300001_SM_1000_NS6detail15normal_iteratorINSA_10device_ptrIcEEEESF_EEEE10policy1000Ei9match_gpuNSC_INSD_IiEEEEJPcSM_EEEvT0_iT1_T2_DpNS2_10kernel_argIT3_EE_param_1,
	.param .align 1 .b8 _ZN3cub18CUB_300001_SM_10006detail9transform16transform_kernelINS2_10policy_hubILb1EN4cuda3std3__45tupleIJN6thrust24THRUST_300001_SM_1000_NS6detail15normal_iteratorINSA_10device_ptrIcEEEESF_EEEE10policy1000Ei9match_gpuNSC_INSD_IiEEEEJPcSM_EEEvT0_iT1_T2_DpNS2_10kernel_argIT3_EE_param_2[1],
	.param .align 8 .b8 _ZN3cub18CUB_300001_SM_10006detail9transform16transform_kernelINS2_10policy_hubILb1EN4cuda3std3__45tupleIJN6thrust24THRUST_300001_SM_1000_NS6detail15normal_iteratorINSA_10device_ptrIcEEEESF_EEEE10policy1000Ei9match_gpuNSC_INSD_IiEEEEJPcSM_EEEvT0_iT1_T2_DpNS2_10kernel_argIT3_EE_param_3[8],
	.param .align 8 .b8 _ZN3cub18CUB_300001_SM_10006detail9transform16transform_kernelINS2_10policy_hubILb1EN4cuda3std3__45tupleIJN6thrust24THRUST_300001_SM_1000_NS6detail15normal_iteratorINSA_10device_ptrIcEEEESF_EEEE10policy1000Ei9match_gpuNSC_INSD_IiEEEEJPcSM_EEEvT0_iT1_T2_DpNS2_10kernel_argIT3_EE_param_4[16],
	.param .align 8 .b8 _ZN3cub18CUB_300001_SM_10006detail9transform16transform_kernelINS2_10policy_hubILb1EN4cuda3std3__45tupleIJN6thrust24THRUST_300001_SM_1000_NS6detail15normal_iteratorINSA_10device_ptrIcEEEESF_EEEE10policy1000Ei9match_gpuNSC_INSD_IiEEEEJPcSM_EEEvT0_iT1_T2_DpNS2_10kernel_argIT3_EE_param_5[16]
)
.maxntid 128
{
	.reg .pred 	%p<68>;
	.reg .b16 	%rs<61>;
	.reg .b32 	%r<109>;
	.reg .b64 	%rd<105>;
	.reg .b64 	%fd<31>;

	ld.param.u32 	%r43, [_ZN3cub18CUB_300001_SM_10006detail9transform16transform_kernelINS2_10policy_hubILb1EN4cuda3std3__45tupleIJN6thrust24THRUST_300001_SM_1000_NS6detail15normal_iteratorINSA_10device_ptrIcEEEESF_EEEE10policy1000Ei9match_gpuNSC_INSD_IiEEEEJPcSM_EEEvT0_iT1_T2_DpNS2_10kernel_argIT3_EE_param_0];
	ld.param.u64 	%rd25, [_ZN3cub18CUB_300001_SM_10006detail9transform16transform_kernelINS2_10policy_hubILb1EN4cuda3std3__45tupleIJN6thrust24THRUST_300001_SM_1000_NS6detail15normal_iteratorINSA_10device_ptrIcEEEESF_EEEE10policy1000Ei9match_gpuNSC_INSD_IiEEEEJPcSM_EEEvT0_iT1_T2_DpNS2_10kernel_argIT3_EE_param_5];
	ld.param.u64 	%rd26, [_ZN3cub18CUB_300001_SM_10006detail9transform16transform_kernelINS2_10policy_hubILb1EN4cuda3std3__45tupleIJN6thrust24THRUST_300001_SM_1000_NS6detail15normal_iteratorINSA_10device_ptrIcEEEESF_EEEE10policy1000Ei9match_gpuNSC_INSD_IiEEEEJPcSM_EEEvT0_iT1_T2_DpNS2_10kernel_argIT3_EE_param_4];
	ld.param.u64 	%rd27, [_ZN3cub18CUB_300001_SM_10006detail9transform16transform_kernelINS2_10policy_hubILb1EN4cuda3std3__45tupleIJN6thrust24THRUST_300001_SM_1000_NS6detail15normal_iteratorINSA_10device_ptrIcEEEESF_EEEE10policy1000Ei9match_gpuNSC_INSD_IiEEEEJPcSM_EEEvT0_iT1_T2_DpNS2_10kernel_argIT3_EE_param_3];
	ld.param.u32 	%r42, [_ZN3cub18CUB_300001_SM_10006detail9transform16transform_kernelINS2_10policy_hubILb1EN4cuda3std3__45tupleIJN6thrust24THRUST_300001_SM_1000_NS6detail15normal_iteratorINSA_10device_ptrIcEEEESF_EEEE10policy1000Ei9match_gpuNSC_INSD_IiEEEEJPcSM_EEEvT0_iT1_T2_DpNS2_10kernel_argIT3_EE_param_1];
	cvta.to.global.u64 	%rd1, %rd27;
	cvta.to.global.u64 	%rd2, %rd26;
	cvta.to.global.u64 	%rd3, %rd25;
	shl.b32 	%r1, %r42, 7;
	mov.u32 	%r44, %ctaid.x;
	mul.lo.s32 	%r45, %r1, %r44;
	sub.s32 	%r2, %r43, %r45;
	min.s32 	%r3, %r1, %r2;
	cvt.s64.s32 	%rd4, %r45;
	mov.u32 	%r4, %tid.x;
	shl.b32 	%r99, %r4, 7;
	setp.ge.s32 	%p1, %r99, %r3;
	@%p1 bra 	$L__BB2_5;
	mul.wide.u32 	%rd5, %r4, 128;
	add.s64 	%rd28, %rd2, %rd5;
	add.s64 	%rd101, %rd28, %rd4;
	mov.u32 	%r98, %r99;
$L__BB2_2:
	.pragma "nounroll";
	// begin inline asm
	prefetch.global.L2 [%rd101];
	// end inline asm
	add.s32 	%r98, %r98, 16384;
	add.s64 	%rd101, %rd101, 16384;
	setp.lt.s32 	%p2, %r98, %r3;
	@%p2 bra 	$L__BB2_2;
	add.s64 	%rd30, %rd3, %rd5;
	add.s64 	%rd102, %rd30, %rd4;
$L__BB2_4:
	.pragma "nounroll";
	// begin inline asm
	prefetch.global.L2 [%rd102];
	// end inline asm
	add.s32 	%r99, %r99, 16384;
	add.s64 	%rd102, %rd102, 16384;
	setp.lt.s32 	%p3, %r99, %r3;
	@%p3 bra 	$L__BB2_4;
$L__BB2_5:
	add.s64 	%rd12, %rd2, %rd4;
	add.s64 	%rd13, %rd3, %rd4;
	shl.b64 	%rd32, %rd4, 2;
	add.s64 	%rd14, %rd1, %rd32;
	setp.gt.s32 	%p4, %r1, %r2;
	@%p4 bra 	$L__BB2_18;
	setp.lt.s32 	%p5, %r42, 1;
	@%p5 bra 	$L__BB2_59;
	and.b32  	%r10, %r42, 7;
	setp.lt.u32 	%p6, %r42, 8;
	mov.b32 	%r106, 0;
	@%p6 bra 	$L__BB2_10;
	and.b32  	%r106, %r42, 2147483640;
	neg.s32 	%r101, %r106;
	cvt.u64.u32 	%rd103, %r4;
	mul.wide.u32 	%rd34, %r4, 4;
	add.s64 	%rd35, %rd32, %rd1;
	add.s64 	%rd104, %rd35, %rd34;
	add.s32 	%r100, %r4, 128;
	add.s64 	%rd17, %rd35, 1536;
$L__BB2_9:
	.pragma "nounroll";
	cvt.s64.s32 	%rd36, %r100;
	add.s64 	%rd37, %rd36, 384;
	mul.wide.s32 	%rd38, %r100, 4;
	add.s64 	%rd39, %rd17, %rd38;
	add.s64 	%rd40, %rd12, %rd103;
	add.s64 	%rd41, %rd13, %rd103;
	ld.global.u8 	%rs1, [%rd40];
	ld.global.u8 	%rs2, [%rd41];
	setp.eq.s16 	%p7, %rs1, %rs2;
	selp.f64 	%fd1, 0d4000000000000000, 0dBFF0000000000000, %p7;
	cvt.rzi.s32.f64 	%r47, %fd1;
	st.global.u32 	[%rd104], %r47;
	add.s64 	%rd42, %rd12, %rd37;
	add.s64 	%rd43, %rd13, %rd37;
	ld.global.u8 	%rs3, [%rd42+-384];
	ld.global.u8 	%rs4, [%rd43+-384];
	setp.eq.s16 	%p8, %rs3, %rs4;
	selp.f64 	%fd2, 0d4000000000000000, 0dBFF0000000000000, %p8;
	cvt.rzi.s32.f64 	%r48, %fd2;
	st.global.u32 	[%rd39+-1536], %r48;
	ld.global.u8 	%rs5, [%rd42+-256];
	ld.global.u8 	%rs6, [%rd43+-256];
	setp.eq.s16 	%p9, %rs5, %rs6;
	selp.f64 	%fd3, 0d4000000000000000, 0dBFF0000000000000, %p9;
	cvt.rzi.s32.f64 	%r49, %fd3;
	st.global.u32 	[%rd39+-1024], %r49;
	ld.global.u8 	%rs7, [%rd42+-128];
	ld.global.u8 	%rs8, [%rd43+-128];
	setp.eq.s16 	%p10, %rs7, %rs8;
	selp.f64 	%fd4, 0d4000000000000000, 0dBFF0000000000000, %p10;
	cvt.rzi.s32.f64 	%r50, %fd4;
	st.global.u32 	[%rd39+-512], %r50;
	ld.global.u8 	%rs9, [%rd42];
	ld.global.u8 	%rs10, [%rd43];
	setp.eq.s16 	%p11, %rs9, %rs10;
	selp.f64 	%fd5, 0d4000000000000000, 0dBFF0000000000000, %p11;
	cvt.rzi.s32.f64 	%r51, %fd5;
	st.global.u32 	[%rd39], %r51;
	ld.global.u8 	%rs11, [%rd42+128];
	ld.global.u8 	%rs12, [%rd43+128];
	setp.eq.s16 	%p12, %rs11, %rs12;
	selp.f64 	%fd6, 0d4000000000000000, 0dBFF0000000000000, %p12;
	cvt.rzi.s32.f64 	%r52, %fd6;
	st.global.u32 	[%rd39+512], %r52;
	ld.global.u8 	%rs13, [%rd42+256];
	ld.global.u8 	%rs14, [%rd43+256];
	setp.eq.s16 	%p13, %rs13, %rs14;
	selp.f64 	%fd7, 0d4000000000000000, 0dBFF0000000000000, %p13;
	cvt.rzi.s32.f64 	%r53, %fd7;
	st.global.u32 	[%rd39+1024], %r53;
	ld.global.u8 	%rs15, [%rd42+384];
	ld.global.u8 	%rs16, [%rd43+384];
	setp.eq.s16 	%p14, %rs15, %rs16;
	selp.f64 	%fd8, 0d4000000000000000, 0dBFF0000000000000, %p14;
	cvt.rzi.s32.f64 	%r54, %fd8;
	st.global.u32 	[%rd39+1536], %r54;
	add.s32 	%r101, %r101, 8;
	add.s64 	%rd104, %rd104, 4096;
	add.s64 	%rd103, %rd103, 1024;
	add.s32 	%r100, %r100, 1024;
	setp.eq.s32 	%p15, %r101, 0;
	@%p15 bra 	$L__BB2_10;
	bra.uni 	$L__BB2_9;
$L__BB2_10:
	setp.eq.s32 	%p16, %r10, 0;
	@%p16 bra 	$L__BB2_59;
	and.b32  	%r37, %r42, 3;
	setp.lt.u32 	%p17, %r10, 4;
	@%p17 bra 	$L__BB2_13;
	shl.b32 	%r55, %r106, 7;
	add.s32 	%r56, %r55, %r4;
	cvt.s64.s32 	%rd44, %r56;
	add.s64 	%rd45, %rd12, %rd44;
	add.s64 	%rd46, %rd13, %rd44;
	ld.global.u8 	%rs17, [%rd45];
	ld.global.u8 	%rs18, [%rd46];
	setp.eq.s16 	%p18, %rs17, %rs18;
	selp.f64 	%fd9, 0d4000000000000000, 0dBFF0000000000000, %p18;
	cvt.rzi.s32.f64 	%r57, %fd9;
	mul.wide.s32 	%rd47, %r56, 4;
	add.s64 	%rd48, %rd14, %rd47;
	st.global.u32 	[%rd48], %r57;
	ld.global.u8 	%rs19, [%rd45+128];
	ld.global.u8 	%rs20, [%rd46+128];
	setp.eq.s16 	%p19, %rs19, %rs20;
	selp.f64 	%fd10, 0d4000000000000000, 0dBFF0000000000000, %p19;
	cvt.rzi.s32.f64 	%r58, %fd10;
	st.global.u32 	[%rd48+512], %r58;
	ld.global.u8 	%rs21, [%rd45+256];
	ld.global.u8 	%rs22, [%rd46+256];
	setp.eq.s16 	%p20, %rs21, %rs22;
	selp.f64 	%fd11, 0d4000000000000000, 0dBFF0000000000000, %p20;
	cvt.rzi.s32.f64 	%r59, %fd11;
	st.global.u32 	[%rd48+1024], %r59;
	ld.global.u8 	%rs23, [%rd45+384];
	ld.global.u8 	%rs24, [%rd46+384];
	setp.eq.s16 	%p21, %rs23, %rs24;
	selp.f64 	%fd12, 0d4000000000000000, 0dBFF0000000000000, %p21;
	cvt.rzi.s32.f64 	%r60, %fd12;
	st.global.u32 	[%rd48+1536], %r60;
	add.s32 	%r106, %r106, 4;
$L__BB2_13:
	setp.eq.s32 	%p22, %r37, 0;
	@%p22 bra 	$L__BB2_59;
	setp.eq.s32 	%p23, %r37, 1;
	@%p23 bra 	$L__BB2_16;
	shl.b32 	%r61, %r106, 7;
	add.s32 	%r62, %r61, %r4;
	cvt.s64.s32 	%rd49, %r62;
	add.s64 	%rd50, %rd12, %rd49;
	add.s64 	%rd51, %rd13, %rd49;
	ld.global.u8 	%rs25, [%rd50];
	ld.global.u8 	%rs26, [%rd51];
	setp.eq.s16 	%p24, %rs25, %rs26;
	selp.f64 	%fd13, 0d4000000000000000, 0dBFF0000000000000, %p24;
	cvt.rzi.s32.f64 	%r63, %fd13;
	mul.wide.s32 	%rd52, %r62, 4;
	add.s64 	%rd53, %rd14, %rd52;
	st.global.u32 	[%rd53], %r63;
	ld.global.u8 	%rs27, [%rd50+128];
	ld.global.u8 	%rs28, [%rd51+128];
	setp.eq.s16 	%p25, %rs27, %rs28;
	selp.f64 	%fd14, 0d4000000000000000, 0dBFF0000000000000, %p25;
	cvt.rzi.s32.f64 	%r64, %fd14;
	st.global.u32 	[%rd53+512], %r64;
	add.s32 	%r106, %r106, 2;
$L__BB2_16:
	and.b32  	%r65, %r42, 1;
	setp.eq.b32 	%p26, %r65, 1;
	not.pred 	%p27, %p26;
	@%p27 bra 	$L__BB2_59;
	shl.b32 	%r66, %r106, 7;
	add.s32 	%r67, %r66, %r4;
	cvt.s64.s32 	%rd54, %r67;
	add.s64 	%rd55, %rd12, %rd54;
	add.s64 	%rd56, %rd13, %rd54;
	ld.global.u8 	%rs29, [%rd55];
	ld.global.u8 	%rs30, [%rd56];
	setp.eq.s16 	%p28, %rs29, %rs30;
	selp.f64 	%fd15, 0d4000000000000000, 0dBFF0000000000000, %p28;
	cvt.rzi.s32.f64 	%r68, %fd15;
	mul.wide.s32 	%rd57, %r67, 4;
	add.s64 	%rd58, %rd14, %rd57;
	st.global.u32 	[%rd58], %r68;
	bra.uni 	$L__BB2_59;
$L__BB2_18:
	setp.lt.s32 	%p29, %r42, 1;
	@%p29 bra 	$L__BB2_59;
	and.b32  	%r14, %r42, 7;
	setp.lt.u32 	%p30, %r42, 8;
	mov.b32 	%r103, 0;
	@%p30 bra 	$L__BB2_38;
	and.b32  	%r103, %r42, 2147483640;
	mov.b32 	%r102, 0;
$L__BB2_21:
	.pragma "nounroll";
	shl.b32 	%r71, %r102, 7;
	add.s32 	%r21, %r71, %r4;
	setp.ge.s32 	%p31, %r21, %r3;
	@%p31 bra 	$L__BB2_23;
	cvt.u64.u32 	%rd59, %r21;
	add.s64 	%rd60, %rd12, %rd59;
	add.s64 	%rd61, %rd13, %rd59;
	ld.global.u8 	%rs31, [%rd60];
	ld.global.u8 	%rs32, [%rd61];
	setp.eq.s16 	%p32, %rs31, %rs32;
	selp.f64 	%fd16, 0d4000000000000000, 0dBFF0000000000000, %p32;
	cvt.rzi.s32.f64 	%r72, %fd16;
	mul.wide.u32 	%rd62, %r21, 4;
	add.s64 	%rd63, %rd14, %rd62;
	st.global.u32 	[%rd63], %r72;
$L__BB2_23:
	add.s32 	%r73, %r21, 128;
	setp.ge.s32 	%p33, %r73, %r3;
	cvt.s64.s32 	%rd64, %r73;
	add.s64 	%rd22, %rd12, %rd64;
	add.s64 	%rd23, %rd13, %rd64;
	mul.wide.s32 	%rd65, %r73, 4;
	add.s64 	%rd24, %rd14, %rd65;
	@%p33 bra 	$L__BB2_25;
	ld.global.u8 	%rs33, [%rd22];
	ld.global.u8 	%rs34, [%rd23];
	setp.eq.s16 	%p34, %rs33, %rs34;
	selp.f64 	%fd17, 0d4000000000000000, 0dBFF0000000000000, %p34;
	cvt.rzi.s32.f64 	%r74, %fd17;
	st.global.u32 	[%rd24], %r74;
$L__BB2_25:
	add.s32 	%r75, %r21, 256;
	setp.ge.s32 	%p35, %r75, %r3;
	@%p35 bra 	$L__BB2_27;
	ld.global.u8 	%rs35, [%rd22+128];
	ld.global.u8 	%rs36, [%rd23+128];
	setp.eq.s16 	%p36, %rs35, %rs36;
	selp.f64 	%fd18, 0d4000000000000000, 0dBFF0000000000000, %p36;
	cvt.rzi.s32.f64 	%r76, %fd18;
	st.global.u32 	[%rd24+512], %r76;
$L__BB2_27:
	add.s32 	%r77, %r21, 384;
	setp.ge.s32 	%p37, %r77, %r3;
	@%p37 bra 	$L__BB2_29;
	ld.global.u8 	%rs37, [%rd22+256];
	ld.global.u8 	%rs38, [%rd23+256];
	setp.eq.s16 	%p38, %rs37, %rs38;
	selp.f64 	%fd19, 0d4000000000000000, 0dBFF0000000000000, %p38;
	cvt.rzi.s32.f64 	%r78, %fd19;
	st.global.u32 	[%rd24+1024], %r78;
$L__BB2_29:
	add.s32 	%r79, %r21, 512;
	setp.ge.s32 	%p39, %r79, %r3;
	@%p39 bra 	$L__BB2_31;
	ld.global.u8 	%rs39, [%rd22+384];
	ld.global.u8 	%rs40, [%rd23+384];
	setp.eq.s16 	%p40, %rs39, %rs40;
	selp.f64 	%fd20, 0d4000000000000000, 0dBFF0000000000000, %p40;
	cvt.rzi.s32.f64 	%r80, %fd20;
	st.global.u32 	[%rd24+1536], %r80;
$L__BB2_31:
	add.s32 	%r81, %r21, 640;
	setp.ge.s32 	%p41, %r81, %r3;
	@%p41 bra 	$L__BB2_33;
	ld.global.u8 	%rs41, [%rd22+512];
	ld.global.u8 	%rs42, [%rd23+512];
	setp.eq.s16 	%p42, %rs41, %rs42;
	selp.f64 	%fd21, 0d4000000000000000, 0dBFF0000000000000, %p42;
	cvt.rzi.s32.f64 	%r82, %fd21;
	st.global.u32 	[%rd24+2048], %r82;
$L__BB2_33:
	add.s32 	%r83, %r21, 768;
	setp.ge.s32 	%p43, %r83, %r3;
	@%p43 bra 	$L__BB2_35;
	ld.global.u8 	%rs43, [%rd22+640];
	ld.global.u8 	%rs44, [%rd23+640];
	setp.eq.s16 	%p44, %rs43, %rs44;
	selp.f64 	%fd22, 0d4000000000000000, 0dBFF0000000000000, %p44;
	cvt.rzi.s32.f64 	%r84, %fd22;
	st.global.u32 	[%rd24+2560], %r84;
$L__BB2_35:
	add.s32 	%r85, %r21, 896;
	setp.ge.s32 	%p45, %r85, %r3;
	@%p45 bra 	$L__BB2_37;
	ld.global.u8 	%rs45, [%rd22+768];
	ld.global.u8 	%rs46, [%rd23+768];
	setp.eq.s16 	%p46, %rs45, %rs46;
	selp.f64 	%fd23, 0d4000000000000000, 0dBFF0000000000000, %p46;
	cvt.rzi.s32.f64 	%r86, %fd23;
	st.global.u32 	[%rd24+3072], %r86;
$L__BB2_37:
	add.s32 	%r102, %r102, 8;
	setp.ne.s32 	%p47, %r102, %r103;
	@%p47 bra 	$L__BB2_21;
$L__BB2_38:
	setp.eq.s32 	%p48, %r14, 0;
	@%p48 bra 	$L__BB2_59;
	and.b32  	%r24, %r42, 3;
	setp.lt.u32 	%p49, %r14, 4;
	@%p49 bra 	$L__BB2_49;
	shl.b32 	%r87, %r103, 7;
	add.s32 	%r25, %r87, %r4;
	setp.ge.s32 	%p50, %r25, %r3;
	@%p50 bra 	$L__BB2_42;
	cvt.s64.s32 	%rd66, %r25;
	add.s64 	%rd67, %rd12, %rd66;
	add.s64 	%rd68, %rd13, %rd66;
	ld.global.u8 	%rs47, [%rd67];
	ld.global.u8 	%rs48, [%rd68];
	setp.eq.s16 	%p51, %rs47, %rs48;
	selp.f64 	%fd24, 0d4000000000000000, 0dBFF0000000000000, %p51;
	cvt.rzi.s32.f64 	%r88, %fd24;
	mul.wide.s32 	%rd69, %r25, 4;
	add.s64 	%rd70, %rd14, %rd69;
	st.global.u32 	[%rd70], %r88;
$L__BB2_42:
	add.s32 	%r26, %r25, 128;
	setp.ge.s32 	%p52, %r26, %r3;
	@%p52 bra 	$L__BB2_44;
	cvt.s64.s32 	%rd71, %r26;
	add.s64 	%rd72, %rd12, %rd71;
	add.s64 	%rd73, %rd13, %rd71;
	ld.global.u8 	%rs49, [%rd72];
	ld.global.u8 	%rs50, [%rd73];
	setp.eq.s16 	%p53, %rs49, %rs50;
	selp.f64 	%fd25, 0d4000000000000000, 0dBFF0000000000000, %p53;
	cvt.rzi.s32.f64 	%r89, %fd25;
	mul.wide.s32 	%rd74, %r26, 4;
	add.s64 	%rd75, %rd14, %rd74;
	st.global.u32 	[%rd75], %r89;
$L__BB2_44:
	add.s32 	%r27, %r25, 256;
	setp.ge.s32 	%p54, %r27, %r3;
	@%p54 bra 	$L__BB2_46;
	cvt.s64.s32 	%rd76, %r27;
	add.s64 	%rd77, %rd12, %rd76;
	add.s64 	%rd78, %rd13, %rd76;
	ld.global.u8 	%rs51, [%rd77];
	ld.global.u8 	%rs52, [%rd78];
	setp.eq.s16 	%p55, %rs51, %rs52;
	selp.f64 	%fd26, 0d4000000000000000, 0dBFF0000000000000, %p55;
	cvt.rzi.s32.f64 	%r90, %fd26;
	mul.wide.s32 	%rd79, %r27, 4;
	add.s64 	%rd80, %rd14, %rd79;
	st.global.u32 	[%rd80], %r90;
$L__BB2_46:
	add.s32 	%r28, %r25, 384;
	setp.ge.s32 	%p56, %r28, %r3;
	@%p56 bra 	$L__BB2_48;
	cvt.s64.s32 	%rd81, %r28;
	add.s64 	%rd82, %rd12, %rd81;
	add.s64 	%rd83, %rd13, %rd81;
	ld.global.u8 	%rs53, [%rd82];
	ld.global.u8 	%rs54, [%rd83];
	setp.eq.s16 	%p57, %rs53, %rs54;
	selp.f64 	%fd27, 0d4000000000000000, 0dBFF0000000000000, %p57;
	cvt.rzi.s32.f64 	%r91, %fd27;
	mul.wide.s32 	%rd84, %r28, 4;
	add.s64 	%rd85, %rd14, %rd84;
	st.global.u32 	[%rd85], %r91;
$L__BB2_48:
	add.s32 	%r103, %r103, 4;
$L__BB2_49:
	setp.eq.s32 	%p58, %r24, 0;
	@%p58 bra 	$L__BB2_59;
	setp.eq.s32 	%p59, %r24, 1;
	@%p59 bra 	$L__BB2_56;
	shl.b32 	%r92, %r103, 7;
	add.s32 	%r31, %r92, %r4;
	setp.ge.s32 	%p60, %r31, %r3;
	@%p60 bra 	$L__BB2_53;
	cvt.s64.s32 	%rd86, %r31;
	add.s64 	%rd87, %rd12, %rd86;
	add.s64 	%rd88, %rd13, %rd86;
	ld.global.u8 	%rs55, [%rd87];
	ld.global.u8 	%rs56, [%rd88];
	setp.eq.s16 	%p61, %rs55, %rs56;
	selp.f64 	%fd28, 0d4000000000000000, 0dBFF0000000000000, %p61;
	cvt.rzi.s32.f64 	%r93, %fd28;
	mul.wide.s32 	%rd89, %r31, 4;
	add.s64 	%rd90, %rd14, %rd89;
	st.global.u32 	[%rd90], %r93;
$L__BB2_53:
	add.s32 	%r32, %r31, 128;
	setp.ge.s32 	%p62, %r32, %r3;
	@%p62 bra 	$L__BB2_55;
	cvt.s64.s32 	%rd91, %r32;
	add.s64 	%rd92, %rd12, %rd91;
	add.s64 	%rd93, %rd13, %rd91;
	ld.global.u8 	%rs57, [%rd92];
	ld.global.u8 	%rs58, [%rd93];
	setp.eq.s16 	%p63, %rs57, %rs58;
	selp.f64 	%fd29, 0d4000000000000000, 0dBFF0000000000000, %p63;
	cvt.rzi.s32.f64 	%r94, %fd29;
	mul.wide.s32 	%rd94, %r32, 4;
	add.s64 	%rd95, %rd14, %rd94;
	st.global.u32 	[%rd95], %r94;
$L__BB2_55:
	add.s32 	%r103, %r103, 2;
$L__BB2_56:
	and.b32  	%r95, %r42, 1;
	setp.eq.b32 	%p64, %r95, 1;
	not.pred 	%p65, %p64;
	@%p65 bra 	$L__BB2_59;
	shl.b32 	%r96, %r103, 7;
	add.s32 	%r35, %r96, %r4;
	setp.ge.s32 	%p66, %r35, %r3;
	@%p66 bra 	$L__BB2_59;
	cvt.s64.s32 	%rd96, %r35;
	add.s64 	%rd97, %rd12, %rd96;
	add.s64 	%rd98, %rd13, %rd96;
	ld.global.u8 	%rs59, [%rd97];
	ld.global.u8 	%rs60, [%rd98];
	setp.eq.s16 	%p67, %rs59, %rs60;
	selp.f64 	%fd30, 0d4000000000000000, 0dBFF0000000000000, %p67;
	cvt.rzi.s32.f64 	%r97, %fd30;
	mul.wide.s32 	%rd99, %r35, 4;
	add.s64 	%rd100, %rd14, %rd99;
	st.global.u32 	[%rd100], %r97;
$L__BB2_59:
	ret;

}
	// .globl	_ZN3cub18CUB_300001_SM_10006detail9transform16transform_kernelINS2_10policy_hubILb1EN4cuda3std3__45tupleIJN6thrust24THRUST_300001_SM_1000_NS6detail15normal_iteratorINSA_10device_ptrIcEEEESF_EEEE10policy1000El9match_gpuNSC_INSD_IiEEEEJPcSM_EEEvT0_iT1_T2_DpNS2_10kernel_argIT3_EE
.visible .entry _ZN3cub18CUB_300001_SM_10006detail9transform16transform_kernelINS2_10policy_hubILb1EN4cuda3std3__45tupleIJN6thrust24THRUST_300001_SM_1000_NS6detail15normal_iteratorINSA_10device_ptrIcEEEESF_EEEE10policy1000El9match_gpuNSC_INSD_IiEEEEJPcSM_EEEvT0_iT1_T2_DpNS2_10kernel_argIT3_EE(
	.param .u64 _ZN3cub18CUB_300001_SM_10006detail9transform16transform_kernelINS2_10policy_hubILb1EN4cuda3std3__45tupleIJN6thrust24THRUST_300001_SM_1000_NS6detail15normal_iteratorINSA_10device_ptrIcEEEESF_EEEE10policy1000El9match_gpuNSC_INSD_IiEEEEJPcSM_EEEvT0_iT1_T2_DpNS2_10kernel_argIT3_EE_param_0,
	.param .u32 _ZN3cub18CUB_300001_SM_10006detail9transform16transform_kernelINS2_10policy_hubILb1EN4cuda3std3__45tupleIJN6thrust24THRUST_300001_SM_1000_NS6detail15normal_iteratorINSA_10device_ptrIcEEEESF_EEEE10policy1000El9match_gpuNSC_INSD_IiEEEEJPcSM_EEEvT0_iT1_T2_DpNS2_10kernel_argIT3_EE_param_1,
	.param .align 1 .b8 _ZN3cub18CUB_300001_SM_10006detail9transform16transform_kernelINS2_10policy_hubILb1EN4cuda3std3__45tupleIJN6thrust24THRUST_300001_SM_1000_NS6detail15normal_iteratorINSA_10device_ptrIcEEEESF_EEEE10policy1000El9match_gpuNSC_INSD_IiEEEEJPcSM_EEEvT0_iT1_T2_DpNS2_10kernel_argIT3_EE_param_2[1],
	.param .align 8 .b8 _ZN3cub18CUB_300001_SM_10006detail9transform16transform_kernelINS2_10policy_hubILb1EN4cuda3std3__45tupleIJN6thrust24THRUST_300001_SM_1000_NS6detail15normal_iteratorINSA_10device_ptrIcEEEESF_EEEE10policy1000El9match_gpuNSC_INSD_IiEEEEJPcSM_EEEvT0_iT1_T2_DpNS2_10kernel_argIT3_EE_param_3[8],
	.param .align 8 .b8 _ZN3cub18CUB_300001_SM_10006detail9transform16transform_kernelINS2_10policy_hubILb1EN4cuda3std3__45tupleIJN6thrust24THRUST_300001_SM_1000_NS6detail15normal_iteratorINSA_10device_ptrIcEEEESF_EEEE10policy1000El9match_gpuNSC_INSD_IiEEEEJPcSM_EEEvT0_iT1_T2_DpNS2_10kernel_argIT3_EE_param_4[16],
	.param .align 8 .b8 _ZN3cub18CUB_300001_SM_10006detail9transform16transform_kernelINS2_10policy_hubILb1EN4cuda3std3__45tupleIJN6thrust24THRUST_300001_SM_1000_NS6detail15normal_iteratorINSA_10device_ptrIcEEEESF_EEEE10policy1000El9match_gpuNSC_INSD_IiEEEEJPcSM_EEEvT0_iT1_T2_DpNS2_10kernel_argIT3_EE_param_5[16]
)
.maxntid 128
{
	.reg .pred 	%p<68>;
	.reg .b16 	%rs<61>;
	.reg .b32 	%r<106>;
	.reg .b64 	%rd<110>;
	.reg .b64 	%fd<31>;

	ld.param.u64 	%rd25, [_ZN3cub18CUB_300001_SM_10006detail9transform16transform_kernelINS2_10policy_hubILb1EN4cuda3std3__45tupleIJN6thrust24THRUST_300001_SM_1000_NS6detail15normal_iteratorINSA_10device_ptrIcEEEESF_EEEE10policy1000El9match_gpuNSC_INSD_IiEEEEJPcSM_EEEvT0_iT1_T2_DpNS2_10kernel_argIT3_EE_param_0];
	ld.param.u64 	%rd26, [_ZN3cub18CUB_300001_SM_10006detail9transform16transform_kernelINS2_10policy_hubILb1EN4cuda3std3__45tupleIJN6thrust24THRUST_300001_SM_1000_NS6detail15normal_iteratorINSA_10device_ptrIcEEEESF_EEEE10policy1000El9match_gpuNSC_INSD_IiEEEEJPcSM_EEEvT0_iT1_T2_DpNS2_10kernel_argIT3_EE_param_5];
	ld.param.u64 	%rd27, [_ZN3cub18CUB_300001_SM_10006detail9transform16transform_kernelINS2_10policy_hubILb1EN4cuda3std3__45tupleIJN6thrust24THRUST_300001_SM_1000_NS6detail15normal_iteratorINSA_10device_ptrIcEEEESF_EEEE10policy1000El9match_gpuNSC_INSD_IiEEEEJPcSM_EEEvT0_iT1_T2_DpNS2_10kernel_argIT3_EE_param_4];
	ld.param.u64 	%rd28, [_ZN3cub18CUB_300001_SM_10006detail9transform16transform_kernelINS2_10policy_hubILb1EN4cuda3std3__45tupleIJN6thrust24THRUST_300001_SM_1000_NS6detail15normal_iteratorINSA_10device_ptrIcEEEESF_EEEE10policy1000El9match_gpuNSC_INSD_IiEEEEJPcSM_EEEvT0_iT1_T2_DpNS2_10kernel_argIT3_EE_param_3];
	ld.param.u32 	%r41, [_ZN3cub18CUB_300001_SM_10006detail9transform16transform_kernelINS2_10policy_hubILb1EN4cuda3std3__45tupleIJN6thrust24THRUST_300001_SM_1000_NS6detail15normal_iteratorINSA_10device_ptrIcEEEESF_EEEE10policy1000El9match_gpuNSC_INSD_IiEEEEJPcSM_EEEvT0_iT1_T2_DpNS2_10kernel_argIT3_EE_param_1];
	cvta.to.global.u64 	%rd1, %rd28;
	cvta.to.global.u64 	%rd2, %rd27;
	cvta.to.global.u64 	%rd3, %rd26;
	shl.b32 	%r1, %r41, 7;
	mov.u32 	%r42, %ctaid.x;
	cvt.u64.u32 	%rd29, %r42;
	cvt.s64.s32 	%rd30, %r1;
	mul.lo.s64 	%rd4, %rd30, %rd29;
	sub.s64 	%rd31, %rd25, %rd4;
	min.s64 	%rd32, %rd31, %rd30;
	cvt.u32.u64 	%r2, %rd32;
	mov.u32 	%r3, %tid.x;
	shl.b32 	%r96, %r3, 7;
	setp.ge.s32 	%p1, %r96, %r2;
	@%p1 bra 	$L__BB3_5;
	add.s64 	%rd33, %rd2, %rd4;
	mul.wide.u32 	%rd5, %r3, 128;
	add.s64 	%rd106, %rd33, %rd5;
	mov.u32 	%r95, %r96;
$L__BB3_2:
	.pragma "nounroll";
	// begin inline asm
	prefetch.global.L2 [%rd106];
	// end inline asm
	add.s32 	%r95, %r95, 16384;
	add.s64 	%rd106, %rd106, 16384;
	setp.lt.s32 	%p2, %r95, %r2;
	@%p2 bra 	$L__BB3_2;
	add.s64 	%rd35, %rd3, %rd4;
	add.s64 	%rd107, %rd35, %rd5;
$L__BB3_4:
	.pragma "nounroll";
	// begin inline asm
	prefetch.global.L2 [%rd107];
	// end inline asm
	add.s32 	%r96, %r96, 16384;
	add.s64 	%rd107, %rd107, 16384;
	setp.lt.s32 	%p3, %r96, %r2;
	@%p3 bra 	$L__BB3_4;
$L__BB3_5:
	add.s64 	%rd12, %rd2, %rd4;
	add.s64 	%rd13, %rd3, %rd4;
	shl.b64 	%rd37, %rd4, 2;
	add.s64 	%rd14, %rd1, %rd37;
	setp.eq.s32 	%p4, %r1, %r2;
	@%p4 bra 	$L__BB3_47;
	setp.lt.s32 	%p5, %r41, 1;
	@%p5 bra 	$L__BB3_59;
	and.b32  	%r9, %r41, 7;
	setp.lt.u32 	%p6, %r41, 8;
	mov.b32 	%r103, 0;
	@%p6 bra 	$L__BB3_26;
	and.b32  	%r103, %r41, 2147483640;
	mov.b32 	%r99, 0;
$L__BB3_9:
	.pragma "nounroll";
	shl.b32 	%r45, %r99, 7;
	add.s32 	%r20, %r45, %r3;
	setp.ge.s32 	%p7, %r20, %r2;
	@%p7 bra 	$L__BB3_11;
	cvt.u64.u32 	%rd38, %r20;
	add.s64 	%rd39, %rd12, %rd38;
	add.s64 	%rd40, %rd13, %rd38;
	ld.global.u8 	%rs1, [%rd39];
	ld.global.u8 	%rs2, [%rd40];
	setp.eq.s16 	%p8, %rs1, %rs2;
	selp.f64 	%fd1, 0d4000000000000000, 0dBFF0000000000000, %p8;
	cvt.rzi.s32.f64 	%r46, %fd1;
	mul.wide.u32 	%rd41, %r20, 4;
	add.s64 	%rd42, %rd14, %rd41;
	st.global.u32 	[%rd42], %r46;
$L__BB3_11:
	add.s32 	%r47, %r20, 128;
	setp.ge.s32 	%p9, %r47, %r2;
	cvt.s64.s32 	%rd43, %r47;
	add.s64 	%rd22, %rd12, %rd43;
	add.s64 	%rd23, %rd13, %rd43;
	mul.wide.s32 	%rd44, %r47, 4;
	add.s64 	%rd24, %rd14, %rd44;
	@%p9 bra 	$L__BB3_13;
	ld.global.u8 	%rs3, [%rd22];
	ld.global.u8 	%rs4, [%rd23];
	setp.eq.s16 	%p10, %rs3, %rs4;
	selp.f64 	%fd2, 0d4000000000000000, 0dBFF0000000000000, %p10;
	cvt.rzi.s32.f64 	%r48, %fd2;
	st.global.u32 	[%rd24], %r48;
$L__BB3_13:
	add.s32 	%r49, %r20, 256;
	setp.ge.s32 	%p11, %r49, %r2;
	@%p11 bra 	$L__BB3_15;
	ld.global.u8 	%rs5, [%rd22+128];
	ld.global.u8 	%rs6, [%rd23+128];
	setp.eq.s16 	%p12, %rs5, %rs6;
	selp.f64 	%fd3, 0d4000000000000000, 0dBFF0000000000000, %p12;
	cvt.rzi.s32.f64 	%r50, %fd3;
	st.global.u32 	[%rd24+512], %r50;
$L__BB3_15:
	add.s32 	%r51, %r20, 384;
	setp.ge.s32 	%p13, %r51, %r2;
	@%p13 bra 	$L__BB3_17;
	ld.global.u8 	%rs7, [%rd22+256];
	ld.global.u8 	%rs8, [%rd23+256];
	setp.eq.s16 	%p14, %rs7, %rs8;
	selp.f64 	%fd4, 0d4000000000000000, 0dBFF0000000000000, %p14;
	cvt.rzi.s32.f64 	%r52, %fd4;
	st.global.u32 	[%rd24+1024], %r52;
$L__BB3_17:
	add.s32 	%r53, %r20, 512;
	setp.ge.s32 	%p15, %r53, %r2;
	@%p15 bra 	$L__BB3_19;
	ld.global.u8 	%rs9, [%rd22+384];
	ld.global.u8 	%rs10, [%rd23+384];
	setp.eq.s16 	%p16, %rs9, %rs10;
	selp.f64 	%fd5, 0d4000000000000000, 0dBFF0000000000000, %p16;
	cvt.rzi.s32.f64 	%r54, %fd5;
	st.global.u32 	[%rd24+1536], %r54;
$L__BB3_19:
	add.s32 	%r55, %r20, 640;
	setp.ge.s32 	%p17, %r55, %r2;
	@%p17 bra 	$L__BB3_21;
	ld.global.u8 	%rs11, [%rd22+512];
	ld.global.u8 	%rs12, [%rd23+512];
	setp.eq.s16 	%p18, %rs11, %rs12;
	selp.f64 	%fd6, 0d4000000000000000, 0dBFF0000000000000, %p18;
	cvt.rzi.s32.f64 	%r56, %fd6;
	st.global.u32 	[%rd24+2048], %r56;
$L__BB3_21:
	add.s32 	%r57, %r20, 768;
	setp.ge.s32 	%p19, %r57, %r2;
	@%p19 bra 	$L__BB3_23;
	ld.global.u8 	%rs13, [%rd22+640];
	ld.global.u8 	%rs14, [%rd23+640];
	setp.eq.s16 	%p20, %rs13, %rs14;
	selp.f64 	%fd7, 0d4000000000000000, 0dBFF0000000000000, %p20;
	cvt.rzi.s32.f64 	%r58, %fd7;
	st.global.u32 	[%rd24+2560], %r58;
$L__BB3_23:
	add.s32 	%r59, %r20, 896;
	setp.ge.s32 	%p21, %r59, %r2;
	@%p21 bra 	$L__BB3_25;
	ld.global.u8 	%rs15, [%rd22+768];
	ld.global.u8 	%rs16, [%rd23+768];
	setp.eq.s16 	%p22, %rs15, %rs16;
	selp.f64 	%fd8, 0d4000000000000000, 0dBFF0000000000000, %p22;
	cvt.rzi.s32.f64 	%r60, %fd8;
	st.global.u32 	[%rd24+3072], %r60;
$L__BB3_25:
	add.s32 	%r99, %r99, 8;
	setp.eq.s32 	%p23, %r99, %r103;
	@%p23 bra 	$L__BB3_26;
	bra.uni 	$L__BB3_9;
$L__BB3_26:
	setp.eq.s32 	%p24, %r9, 0;
	@%p24 bra 	$L__BB3_59;
	and.b32  	%r29, %r41, 3;
	setp.lt.u32 	%p25, %r9, 4;
	@%p25 bra 	$L__BB3_37;
	shl.b32 	%r61, %r103, 7;
	add.s32 	%r30, %r61, %r3;
	setp.ge.s32 	%p26, %r30, %r2;
	@%p26 bra 	$L__BB3_30;
	cvt.s64.s32 	%rd45, %r30;
	add.s64 	%rd46, %rd12, %rd45;
	add.s64 	%rd47, %rd13, %rd45;
	ld.global.u8 	%rs17, [%rd46];
	ld.global.u8 	%rs18, [%rd47];
	setp.eq.s16 	%p27, %rs17, %rs18;
	selp.f64 	%fd9, 0d4000000000000000, 0dBFF0000000000000, %p27;
	cvt.rzi.s32.f64 	%r62, %fd9;
	mul.wide.s32 	%rd48, %r30, 4;
	add.s64 	%rd49, %rd14, %rd48;
	st.global.u32 	[%rd49], %r62;
$L__BB3_30:
	add.s32 	%r31, %r30, 128;
	setp.ge.s32 	%p28, %r31, %r2;
	@%p28 bra 	$L__BB3_32;
	cvt.s64.s32 	%rd50, %r31;
	add.s64 	%rd51, %rd12, %rd50;
	add.s64 	%rd52, %rd13, %rd50;
	ld.global.u8 	%rs19, [%rd51];
	ld.global.u8 	%rs20, [%rd52];
	setp.eq.s16 	%p29, %rs19, %rs20;
	selp.f64 	%fd10, 0d4000000000000000, 0dBFF0000000000000, %p29;
	cvt.rzi.s32.f64 	%r63, %fd10;
	mul.wide.s32 	%rd53, %r31, 4;
	add.s64 	%rd54, %rd14, %rd53;
	st.global.u32 	[%rd54], %r63;
$L__BB3_32:
	add.s32 	%r32, %r30, 256;
	setp.ge.s32 	%p30, %r32, %r2;
	@%p30 bra 	$L__BB3_34;
	cvt.s64.s32 	%rd55, %r32;
	add.s64 	%rd56, %rd12, %rd55;
	add.s64 	%rd57, %rd13, %rd55;
	ld.global.u8 	%rs21, [%rd56];
	ld.global.u8 	%rs22, [%rd57];
	setp.eq.s16 	%p31, %rs21, %rs22;
	selp.f64 	%fd11, 0d4000000000000000, 0dBFF0000000000000, %p31;
	cvt.rzi.s32.f64 	%r64, %fd11;
	mul.wide.s32 	%rd58, %r32, 4;
	add.s64 	%rd59, %rd14, %rd58;
	st.global.u32 	[%rd59], %r64;
$L__BB3_34:
	add.s32 	%r33, %r30, 384;
	setp.ge.s32 	%p32, %r33, %r2;
	@%p32 bra 	$L__BB3_36;
	cvt.s64.s32 	%rd60, %r33;
	add.s64 	%rd61, %rd12, %rd60;
	add.s64 	%rd62, %rd13, %rd60;
	ld.global.u8 	%rs23, [%rd61];
	ld.global.u8 	%rs24, [%rd62];
	setp.eq.s16 	%p33, %rs23, %rs24;
	selp.f64 	%fd12, 0d4000000000000000, 0dBFF0000000000000, %p33;
	cvt.rzi.s32.f64 	%r65, %fd12;
	mul.wide.s32 	%rd63, %r33, 4;
	add.s64 	%rd64, %rd14, %rd63;
	st.global.u32 	[%rd64], %r65;
$L__BB3_36:
	add.s32 	%r103, %r103, 4;
$L__BB3_37:
	setp.eq.s32 	%p34, %r29, 0;
	@%p34 bra 	$L__BB3_59;
	setp.eq.s32 	%p35, %r29, 1;
	@%p35 bra 	$L__BB3_44;
	shl.b32 	%r66, %r103, 7;
	add.s32 	%r36, %r66, %r3;
	setp.ge.s32 	%p36, %r36, %r2;
	@%p36 bra 	$L__BB3_41;
	cvt.s64.s32 	%rd65, %r36;
	add.s64 	%rd66, %rd12, %rd65;
	add.s64 	%rd67, %rd13, %rd65;
	ld.global.u8 	%rs25, [%rd66];
	ld.global.u8 	%rs26, [%rd67];
	setp.eq.s16 	%p37, %rs25, %rs26;
	selp.f64 	%fd13, 0d4000000000000000, 0dBFF0000000000000, %p37;
	cvt.rzi.s32.f64 	%r67, %fd13;
	mul.wide.s32 	%rd68, %r36, 4;
	add.s64 	%rd69, %rd14, %rd68;
	st.global.u32 	[%rd69], %r67;
$L__BB3_41:
	add.s32 	%r37, %r36, 128;
	setp.ge.s32 	%p38, %r37, %r2;
	@%p38 bra 	$L__BB3_43;
	cvt.s64.s32 	%rd70, %r37;
	add.s64 	%rd71, %rd12, %rd70;
	add.s64 	%rd72, %rd13, %rd70;
	ld.global.u8 	%rs27, [%rd71];
	ld.global.u8 	%rs28, [%rd72];
	setp.eq.s16 	%p39, %rs27, %rs28;
	selp.f64 	%fd14, 0d4000000000000000, 0dBFF0000000000000, %p39;
	cvt.rzi.s32.f64 	%r68, %fd14;
	mul.wide.s32 	%rd73, %r37, 4;
	add.s64 	%rd74, %rd14, %rd73;
	st.global.u32 	[%rd74], %r68;
$L__BB3_43:
	add.s32 	%r103, %r103, 2;
$L__BB3_44:
	and.b32  	%r69, %r41, 1;
	setp.eq.b32 	%p40, %r69, 1;
	not.pred 	%p41, %p40;
	@%p41 bra 	$L__BB3_59;
	shl.b32 	%r70, %r103, 7;
	add.s32 	%r40, %r70, %r3;
	setp.ge.s32 	%p42, %r40, %r2;
	@%p42 bra 	$L__BB3_59;
	cvt.s64.s32 	%rd75, %r40;
	add.s64 	%rd76, %rd12, %rd75;
	add.s64 	%rd77, %rd13, %rd75;
	ld.global.u8 	%rs29, [%rd76];
	ld.global.u8 	%rs30, [%rd77];
	setp.eq.s16 	%p43, %rs29, %rs30;
	selp.f64 	%fd15, 0d4000000000000000, 0dBFF0000000000000, %p43;
	cvt.rzi.s32.f64 	%r71, %fd15;
	mul.wide.s32 	%rd78, %r40, 4;
	add.s64 	%rd79, %rd14, %rd78;
	st.global.u32 	[%rd79], %r71;
	bra.uni 	$L__BB3_59;
$L__BB3_47:
	setp.lt.s32 	%p44, %r41, 1;
	@%p44 bra 	$L__BB3_59;
	and.b32  	%r11, %r41, 7;
	setp.lt.u32 	%p45, %r41, 8;
	mov.b32 	%r101, 0;
	@%p45 bra 	$L__BB3_51;
	and.b32  	%r101, %r41, 2147483640;
	neg.s32 	%r98, %r101;
	cvt.u64.u32 	%rd108, %r3;
	mul.wide.u32 	%rd81, %r3, 4;
	add.s64 	%rd82, %rd37, %rd1;
	add.s64 	%rd109, %rd82, %rd81;
	add.s32 	%r97, %r3, 128;
	add.s64 	%rd17, %rd82, 1536;
$L__BB3_50:
	.pragma "nounroll";
	cvt.s64.s32 	%rd83, %r97;
	add.s64 	%rd84, %rd83, 384;
	mul.wide.s32 	%rd85, %r97, 4;
	add.s64 	%rd86, %rd17, %rd85;
	add.s64 	%rd87, %rd12, %rd108;
	add.s64 	%rd88, %rd13, %rd108;
	ld.global.u8 	%rs31, [%rd87];
	ld.global.u8 	%rs32, [%rd88];
	setp.eq.s16 	%p46, %rs31, %rs32;
	selp.f64 	%fd16, 0d4000000000000000, 0dBFF0000000000000, %p46;
	cvt.rzi.s32.f64 	%r73, %fd16;
	st.global.u32 	[%rd109], %r73;
	add.s64 	%rd89, %rd12, %rd84;
	add.s64 	%rd90, %rd13, %rd84;
	ld.global.u8 	%rs33, [%rd89+-384];
	ld.global.u8 	%rs34, [%rd90+-384];
	setp.eq.s16 	%p47, %rs33, %rs34;
	selp.f64 	%fd17, 0d4000000000000000, 0dBFF0000000000000, %p47;
	cvt.rzi.s32.f64 	%r74, %fd17;
	st.global.u32 	[%rd86+-1536], %r74;
	ld.global.u8 	%rs35, [%rd89+-256];
	ld.global.u8 	%rs36, [%rd90+-256];
	setp.eq.s16 	%p48, %rs35, %rs36;
	selp.f64 	%fd18, 0d4000000000000000, 0dBFF0000000000000, %p48;
	cvt.rzi.s32.f64 	%r75, %fd18;
	st.global.u32 	[%rd86+-1024], %r75;
	ld.global.u8 	%rs37, [%rd89+-128];
	ld.global.u8 	%rs38, [%rd90+-128];
	setp.eq.s16 	%p49, %rs37, %rs38;
	selp.f64 	%fd19, 0d4000000000000000, 0dBFF0000000000000, %p49;
	cvt.rzi.s32.f64 	%r76, %fd19;
	st.global.u32 	[%rd86+-512], %r76;
	ld.global.u8 	%rs39, [%rd89];
	ld.global.u8 	%rs40, [%rd90];
	setp.eq.s16 	%p50, %rs39, %rs40;
	selp.f64 	%fd20, 0d4000000000000000, 0dBFF0000000000000, %p50;
	cvt.rzi.s32.f64 	%r77, %fd20;
	st.global.u32 	[%rd86], %r77;
	ld.global.u8 	%rs41, [%rd89+128];
	ld.global.u8 	%rs42, [%rd90+128];
	setp.eq.s16 	%p51, %rs41, %rs42;
	selp.f64 	%fd21, 0d4000000000000000, 0dBFF0000000000000, %p51;
	cvt.rzi.s32.f64 	%r78, %fd21;
	st.global.u32 	[%rd86+512], %r78;
	ld.global.u8 	%rs43, [%rd89+256];
	ld.global.u8 	%rs44, [%rd90+256];
	setp.eq.s16 	%p52, %rs43, %rs44;
	selp.f64 	%fd22, 0d4000000000000000, 0dBFF0000000000000, %p52;
	cvt.rzi.s32.f64 	%r79, %fd22;
	st.global.u32 	[%rd86+1024], %r79;
	ld.global.u8 	%rs45, [%rd89+384];
	ld.global.u8 	%rs46, [%rd90+384];
	setp.eq.s16 	%p53, %rs45, %rs46;
	selp.f64 	%fd23, 0d4000000000000000, 0dBFF0000000000000, %p53;
	cvt.rzi.s32.f64 	%r80, %fd23;
	st.global.u32 	[%rd86+1536], %r80;
	add.s32 	%r98, %r98, 8;
	add.s64 	%rd109, %rd109, 4096;
	add.s64 	%rd108, %rd108, 1024;
	add.s32 	%r97, %r97, 1024;
	setp.eq.s32 	%p54, %r98, 0;
	@%p54 bra 	$L__BB3_51;
	bra.uni 	$L__BB3_50;
$L__BB3_51:
	setp.eq.s32 	%p55, %r11, 0;
	@%p55 bra 	$L__BB3_59;
	and.b32  	%r23, %r41, 3;
	setp.lt.u32 	%p56, %r11, 4;
	@%p56 bra 	$L__BB3_54;
	shl.b32 	%r81, %r101, 7;
	add.s32 	%r82, %r81, %r3;
	cvt.s64.s32 	%rd91, %r82;
	add.s64 	%rd92, %rd12, %rd91;
	add.s64 	%rd93, %rd13, %rd91;
	ld.global.u8 	%rs47, [%rd92];
	ld.global.u8 	%rs48, [%rd93];
	setp.eq.s16 	%p57, %rs47, %rs48;
	selp.f64 	%fd24, 0d4000000000000000, 0dBFF0000000000000, %p57;
	cvt.rzi.s32.f64 	%r83, %fd24;
	mul.wide.s32 	%rd94, %r82, 4;
	add.s64 	%rd95, %rd14, %rd94;
	st.global.u32 	[%rd95], %r83;
	ld.global.u8 	%rs49, [%rd92+128];
	ld.global.u8 	%rs50, [%rd93+128];
	setp.eq.s16 	%p58, %rs49, %rs50;
	selp.f64 	%fd25, 0d4000000000000000, 0dBFF0000000000000, %p58;
	cvt.rzi.s32.f64 	%r84, %fd25;
	st.global.u32 	[%rd95+512], %r84;
	ld.global.u8 	%rs51, [%rd92+256];
	ld.global.u8 	%rs52, [%rd93+256];
	setp.eq.s16 	%p59, %rs51, %rs52;
	selp.f64 	%fd26, 0d4000000000000000, 0dBFF0000000000000, %p59;
	cvt.rzi.s32.f64 	%r85, %fd26;
	st.global.u32 	[%rd95+1024], %r85;
	ld.global.u8 	%rs53, [%rd92+384];
	ld.global.u8 	%rs54, [%rd93+384];
	setp.eq.s16 	%p60, %rs53, %rs54;
	selp.f64 	%fd27, 0d4000000000000000, 0dBFF0000000000000, %p60;
	cvt.rzi.s32.f64 	%r86, %fd27;
	st.global.u32 	[%rd95+1536], %r86;
	add.s32 	%r101, %r101, 4;
$L__BB3_54:
	setp.eq.s32 	%p61, %r23, 0;
	@%p61 bra 	$L__BB3_59;
	setp.eq.s32 	%p62, %r23, 1;
	@%p62 bra 	$L__BB3_57;
	shl.b32 	%r87, %r101, 7;
	add.s32 	%r88, %r87, %r3;
	cvt.s64.s32 	%rd96, %r88;
	add.s64 	%rd97, %rd12, %rd96;
	add.s64 	%rd98, %rd13, %rd96;
	ld.global.u8 	%rs55, [%rd97];
	ld.global.u8 	%rs56, [%rd98];
	setp.eq.s16 	%p63, %rs55, %rs56;
	selp.f64 	%fd28, 0d4000000000000000, 0dBFF0000000000000, %p63;
	cvt.rzi.s32.f64 	%r89, %fd28;
	mul.wide.s32 	%rd99, %r88, 4;
	add.s64 	%rd100, %rd14, %rd99;
	st.global.u32 	[%rd100], %r89;
	ld.global.u8 	%rs57, [%rd97+128];
	ld.global.u8 	%rs58, [%rd98+128];
	setp.eq.s16 	%p64, %rs57, %rs58;
	selp.f64 	%fd29, 0d4000000000000000, 0dBFF0000000000000, %p64;
	cvt.rzi.s32.f64 	%r90, %fd29;
	st.global.u32 	[%rd100+512], %r90;
	add.s32 	%r101, %r101, 2;
$L__BB3_57:
	and.b32  	%r91, %r41, 1;
	setp.eq.b32 	%p65, %r91, 1;
	not.pred 	%p66, %p65;
	@%p66 bra 	$L__BB3_59;
	shl.b32 	%r92, %r101, 7;
	add.s32 	%r93, %r92, %r3;
	cvt.s64.s32 	%rd101, %r93;
	add.s64 	%rd102, %rd12, %rd101;
	add.s64 	%rd103, %rd13, %rd101;
	ld.global.u8 	%rs59, [%rd102];
	ld.global.u8 	%rs60, [%rd103];
	setp.eq.s16 	%p67, %rs59, %rs60;
	selp.f64 	%fd30, 0d4000000000000000, 0dBFF0000000000000, %p67;
	cvt.rzi.s32.f64 	%r94, %fd30;
	mul.wide.s32 	%rd104, %r93, 4;
	add.s64 	%rd105, %rd14, %rd104;
	st.global.u32 	[%rd105], %r94;
$L__BB3_59:
	ret;

}
	// .globl	_ZN3cub18CUB_300001_SM_10006detail6reduce28DeviceReduceSingleTileKernelINS2_10policy_hubIijN4cuda3std3__44plusIiEEE10Policy1000EN6thrust24THRUST_300001_SM_1000_NS6detail15normal_iteratorINSD_10device_ptrIiEEEEPijS9_iiNS7_10__identityEEEvT0_T1_T2_T3_T4_T6_
.visible .entry _ZN3cub18CUB_300001_SM_10006detail6reduce28DeviceReduceSingleTileKernelINS2_10policy_hubIijN4cuda3std3__44plusIiEEE10Policy1000EN6thrust24THRUST_300001_SM_1000_NS6detail15normal_iteratorINSD_10device_ptrIiEEEEPijS9_iiNS7_10__identityEEEvT0_T1_T2_T3_T4_T6_(
	.param .align 8 .b8 _ZN3cub18CUB_300001_SM_10006detail6reduce28DeviceReduceSingleTileKernelINS2_10policy_hubIijN4cuda3std3__44plusIiEEE10Policy1000EN6thrust24THRUST_300001_SM_1000_NS6detail15normal_iteratorINSD_10device_ptrIiEEEEPijS9_iiNS7_10__identityEEEvT0_T1_T2_T3_T4_T6__param_0[8],
	.param .u64 .ptr .align 1 _ZN3cub18CUB_300001_SM_10006detail6reduce28DeviceReduceSingleTileKernelINS2_10policy_hubIijN4cuda3std3__44plusIiEEE10Policy1000EN6thrust24THRUST_300001_SM_1000_NS6detail15normal_iteratorINSD_10device_ptrIiEEEEPijS9_iiNS7_10__identityEEEvT0_T1_T2_T3_T4_T6__param_1,
	.param .u32 _ZN3cub18CUB_300001_SM_10006detail6reduce28DeviceReduceSingleTileKernelINS2_10policy_hubIijN4cuda3std3__44plusIiEEE10Policy1000EN6thrust24THRUST_300001_SM_1000_NS6detail15normal_iteratorINSD_10device_ptrIiEEEEPijS9_iiNS7_10__identityEEEvT0_T1_T2_T3_T4_T6__param_2,
	.param .align 1 .b8 _ZN3cub18CUB_300001_SM_10006detail6reduce28DeviceReduceSingleTileKernelINS2_10policy_hubIijN4cuda3std3__44plusIiEEE10Policy1000EN6thrust24THRUST_300001_SM_1000_NS6detail15normal_iteratorINSD_10device_ptrIiEEEEPijS9_iiNS7_10__identityEEEvT0_T1_T2_T3_T4_T6__param_3[1],
	.param .u32 _ZN3cub18CUB_300001_SM_10006detail6reduce28DeviceReduceSingleTileKernelINS2_10policy_hubIijN4cuda3std3__44plusIiEEE10Policy1000EN6thrust24THRUST_300001_SM_1000_NS6detail15normal_iteratorINSD_10device_ptrIiEEEEPijS9_iiNS7_10__identityEEEvT0_T1_T2_T3_T4_T6__param_4,
	.param .align 1 .b8 _ZN3cub18CUB_300001_SM_10006detail6reduce28DeviceReduceSingleTileKernelINS2_10policy_hubIijN4cuda3std3__44plusIiEEE10Policy1000EN6thrust24THRUST_300001_SM_1000_NS6detail15normal_iteratorINSD_10device_ptrIiEEEEPijS9_iiNS7_10__identityEEEvT0_T1_T2_T3_T4_T6__param_5[1]
)
.maxntid 256
.minnctapersm 1
{
	.reg .pred 	%p<59>;
	.reg .b32 	%r<511>;
	.reg .b64 	%rd<84>;
	// demoted variable
	.shared .align 4 .b8 _ZZN3cub18CUB_300001_SM_10006detail6reduce28DeviceReduceSingleTileKernelINS2_10policy_hubIijN4cuda3std3__44plusIiEEE10Policy1000EN6thrust24THRUST_300001_SM_1000_NS6detail15normal_iteratorINSD_10device_ptrIiEEEEPijS9_iiNS7_10__identityEEEvT0_T1_T2_T3_T4_T6_E12temp_storage[44];
	ld.param.u64 	%rd9, [_ZN3cub18CUB_300001_SM_10006detail6reduce28DeviceReduceSingleTileKernelINS2_10policy_hubIijN4cuda3std3__44plusIiEEE10Policy1000EN6thrust24THRUST_300001_SM_1000_NS6detail15normal_iteratorINSD_10device_ptrIiEEEEPijS9_iiNS7_10__identityEEEvT0_T1_T2_T3_T4_T6__param_0];
	ld.param.u64 	%rd10, [_ZN3cub18CUB_300001_SM_10006detail6reduce28DeviceReduceSingleTileKernelINS2_10policy_hubIijN4cuda3std3__44plusIiEEE10Policy1000EN6thrust24THRUST_300001_SM_1000_NS6detail15normal_iteratorINSD_10device_ptrIiEEEEPijS9_iiNS7_10__identityEEEvT0_T1_T2_T3_T4_T6__param_1];
	ld.param.u32 	%r90, [_ZN3cub18CUB_300001_SM_10006detail6reduce28DeviceReduceSingleTileKernelINS2_10policy_hubIijN4cuda3std3__44plusIiEEE10Policy1000EN6thrust24THRUST_300001_SM_1000_NS6detail15normal_iteratorINSD_10device_ptrIiEEEEPijS9_iiNS7_10__identityEEEvT0_T1_T2_T3_T4_T6__param_2];
	ld.param.u32 	%r91, [_ZN3cub18CUB_300001_SM_10006detail6reduce28DeviceReduceSingleTileKernelINS2_10policy_hubIijN4cuda3std3__44plusIiEEE10Policy1000EN6thrust24THRUST_300001_SM_1000_NS6detail15normal_iteratorINSD_10device_ptrIiEEEEPijS9_iiNS7_10__identityEEEvT0_T1_T2_T3_T4_T6__param_4];
	cvta.to.global.u64 	%rd1, %rd10;
	setp.ne.s32 	%p1, %r90, 0;
	@%p1 bra 	$L__BB4_3;
	mov.u32 	%r471, %tid.x;
	setp.ne.s32 	%p58, %r471, 0;
	@%p58 bra 	$L__BB4_52;
	st.global.u32 	[%rd1], %r91;
	bra.uni 	$L__BB4_52;
$L__BB4_3:
	cvta.to.global.u64 	%rd2, %rd9;
	setp.gt.u32 	%p2, %r90, 4095;
	@%p2 bra 	$L__BB4_28;
	mov.u32 	%r1, %tid.x;
	setp.ge.u32 	%p24, %r1, %r90;
	mov.b32 	%r488, 0;
	mov.u32 	%r478, %r1;
	@%p24 bra 	$L__BB4_6;
	mul.wide.u32 	%rd73, %r1, 4;
	add.s64 	%rd74, %rd2, %rd73;
	ld.global.u32 	%r488, [%rd74];
	add.s32 	%r478, %r1, 256;
$L__BB4_6:
	setp.ge.u32 	%p25, %r478, %r90;
	@%p25 bra 	$L__BB4_19;
	not.b32 	%r298, %r478;
	add.s32 	%r299, %r90, %r298;
	shr.u32 	%r300, %r299, 8;
	add.s32 	%r6, %r300, 1;
	and.b32  	%r7, %r6, 15;
	setp.lt.u32 	%p26, %r299, 3840;
	@%p26 bra 	$L__BB4_10;
	and.b32  	%r301, %r6, 33554416;
	neg.s32 	%r474, %r301;
	mul.wide.u32 	%rd75, %r478, 4;
	add.s64 	%rd76, %rd75, %rd2;
	add.s64 	%rd82, %rd76, 8192;
$L__BB4_9:
	.pragma "nounroll";
	ld.global.u32 	%r302, [%rd82+-8192];
	add.s32 	%r303, %r302, %r488;
	ld.global.u32 	%r304, [%rd82+-7168];
	add.s32 	%r305, %r304, %r303;
	ld.global.u32 	%r306, [%rd82+-6144];
	add.s32 	%r307, %r306, %r305;
	ld.global.u32 	%r308, [%rd82+-5120];
	add.s32 	%r309, %r308, %r307;
	ld.global.u32 	%r310, [%rd82+-4096];
	add.s32 	%r311, %r310, %r309;
	ld.global.u32 	%r312, [%rd82+-3072];
	add.s32 	%r313, %r312, %r311;
	ld.global.u32 	%r314, [%rd82+-2048];
	add.s32 	%r315, %r314, %r313;
	ld.global.u32 	%r316, [%rd82+-1024];
	add.s32 	%r317, %r316, %r315;
	ld.global.u32 	%r318, [%rd82];
	add.s32 	%r319, %r318, %r317;
	ld.global.u32 	%r320, [%rd82+1024];
	add.s32 	%r321, %r320, %r319;
	ld.global.u32 	%r322, [%rd82+2048];
	add.s32 	%r323, %r322, %r321;
	ld.global.u32 	%r324, [%rd82+3072];
	add.s32 	%r325, %r324, %r323;
	ld.global.u32 	%r326, [%rd82+4096];
	add.s32 	%r327, %r326, %r325;
	ld.global.u32 	%r328, [%rd82+5120];
	add.s32 	%r329, %r328, %r327;
	ld.global.u32 	%r330, [%rd82+6144];
	add.s32 	%r331, %r330, %r329;
	ld.global.u32 	%r332, [%rd82+7168];
	add.s32 	%r488, %r332, %r331;
	add.s32 	%r478, %r478, 4096;
	add.s32 	%r474, %r474, 16;
	add.s64 	%rd82, %rd82, 16384;
	setp.ne.s32 	%p27, %r474, 0;
	@%p27 bra 	$L__BB4_9;
$L__BB4_10:
	setp.eq.s32 	%p28, %r7, 0;
	@%p28 bra 	$L__BB4_19;
	and.b32  	%r18, %r6, 7;
	setp.lt.u32 	%p29, %r7, 8;
	@%p29 bra 	$L__BB4_13;
	mul.wide.u32 	%rd77, %r478, 4;
	add.s64 	%rd78, %rd2, %rd77;
	ld.global.u32 	%r334, [%rd78];
	add.s32 	%r335, %r334, %r488;
	ld.global.u32 	%r336, [%rd78+1024];
	add.s32 	%r337, %r336, %r335;
	ld.global.u32 	%r338, [%rd78+2048];
	add.s32 	%r339, %r338, %r337;
	ld.global.u32 	%r340, [%rd78+3072];
	add.s32 	%r341, %r340, %r339;
	ld.global.u32 	%r342, [%rd78+4096];
	add.s32 	%r343, %r342, %r341;
	ld.global.u32 	%r344, [%rd78+5120];
	add.s32 	%r345, %r344, %r343;
	ld.global.u32 	%r346, [%rd78+6144];
	add.s32 	%r347, %r346, %r345;
	ld.global.u32 	%r348, [%rd78+7168];
	add.s32 	%r488, %r348, %r347;
	add.s32 	%r478, %r478, 2048;
$L__BB4_13:
	setp.eq.s32 	%p30, %r18, 0;
	@%p30 bra 	$L__BB4_19;
	and.b32  	%r24, %r6, 3;
	setp.lt.u32 	%p31, %r18, 4;
	@%p31 bra 	$L__BB4_16;
	mul.wide.u32 	%rd79, %r478, 4;
	add.s64 	%rd80, %rd2, %rd79;
	ld.global.u32 	%r350, [%rd80];
	add.s32 	%r351, %r350, %r488;
	ld.global.u32 	%r352, [%rd80+1024];
	add.s32 	%r353, %r352, %r351;
	ld.global.u32 	%r354, [%rd80+2048];
	add.s32 	%r355, %r354, %r353;
	ld.global.u32 	%r356, [%rd80+3072];
	add.s32 	%r488, %r356, %r355;
	add.s32 	%r478, %r478, 1024;
$L__BB4_16:
	setp.eq.s32 	%p32, %r24, 0;
	@%p32 bra 	$L__BB4_19;
	mul.wide.u32 	%rd81, %r478, 4;
	add.s64 	%rd83, %rd2, %rd81;
	neg.s32 	%r486, %r24;
$L__BB4_18:
	.pragma "nounroll";
	ld.global.u32 	%r357, [%rd83];
	add.s32 	%r488, %r357, %r488;
	add.s64 	%rd83, %rd83, 1024;
	add.s32 	%r486, %r486, 1;
	setp.ne.s32 	%p33, %r486, 0;
	@%p33 bra 	$L__BB4_18;
$L__BB4_19:
	setp.lt.u32 	%p34, %r90, 256;
	@%p34 bra 	$L__BB4_24;
	// begin inline asm
	mov.u32 %r421, %laneid;
	// end inline asm
	mov.b32 	%r424, 1;
	mov.b32 	%r445, 31;
	mov.b32 	%r446, -1;
	// begin inline asm
	shfl.sync.down.b32 %r422, %r488, %r424, %r445, %r446;
	// end inline asm
	setp.gt.s32 	%p50, %r421, 30;
	selp.b32 	%r447, 0, %r422, %p50;
	add.s32 	%r428, %r447, %r488;
	mov.b32 	%r429, 2;
	// begin inline asm
	shfl.sync.down.b32 %r427, %r428, %r429, %r445, %r446;
	// end inline asm
	setp.gt.s32 	%p51, %r421, 29;
	selp.b32 	%r448, 0, %r427, %p51;
	add.s32 	%r433, %r428, %r448;
	mov.b32 	%r434, 4;
	// begin inline asm
	shfl.sync.down.b32 %r432, %r433, %r434, %r445, %r446;
	// end inline asm
	setp.gt.s32 	%p52, %r421, 27;
	selp.b32 	%r449, 0, %r432, %p52;
	add.s32 	%r438, %r433, %r449;
	mov.b32 	%r439, 8;
	// begin inline asm
	shfl.sync.down.b32 %r437, %r438, %r439, %r445, %r446;
	// end inline asm
	setp.gt.s32 	%p53, %r421, 23;
	selp.b32 	%r450, 0, %r437, %p53;
	add.s32 	%r443, %r438, %r450;
	mov.b32 	%r444, 16;
	// begin inline asm
	shfl.sync.down.b32 %r442, %r443, %r444, %r445, %r446;
	// end inline asm
	setp.gt.s32 	%p54, %r421, 15;
	selp.b32 	%r451, 0, %r442, %p54;
	add.s32 	%r510, %r443, %r451;
	setp.ne.s32 	%p55, %r421, 0;
	@%p55 bra 	$L__BB4_22;
	shr.u32 	%r452, %r1, 3;
	and.b32  	%r453, %r452, 124;
	mov.u32 	%r454, _ZZN3cub18CUB_300001_SM_10006detail6reduce28DeviceReduceSingleTileKernelINS2_10policy_hubIijN4cuda3std3__44plusIiEEE10Policy1000EN6thrust24THRUST_300001_SM_1000_NS6detail15normal_iteratorINSD_10device_ptrIiEEEEPijS9_iiNS7_10__identityEEEvT0_T1_T2_T3_T4_T6_E12temp_storage;
	add.s32 	%r455, %r454, %r453;
	st.shared.u32 	[%r455+8], %r510;
$L__BB4_22:
	bar.sync 	0;
	setp.ne.s32 	%p56, %r1, 0;
	@%p56 bra 	$L__BB4_50;
	ld.shared.u32 	%r456, [_ZZN3cub18CUB_300001_SM_10006detail6reduce28DeviceReduceSingleTileKernelINS2_10policy_hubIijN4cuda3std3__44plusIiEEE10Policy1000EN6thrust24THRUST_300001_SM_1000_NS6detail15normal_iteratorINSD_10device_ptrIiEEEEPijS9_iiNS7_10__identityEEEvT0_T1_T2_T3_T4_T6_E12temp_storage+12];
	add.s32 	%r457, %r456, %r510;
	ld.shared.u32 	%r458, [_ZZN3cub18CUB_300001_SM_10006detail6reduce28DeviceReduceSingleTileKernelINS2_10policy_hubIijN4cuda3std3__44plusIiEEE10Policy1000EN6thrust24THRUST_300001_SM_1000_NS6detail15normal_iteratorINSD_10device_ptrIiEEEEPijS9_iiNS7_10__identityEEEvT0_T1_T2_T3_T4_T6_E12temp_storage+16];
	add.s32 	%r459, %r457, %r458;
	ld.shared.u32 	%r460, [_ZZN3cub18CUB_300001_SM_10006detail6reduce28DeviceReduceSingleTileKernelINS2_10policy_hubIijN4cuda3std3__44plusIiEEE10Policy1000EN6thrust24THRUST_300001_SM_1000_NS6detail15normal_iteratorINSD_10device_ptrIiEEEEPijS9_iiNS7_10__identityEEEvT0_T1_T2_T3_T4_T6_E12temp_storage+20];
	add.s32 	%r461, %r459, %r460;
	ld.shared.u32 	%r462, [_ZZN3cub18CUB_300001_SM_10006detail6reduce28DeviceReduceSingleTileKernelINS2_10policy_hubIijN4cuda3std3__44plusIiEEE10Policy1000EN6thrust24THRUST_300001_SM_1000_NS6detail15normal_iteratorINSD_10device_ptrIiEEEEPijS9_iiNS7_10__identityEEEvT0_T1_T2_T3_T4_T6_E12temp_storage+24];
	add.s32 	%r463, %r461, %r462;
	ld.shared.u32 	%r464, [_ZZN3cub18CUB_300001_SM_10006detail6reduce28DeviceReduceSingleTileKernelINS2_10policy_hubIijN4cuda3std3__44plusIiEEE10Policy1000EN6thrust24THRUST_300001_SM_1000_NS6detail15normal_iteratorINSD_10device_ptrIiEEEEPijS9_iiNS7_10__identityEEEvT0_T1_T2_T3_T4_T6_E12temp_storage+28];
	add.s32 	%r465, %r463, %r464;
	ld.shared.u32 	%r466, [_ZZN3cub18CUB_300001_SM_10006detail6reduce28DeviceReduceSingleTileKernelINS2_10policy_hubIijN4cuda3std3__44plusIiEEE10Policy1000EN6thrust24THRUST_300001_SM_1000_NS6detail15normal_iteratorINSD_10device_ptrIiEEEEPijS9_iiNS7_10__identityEEEvT0_T1_T2_T3_T4_T6_E12temp_storage+32];
	add.s32 	%r467, %r465, %r466;
	ld.shared.u32 	%r468, [_ZZN3cub18CUB_300001_SM_10006detail6reduce28DeviceReduceSingleTileKernelINS2_10policy_hubIijN4cuda3std3__44plusIiEEE10Policy1000EN6thrust24THRUST_300001_SM_1000_NS6detail15normal_iteratorINSD_10device_ptrIiEEEEPijS9_iiNS7_10__identityEEEvT0_T1_T2_T3_T4_T6_E12temp_storage+36];
	add.s32 	%r510, %r467, %r468;
	bra.uni 	$L__BB4_50;
$L__BB4_24:
	// begin inline asm
	mov.u32 %r358, %laneid;
	// end inline asm
	and.b32  	%r384, %r1, 992;
	add.s32 	%r385, %r384, 32;
	setp.gt.u32 	%p35, %r385, %r90;
	not.b32 	%r386, %r384;
	add.s32 	%r387, %r90, %r386;
	selp.b32 	%r382, %r387, 31, %p35;
	mov.b32 	%r361, 1;
	mov.b32 	%r383, -1;
	// begin inline asm
	shfl.sync.down.b32 %r359, %r488, %r361, %r382, %r383;
	// end inline asm
	setp.lt.s32 	%p36, %r358, %r382;
	selp.b32 	%r388, %r359, 0, %p36;
	add.s32 	%r365, %r388, %r488;
	mov.b32 	%r366, 2;
	// begin inline asm
	shfl.sync.down.b32 %r364, %r365, %r366, %r382, %r383;
	// end inline asm
	add.s32 	%r389, %r358, 2;
	setp.gt.s32 	%p37, %r389, %r382;
	selp.b32 	%r390, 0, %r364, %p37;
	add.s32 	%r370, %r365, %r390;
	mov.b32 	%r371, 4;
	// begin inline asm
	shfl.sync.down.b32 %r369, %r370, %r371, %r382, %r383;
	// end inline asm
	add.s32 	%r391, %r358, 4;
	setp.gt.s32 	%p38, %r391, %r382;
	selp.b32 	%r392, 0, %r369, %p38;
	add.s32 	%r375, %r370, %r392;
	mov.b32 	%r376, 8;
	// begin inline asm
	shfl.sync.down.b32 %r374, %r375, %r376, %r382, %r383;
	// end inline asm
	add.s32 	%r393, %r358, 8;
	setp.gt.s32 	%p39, %r393, %r382;
	selp.b32 	%r394, 0, %r374, %p39;
	add.s32 	%r380, %r375, %r394;
	mov.b32 	%r381, 16;
	// begin inline asm
	shfl.sync.down.b32 %r379, %r380, %r381, %r382, %r383;
	// end inline asm
	add.s32 	%r395, %r358, 16;
	setp.gt.s32 	%p40, %r395, %r382;
	selp.b32 	%r396, 0, %r379, %p40;
	add.s32 	%r510, %r380, %r396;
	setp.ne.s32 	%p41, %r358, 0;
	@%p41 bra 	$L__BB4_26;
	shr.u32 	%r397, %r1, 3;
	and.b32  	%r398, %r397, 124;
	mov.u32 	%r399, _ZZN3cub18CUB_300001_SM_10006detail6reduce28DeviceReduceSingleTileKernelINS2_10policy_hubIijN4cuda3std3__44plusIiEEE10Policy1000EN6thrust24THRUST_300001_SM_1000_NS6detail15normal_iteratorINSD_10device_ptrIiEEEEPijS9_iiNS7_10__identityEEEvT0_T1_T2_T3_T4_T6_E12temp_storage;
	add.s32 	%r400, %r399, %r398;
	st.shared.u32 	[%r400+8], %r510;
$L__BB4_26:
	bar.sync 	0;
	setp.ne.s32 	%p42, %r1, 0;
	@%p42 bra 	$L__BB4_50;
	setp.gt.u32 	%p43, %r90, 32;
	ld.shared.u32 	%r401, [_ZZN3cub18CUB_300001_SM_10006detail6reduce28DeviceReduceSingleTileKernelINS2_10policy_hubIijN4cuda3std3__44plusIiEEE10Policy1000EN6thrust24THRUST_300001_SM_1000_NS6detail15normal_iteratorINSD_10device_ptrIiEEEEPijS9_iiNS7_10__identityEEEvT0_T1_T2_T3_T4_T6_E12temp_storage+12];
	selp.b32 	%r402, %r401, 0, %p43;
	add.s32 	%r403, %r402, %r510;
	setp.gt.u32 	%p44, %r90, 64;
	ld.shared.u32 	%r404, [_ZZN3cub18CUB_300001_SM_10006detail6reduce28DeviceReduceSingleTileKernelINS2_10policy_hubIijN4cuda3std3__44plusIiEEE10Policy1000EN6thrust24THRUST_300001_SM_1000_NS6detail15normal_iteratorINSD_10device_ptrIiEEEEPijS9_iiNS7_10__identityEEEvT0_T1_T2_T3_T4_T6_E12temp_storage+16];
	selp.b32 	%r405, %r404, 0, %p44;
	add.s32 	%r406, %r403, %r405;
	setp.gt.u32 	%p45, %r90, 96;
	ld.shared.u32 	%r407, [_ZZN3cub18CUB_300001_SM_10006detail6reduce28DeviceReduceSingleTileKernelINS2_10policy_hubIijN4cuda3std3__44plusIiEEE10Policy1000EN6thrust24THRUST_300001_SM_1000_NS6detail15normal_iteratorINSD_10device_ptrIiEEEEPijS9_iiNS7_10__identityEEEvT0_T1_T2_T3_T4_T6_E12temp_storage+20];
	selp.b32 	%r408, %r407, 0, %p45;
	add.s32 	%r409, %r406, %r408;
	setp.gt.u32 	%p46, %r90, 128;
	ld.shared.u32 	%r410, [_ZZN3cub18CUB_300001_SM_10006detail6reduce28DeviceReduceSingleTileKernelINS2_10policy_hubIijN4cuda3std3__44plusIiEEE10Policy1000EN6thrust24THRUST_300001_SM_1000_NS6detail15normal_iteratorINSD_10device_ptrIiEEEEPijS9_iiNS7_10__identityEEEvT0_T1_T2_T3_T4_T6_E12temp_storage+24];
	selp.b32 	%r411, %r410, 0, %p46;
	add.s32 	%r412, %r409, %r411;
	setp.gt.u32 	%p47, %r90, 160;
	ld.shared.u32 	%r413, [_ZZN3cub18CUB_300001_SM_10006detail6reduce28DeviceReduceSingleTileKernelINS2_10policy_hubIijN4cuda3std3__44plusIiEEE10Policy1000EN6thrust24THRUST_300001_SM_1000_NS6detail15normal_iteratorINSD_10device_ptrIiEEEEPijS9_iiNS7_10__identityEEEvT0_T1_T2_T3_T4_T6_E12temp_storage+28];
	selp.b32 	%r414, %r413, 0, %p47;
	add.s32 	%r415, %r412, %r414;
	setp.gt.u32 	%p48, %r90, 192;
	ld.shared.u32 	%r416, [_ZZN3cub18CUB_300001_SM_10006detail6reduce28DeviceReduceSingleTileKernelINS2_10policy_hubIijN4cuda3std3__44plusIiEEE10Policy1000EN6thrust24THRUST_300001_SM_1000_NS6detail15normal_iteratorINSD_10device_ptrIiEEEEPijS9_iiNS7_10__identityEEEvT0_T1_T2_T3_T4_T6_E12temp_storage+32];
	selp.b32 	%r417, %r416, 0, %p48;
	add.s32 	%r418, %r415, %r417;
	setp.gt.u32 	%p49, %r90, 224;
	ld.shared.u32 	%r419, [_ZZN3cub18CUB_300001_SM_10006detail6reduce28DeviceReduceSingleTileKernelINS2_10policy_hubIijN4cuda3std3__44plusIiEEE10Policy1000EN6thrust24THRUST_300001_SM_1000_NS6detail15normal_iteratorINSD_10device_ptrIiEEEEPijS9_iiNS7_10__identityEEEvT0_T1_T2_T3_T4_T6_E12temp_storage+36];
	selp.b32 	%r420, %r419, 0, %p49;
	add.s32 	%r510, %r418, %r420;
	bra.uni 	$L__BB4_50;
$L__BB4_28:
	mov.u32 	%r40, %tid.x;
	mul.wide.u32 	%rd11, %r40, 4;
	add.s64 	%rd12, %rd2, %rd11;
	ld.global.u32 	%r93, [%rd12];
	ld.global.u32 	%r94, [%rd12+1024];
	ld.global.u32 	%r95, [%rd12+2048];
	ld.global.u32 	%r96, [%rd12+3072];
	ld.global.u32 	%r97, [%rd12+4096];
	ld.global.u32 	%r98, [%rd12+5120];
	ld.global.u32 	%r99, [%rd12+6144];
	ld.global.u32 	%r100, [%rd12+7168];
	ld.global.u32 	%r101, [%rd12+8192];
	ld.global.u32 	%r102, [%rd12+9216];
	ld.global.u32 	%r103, [%rd12+10240];
	ld.global.u32 	%r104, [%rd12+11264];
	ld.global.u32 	%r105, [%rd12+12288];
	ld.global.u32 	%r106, [%rd12+13312];
	ld.global.u32 	%r107, [%rd12+14336];
	ld.global.u32 	%r108, [%rd12+15360];
	add.s32 	%r109, %r94, %r93;
	add.s32 	%r110, %r95, %r109;
	add.s32 	%r111, %r96, %r110;
	add.s32 	%r112, %r97, %r111;
	add.s32 	%r113, %r98, %r112;
	add.s32 	%r114, %r99, %r113;
	add.s32 	%r115, %r100, %r114;
	add.s32 	%r116, %r101, %r115;
	add.s32 	%r117, %r102, %r116;
	add.s32 	%r118, %r103, %r117;
	add.s32 	%r119, %r104, %r118;
	add.s32 	%r120, %r105, %r119;
	add.s32 	%r121, %r106, %r120;
	add.s32 	%r122, %r107, %r121;
	add.s32 	%r509, %r108, %r122;
	add.s32 	%r42, %r90, -4096;
	setp.lt.u32 	%p3, %r42, 4096;
	mov.b32 	%r492, 4096;
	@%p3 bra 	$L__BB4_32;
	mov.b32 	%r492, 4096;
$L__BB4_30:
	add.s32 	%r124, %r40, %r492;
	mul.wide.u32 	%rd13, %r124, 4;
	add.s64 	%rd14, %rd2, %rd13;
	ld.global.u32 	%r125, [%rd14];
	ld.global.u32 	%r126, [%rd14+1024];
	ld.global.u32 	%r127, [%rd14+2048];
	ld.global.u32 	%r128, [%rd14+3072];
	ld.global.u32 	%r129, [%rd14+4096];
	ld.global.u32 	%r130, [%rd14+5120];
	ld.global.u32 	%r131, [%rd14+6144];
	ld.global.u32 	%r132, [%rd14+7168];
	ld.global.u32 	%r133, [%rd14+8192];
	ld.global.u32 	%r134, [%rd14+9216];
	ld.global.u32 	%r135, [%rd14+10240];
	ld.global.u32 	%r136, [%rd14+11264];
	ld.global.u32 	%r137, [%rd14+12288];
	ld.global.u32 	%r138, [%rd14+13312];
	ld.global.u32 	%r139, [%rd14+14336];
	ld.global.u32 	%r140, [%rd14+15360];
	add.s32 	%r141, %r125, %r509;
	add.s32 	%r142, %r126, %r141;
	add.s32 	%r143, %r127, %r142;
	add.s32 	%r144, %r128, %r143;
	add.s32 	%r145, %r129, %r144;
	add.s32 	%r146, %r130, %r145;
	add.s32 	%r147, %r131, %r146;
	add.s32 	%r148, %r132, %r147;
	add.s32 	%r149, %r133, %r148;
	add.s32 	%r150, %r134, %r149;
	add.s32 	%r151, %r135, %r150;
	add.s32 	%r152, %r136, %r151;
	add.s32 	%r153, %r137, %r152;
	add.s32 	%r154, %r138, %r153;
	add.s32 	%r155, %r139, %r154;
	add.s32 	%r509, %r140, %r155;
	sub.s32 	%r156, %r90, %r492;
	setp.lt.u32 	%p4, %r156, 4096;
	@%p4 bra 	$L__BB4_46;
	add.s32 	%r492, %r492, 4096;
	setp.le.u32 	%p5, %r492, %r42;
	@%p5 bra 	$L__BB4_30;
$L__BB4_32:
	setp.le.u32 	%p6, %r90, %r492;
	sub.s32 	%r157, %r90, %r492;
	setp.ge.s32 	%p7, %r40, %r157;
	or.pred  	%p8, %p6, %p7;
	@%p8 bra 	$L__BB4_46;
	not.b32 	%r160, %r40;
	add.s32 	%r161, %r90, %r160;
	sub.s32 	%r162, %r161, %r492;
	shr.u32 	%r163, %r162, 8;
	add.s32 	%r49, %r163, 1;
	and.b32  	%r50, %r49, 15;
	setp.lt.u32 	%p9, %r162, 3840;
	mov.u32 	%r501, %r40;
	@%p9 bra 	$L__BB4_37;
	or.b32  	%r495, %r40, 2048;
	add.s32 	%r494, %r40, %r492;
	and.b32  	%r164, %r49, 33554416;
	neg.s32 	%r493, %r164;
$L__BB4_35:
	.pragma "nounroll";
	mul.wide.u32 	%rd15, %r494, 4;
	add.s64 	%rd16, %rd2, %rd15;
	ld.global.u32 	%r165, [%rd16];
	add.s32 	%r166, %r165, %r509;
	add.s32 	%r167, %r494, 256;
	mul.wide.u32 	%rd17, %r167, 4;
	add.s64 	%rd18, %rd2, %rd17;
	ld.global.u32 	%r168, [%rd18];
	add.s32 	%r169, %r168, %r166;
	add.s32 	%r170, %r494, 512;
	mul.wide.u32 	%rd19, %r170, 4;
	add.s64 	%rd20, %rd2, %rd19;
	ld.global.u32 	%r171, [%rd20];
	add.s32 	%r172, %r171, %r169;
	add.s32 	%r173, %r494, 768;
	mul.wide.u32 	%rd21, %r173, 4;
	add.s64 	%rd22, %rd2, %rd21;
	ld.global.u32 	%r174, [%rd22];
	add.s32 	%r175, %r174, %r172;
	add.s32 	%r176, %r494, 1024;
	mul.wide.u32 	%rd23, %r176, 4;
	add.s64 	%rd24, %rd2, %rd23;
	ld.global.u32 	%r177, [%rd24];
	add.s32 	%r178, %r177, %r175;
	add.s32 	%r179, %r494, 1280;
	mul.wide.u32 	%rd25, %r179, 4;
	add.s64 	%rd26, %rd2, %rd25;
	ld.global.u32 	%r180, [%rd26];
	add.s32 	%r181, %r180, %r178;
	add.s32 	%r182, %r494, 1536;
	mul.wide.u32 	%rd27, %r182, 4;
	add.s64 	%rd28, %rd2, %rd27;
	ld.global.u32 	%r183, [%rd28];
	add.s32 	%r184, %r183, %r181;
	add.s32 	%r185, %r494, 1792;
	mul.wide.u32 	%rd29, %r185, 4;
	add.s64 	%rd30, %rd2, %rd29;
	ld.global.u32 	%r186, [%rd30];
	add.s32 	%r187, %r186, %r184;
	add.s32 	%r188, %r494, 2048;
	mul.wide.u32 	%rd31, %r188, 4;
	add.s64 	%rd32, %rd2, %rd31;
	ld.global.u32 	%r189, [%rd32];
	add.s32 	%r190, %r189, %r187;
	add.s32 	%r191, %r494, 2304;
	mul.wide.u32 	%rd33, %r191, 4;
	add.s64 	%rd34, %rd2, %rd33;
	ld.global.u32 	%r192, [%rd34];
	add.s32 	%r193, %r192, %r190;
	add.s32 	%r194, %r494, 2560;
	mul.wide.u32 	%rd35, %r194, 4;
	add.s64 	%rd36, %rd2, %rd35;
	ld.global.u32 	%r195, [%rd36];
	add.s32 	%r196, %r195, %r193;
	add.s32 	%r197, %r494, 2816;
	mul.wide.u32 	%rd37, %r197, 4;
	add.s64 	%rd38, %rd2, %rd37;
	ld.global.u32 	%r198, [%rd38];
	add.s32 	%r199, %r198, %r196;
	add.s32 	%r200, %r494, 3072;
	mul.wide.u32 	%rd39, %r200, 4;
	add.s64 	%rd40, %rd2, %rd39;
	ld.global.u32 	%r201, [%rd40];
	add.s32 	%r202, %r201, %r199;
	add.s32 	%r203, %r494, 3328;
	mul.wide.u32 	%rd41, %r203, 4;
	add.s64 	%rd42, %rd2, %rd41;
	ld.global.u32 	%r204, [%rd42];
	add.s32 	%r205, %r204, %r202;
	add.s32 	%r206, %r494, 3584;
	mul.wide.u32 	%rd43, %r206, 4;
	add.s64 	%rd44, %rd2, %rd43;
	ld.global.u32 	%r207, [%rd44];
	add.s32 	%r208, %r207, %r205;
	add.s32 	%r209, %r494, 3840;
	mul.wide.u32 	%rd45, %r209, 4;
	add.s64 	%rd46, %rd2, %rd45;
	ld.global.u32 	%r210, [%rd46];
	add.s32 	%r509, %r210, %r208;
	add.s32 	%r495, %r495, 4096;
	add.s32 	%r494, %r494, 4096;
	add.s32 	%r493, %r493, 16;
	setp.ne.s32 	%p10, %r493, 0;
	@%p10 bra 	$L__BB4_35;
	add.s32 	%r501, %r495, -2048;
$L__BB4_37:
	setp.eq.s32 	%p11, %r50, 0;
	@%p11 bra 	$L__BB4_46;
	and.b32  	%r66, %r49, 7;
	setp.lt.u32 	%p12, %r50, 8;
	@%p12 bra 	$L__BB4_40;
	add.s32 	%r212, %r501, %r492;
	mul.wide.u32 	%rd47, %r212, 4;
	add.s64 	%rd48, %rd2, %rd47;
	ld.global.u32 	%r213, [%rd48];
	add.s32 	%r214, %r213, %r509;
	add.s32 	%r215, %r212, 256;
	mul.wide.u32 	%rd49, %r215, 4;
	add.s64 	%rd50, %rd2, %rd49;
	ld.global.u32 	%r216, [%rd50];
	add.s32 	%r217, %r216, %r214;
	add.s32 	%r218, %r212, 512;
	mul.wide.u32 	%rd51, %r218, 4;
	add.s64 	%rd52, %rd2, %rd51;
	ld.global.u32 	%r219, [%rd52];
	add.s32 	%r220, %r219, %r217;
	add.s32 	%r221, %r212, 768;
	mul.wide.u32 	%rd53, %r221, 4;
	add.s64 	%rd54, %rd2, %rd53;
	ld.global.u32 	%r222, [%rd54];
	add.s32 	%r223, %r222, %r220;
	add.s32 	%r224, %r212, 1024;
	mul.wide.u32 	%rd55, %r224, 4;
	add.s64 	%rd56, %rd2, %rd55;
	ld.global.u32 	%r225, [%rd56];
	add.s32 	%r226, %r225, %r223;
	add.s32 	%r227, %r212, 1280;
	mul.wide.u32 	%rd57, %r227, 4;
	add.s64 	%rd58, %rd2, %rd57;
	ld.global.u32 	%r228, [%rd58];
	add.s32 	%r229, %r228, %r226;
	add.s32 	%r230, %r212, 1536;
	mul.wide.u32 	%rd59, %r230, 4;
	add.s64 	%rd60, %rd2, %rd59;
	ld.global.u32 	%r231, [%rd60];
	add.s32 	%r232, %r231, %r229;
	add.s32 	%r233, %r212, 1792;
	mul.wide.u32 	%rd61, %r233, 4;
	add.s64 	%rd62, %rd2, %rd61;
	ld.global.u32 	%r234, [%rd62];
	add.s32 	%r509, %r234, %r232;
	add.s32 	%r501, %r501, 2048;
$L__BB4_40:
	setp.eq.s32 	%p13, %r66, 0;
	@%p13 bra 	$L__BB4_46;
	and.b32  	%r72, %r49, 3;
	setp.lt.u32 	%p14, %r66, 4;
	@%p14 bra 	$L__BB4_43;
	add.s32 	%r236, %r501, %r492;
	mul.wide.u32 	%rd63, %r236, 4;
	add.s64 	%rd64, %rd2, %rd63;
	ld.global.u32 	%r237, [%rd64];
	add.s32 	%r238, %r237, %r509;
	add.s32 	%r239, %r236, 256;
	mul.wide.u32 	%rd65, %r239, 4;
	add.s64 	%rd66, %rd2, %rd65;
	ld.global.u32 	%r240, [%rd66];
	add.s32 	%r241, %r240, %r238;
	add.s32 	%r242, %r236, 512;
	mul.wide.u32 	%rd67, %r242, 4;
	add.s64 	%rd68, %rd2, %rd67;
	ld.global.u32 	%r243, [%rd68];
	add.s32 	%r244, %r243, %r241;
	add.s32 	%r245, %r236, 768;
	mul.wide.u32 	%rd69, %r245, 4;
	add.s64 	%rd70, %rd2, %rd69;
	ld.global.u32 	%r246, [%rd70];
	add.s32 	%r509, %r246, %r244;
	add.s32 	%r501, %r501, 1024;
$L__BB4_43:
	setp.eq.s32 	%p15, %r72, 0;
	@%p15 bra 	$L__BB4_46;
	add.s32 	%r507, %r501, %r492;
	neg.s32 	%r506, %r72;
$L__BB4_45:
	.pragma "nounroll";
	mul.wide.u32 	%rd71, %r507, 4;
	add.s64 	%rd72, %rd2, %rd71;
	ld.global.u32 	%r247, [%rd72];
	add.s32 	%r509, %r247, %r509;
	add.s32 	%r507, %r507, 256;
	add.s32 	%r506, %r506, 1;
	setp.ne.s32 	%p16, %r506, 0;
	@%p16 bra 	$L__BB4_45;
$L__BB4_46:
	// begin inline asm
	mov.u32 %r248, %laneid;
	// end inline asm
	mov.b32 	%r251, 1;
	mov.b32 	%r272, 31;
	mov.b32 	%r273, -1;
	// begin inline asm
	shfl.sync.down.b32 %r249, %r509, %r251, %r272, %r273;
	// end inline asm
	setp.gt.s32 	%p17, %r248, 30;
	selp.b32 	%r274, 0, %r249, %p17;
	add.s32 	%r255, %r274, %r509;
	mov.b32 	%r256, 2;
	// begin inline asm
	shfl.sync.down.b32 %r254, %r255, %r256, %r272, %r273;
	// end inline asm
	setp.gt.s32 	%p18, %r248, 29;
	selp.b32 	%r275, 0, %r254, %p18;
	add.s32 	%r260, %r255, %r275;
	mov.b32 	%r261, 4;
	// begin inline asm
	shfl.sync.down.b32 %r259, %r260, %r261, %r272, %r273;
	// end inline asm
	setp.gt.s32 	%p19, %r248, 27;
	selp.b32 	%r276, 0, %r259, %p19;
	add.s32 	%r265, %r260, %r276;
	mov.b32 	%r266, 8;
	// begin inline asm
	shfl.sync.down.b32 %r264, %r265, %r266, %r272, %r273;
	// end inline asm
	setp.gt.s32 	%p20, %r248, 23;
	selp.b32 	%r277, 0, %r264, %p20;
	add.s32 	%r270, %r265, %r277;
	mov.b32 	%r271, 16;
	// begin inline asm
	shfl.sync.down.b32 %r269, %r270, %r271, %r272, %r273;
	// end inline asm
	setp.gt.s32 	%p21, %r248, 15;
	selp.b32 	%r278, 0, %r269, %p21;
	add.s32 	%r510, %r270, %r278;
	setp.ne.s32 	%p22, %r248, 0;
	@%p22 bra 	$L__BB4_48;
	shr.u32 	%r279, %r40, 3;
	and.b32  	%r280, %r279, 124;
	mov.u32 	%r281, _ZZN3cub18CUB_300001_SM_10006detail6reduce28DeviceReduceSingleTileKernelINS2_10policy_hubIijN4cuda3std3__44plusIiEEE10Policy1000EN6thrust24THRUST_300001_SM_1000_NS6detail15normal_iteratorINSD_10device_ptrIiEEEEPijS9_iiNS7_10__identityEEEvT0_T1_T2_T3_T4_T6_E12temp_storage;
	add.s32 	%r282, %r281, %r280;
	st.shared.u32 	[%r282+8], %r510;
$L__BB4_48:
	bar.sync 	0;
	setp.ne.s32 	%p23, %r40, 0;
	@%p23 bra 	$L__BB4_50;
	ld.shared.u32 	%r283, [_ZZN3cub18CUB_300001_SM_10006detail6reduce28DeviceReduceSingleTileKernelINS2_10policy_hubIijN4cuda3std3__44plusIiEEE10Policy1000EN6thrust24THRUST_300001_SM_1000_NS6detail15normal_iteratorINSD_10device_ptrIiEEEEPijS9_iiNS7_10__identityEEEvT0_T1_T2_T3_T4_T6_E12temp_storage+12];
	add.s32 	%r284, %r283, %r510;
	ld.shared.u32 	%r285, [_ZZN3cub18CUB_300001_SM_10006detail6reduce28DeviceReduceSingleTileKernelINS2_10policy_hubIijN4cuda3std3__44plusIiEEE10Policy1000EN6thrust24THRUST_300001_SM_1000_NS6detail15normal_iteratorINSD_10device_ptrIiEEEEPijS9_iiNS7_10__identityEEEvT0_T1_T2_T3_T4_T6_E12temp_storage+16];
	add.s32 	%r286, %r284, %r285;
	ld.shared.u32 	%r287, [_ZZN3cub18CUB_300001_SM_10006detail6reduce28DeviceReduceSingleTileKernelINS2_10policy_hubIijN4cuda3std3__44plusIiEEE10Policy1000EN6thrust24THRUST_300001_SM_1000_NS6detail15normal_iteratorINSD_10device_ptrIiEEEEPijS9_iiNS7_10__identityEEEvT0_T1_T2_T3_T4_T6_E12temp_storage+20];
	add.s32 	%r288, %r286, %r287;
	ld.shared.u32 	%r289, [_ZZN3cub18CUB_300001_SM_10006detail6reduce28DeviceReduceSingleTileKernelINS2_10policy_hubIijN4cuda3std3__44plusIiEEE10Policy1000EN6thrust24THRUST_300001_SM_1000_NS6detail15normal_iteratorINSD_10device_ptrIiEEEEPijS9_iiNS7_10__identityEEEvT0_T1_T2_T3_T4_T6_E12temp_storage+24];
	add.s32 	%r290, %r288, %r289;
	ld.shared.u32 	%r291, [_ZZN3cub18CUB_300001_SM_10006detail6reduce28DeviceReduceSingleTileKernelINS2_10policy_hubIijN4cuda3std3__44plusIiEEE10Policy1000EN6thrust24THRUST_300001_SM_1000_NS6detail15normal_iteratorINSD_10device_ptrIiEEEEPijS9_iiNS7_10__identityEEEvT0_T1_T2_T3_T4_T6_E12temp_storage+28];
	add.s32 	%r292, %r290, %r291;
	ld.shared.u32 	%r293, [_ZZN3cub18CUB_300001_SM_10006detail6reduce28DeviceReduceSingleTileKernelINS2_10policy_hubIijN4cuda3std3__44plusIiEEE10Policy1000EN6thrust24THRUST_300001_SM_1000_NS6detail15normal_iteratorINSD_10device_ptrIiEEEEPijS9_iiNS7_10__identityEEEvT0_T1_T2_T3_T4_T6_E12temp_storage+32];
	add.s32 	%r294, %r292, %r293;
	ld.shared.u32 	%r295, [_ZZN3cub18CUB_300001_SM_10006detail6reduce28DeviceReduceSingleTileKernelINS2_10policy_hubIijN4cuda3std3__44plusIiEEE10Policy1000EN6thrust24THRUST_300001_SM_1000_NS6detail15normal_iteratorINSD_10device_ptrIiEEEEPijS9_iiNS7_10__identityEEEvT0_T1_T2_T3_T4_T6_E12temp_storage+36];
	add.s32 	%r510, %r294, %r295;
$L__BB4_50:
	mov.u32 	%r469, %tid.x;
	setp.ne.s32 	%p57, %r469, 0;
	@%p57 bra 	$L__BB4_52;
	add.s32 	%r470, %r510, %r91;
	st.global.u32 	[%rd1], %r470;
$L__BB4_52:
	ret;

}
	// .globl	_ZN3cub18CUB_300001_SM_10006detail6reduce18DeviceReduceKernelINS2_10policy_hubIijN4cuda3std3__44plusIiEEE10Policy1000EN6thrust24THRUST_300001_SM_1000_NS6detail15normal_iteratorINSD_10device_ptrIiEEEEjS9_iNS7_10__identityEEEvT0_PT3_T1_NS0_13GridEvenShareISN_EET2_T4_
.visible .entry _ZN3cub18CUB_300001_SM_10006detail6reduce18DeviceReduceKernelINS2_10policy_hubIijN4cuda3std3__44plusIiEEE10Policy1000EN6thrust24THRUST_300001_SM_1000_NS6detail15normal_iteratorINSD_10device_ptrIiEEEEjS9_iNS7_10__identityEEEvT0_PT3_T1_NS0_13GridEvenShareISN_EET2_T4_(
	.param .align 8 .b8 _ZN3cub18CUB_300001_SM_10006detail6reduce18DeviceReduceKernelINS2_10policy_hubIijN4cuda3std3__44plusIiEEE10Policy1000EN6thrust24THRUST_300001_SM_1000_NS6detail15normal_iteratorINSD_10device_ptrIiEEEEjS9_iNS7_10__identityEEEvT0_PT3_T1_NS0_13GridEvenShareISN_EET2_T4__param_0[8],
	.param .u64 .ptr .align 1 _ZN3cub18CUB_300001_SM_10006detail6reduce18DeviceReduceKernelINS2_10policy_hubIijN4cuda3std3__44plusIiEEE10Policy1000EN6thrust24THRUST_300001_SM_1000_NS6detail15normal_iteratorINSD_10device_ptrIiEEEEjS9_iNS7_10__identityEEEvT0_PT3_T1_NS0_13GridEvenShareISN_EET2_T4__param_1,
	.param .u32 _ZN3cub18CUB_300001_SM_10006detail6reduce18DeviceReduceKernelINS2_10policy_hubIijN4cuda3std3__44plusIiEEE10Policy1000EN6thrust24THRUST_300001_SM_1000_NS6detail15normal_iteratorINSD_10device_ptrIiEEEEjS9_iNS7_10__identityEEEvT0_PT3_T1_NS0_13GridEvenShareISN_EET2_T4__param_2,
	.param .align 4 .b8 _ZN3cub18CUB_300001_SM_10006detail6reduce18DeviceReduceKernelINS2_10policy_hubIijN4cuda3std3__44plusIiEEE10Policy1000EN6thrust24THRUST_300001_SM_1000_NS6detail15normal_iteratorINSD_10device_ptrIiEEEEjS9_iNS7_10__identityEEEvT0_PT3_T1_NS0_13GridEvenShareISN_EET2_T4__param_3[40],
	.param .align 1 .b8 _ZN3cub18CUB_300001_SM_10006detail6reduce18DeviceReduceKernelINS2_10policy_hubIijN4cuda3std3__44plusIiEEE10Policy1000EN6thrust24THRUST_300001_SM_1000_NS6detail15normal_iteratorINSD_10device_ptrIiEEEEjS9_iNS7_10__identityEEEvT0_PT3_T1_NS0_13GridEvenShareISN_EET2_T4__param_4[1],
	.param .align 1 .b8 _ZN3cub18CUB_300001_SM_10006detail6reduce18DeviceReduceKernelINS2_10policy_hubIijN4cuda3std3__44plusIiEEE10Policy1000EN6thrust24THRUST_300001_SM_1000_NS6detail15normal_iteratorINSD_10device_ptrIiEEEEjS9_iNS7_10__identityEEEvT0_PT3_T1_NS0_13GridEvenShareISN_EET2_T4__param_5[1]
)
.maxntid 256
{
	.reg .pred 	%p<57>;
	.reg .b16 	%rs<4>;
	.reg .b32 	%r<575>;
	.reg .b64 	%rd<130>;
	// demoted variable
	.shared .align 4 .b8 _ZZN3cub18CUB_300001_SM_10006detail6reduce18DeviceReduceKernelINS2_10policy_hubIijN4cuda3std3__44plusIiEEE10Policy1000EN6thrust24THRUST_300001_SM_1000_NS6detail15normal_iteratorINSD_10device_ptrIiEEEEjS9_iNS7_10__identityEEEvT0_PT3_T1_NS0_13GridEvenShareISN_EET2_T4_E12temp_storage[44];
	ld.param.u32 	%r1, [_ZN3cub18CUB_300001_SM_10006detail6reduce18DeviceReduceKernelINS2_10policy_hubIijN4cuda3std3__44plusIiEEE10Policy1000EN6thrust24THRUST_300001_SM_1000_NS6detail15normal_iteratorINSD_10device_ptrIiEEEEjS9_iNS7_10__identityEEEvT0_PT3_T1_NS0_13GridEvenShareISN_EET2_T4__param_3+20];
	ld.param.u32 	%r2, [_ZN3cub18CUB_300001_SM_10006detail6reduce18DeviceReduceKernelINS2_10policy_hubIijN4cuda3std3__44plusIiEEE10Policy1000EN6thrust24THRUST_300001_SM_1000_NS6detail15normal_iteratorINSD_10device_ptrIiEEEEjS9_iNS7_10__identityEEEvT0_PT3_T1_NS0_13GridEvenShareISN_EET2_T4__param_3+24];
	ld.param.u64 	%rd3, [_ZN3cub18CUB_300001_SM_10006detail6reduce18DeviceReduceKernelINS2_10policy_hubIijN4cuda3std3__44plusIiEEE10Policy1000EN6thrust24THRUST_300001_SM_1000_NS6detail15normal_iteratorINSD_10device_ptrIiEEEEjS9_iNS7_10__identityEEEvT0_PT3_T1_NS0_13GridEvenShareISN_EET2_T4__param_0];
	cvta.to.global.u64 	%rd1, %rd3;
	mov.u32 	%r3, %ctaid.x;
	shl.b32 	%r4, %r2, 12;
	shl.b32 	%r556, %r3, 12;
	sub.s32 	%r6, %r1, %r556;
	setp.gt.u32 	%p1, %r6, 4095;
	@%p1 bra 	$L__BB5_26;
	mov.u32 	%r7, %tid.x;
	setp.ge.u32 	%p23, %r7, %r6;
	mov.b32 	%r550, 0;
	mov.u32 	%r539, %r7;
	@%p23 bra 	$L__BB5_3;
	add.s32 	%r330, %r556, %r7;
	mul.wide.u32 	%rd66, %r330, 4;
	add.s64 	%rd67, %rd1, %rd66;
	ld.global.u32 	%r550, [%rd67];
	add.s32 	%r539, %r7, 256;
$L__BB5_3:
	setp.ge.u32 	%p24, %r539, %r6;
	@%p24 bra 	$L__BB5_17;
	not.b32 	%r332, %r539;
	add.s32 	%r333, %r1, %r332;
	sub.s32 	%r334, %r333, %r556;
	shr.u32 	%r335, %r334, 8;
	add.s32 	%r12, %r335, 1;
	and.b32  	%r13, %r12, 15;
	setp.lt.u32 	%p25, %r334, 3840;
	@%p25 bra 	$L__BB5_8;
	or.b32  	%r536, %r539, 2048;
	add.s32 	%r535, %r539, %r556;
	and.b32  	%r336, %r12, 33554416;
	neg.s32 	%r534, %r336;
$L__BB5_6:
	.pragma "nounroll";
	mul.wide.u32 	%rd68, %r535, 4;
	add.s64 	%rd69, %rd1, %rd68;
	ld.global.u32 	%r337, [%rd69];
	add.s32 	%r338, %r337, %r550;
	add.s32 	%r339, %r535, 256;
	mul.wide.u32 	%rd70, %r339, 4;
	add.s64 	%rd71, %rd1, %rd70;
	ld.global.u32 	%r340, [%rd71];
	add.s32 	%r341, %r340, %r338;
	add.s32 	%r342, %r535, 512;
	mul.wide.u32 	%rd72, %r342, 4;
	add.s64 	%rd73, %rd1, %rd72;
	ld.global.u32 	%r343, [%rd73];
	add.s32 	%r344, %r343, %r341;
	add.s32 	%r345, %r535, 768;
	mul.wide.u32 	%rd74, %r345, 4;
	add.s64 	%rd75, %rd1, %rd74;
	ld.global.u32 	%r346, [%rd75];
	add.s32 	%r347, %r346, %r344;
	add.s32 	%r348, %r535, 1024;
	mul.wide.u32 	%rd76, %r348, 4;
	add.s64 	%rd77, %rd1, %rd76;
	ld.global.u32 	%r349, [%rd77];
	add.s32 	%r350, %r349, %r347;
	add.s32 	%r351, %r535, 1280;
	mul.wide.u32 	%rd78, %r351, 4;
	add.s64 	%rd79, %rd1, %rd78;
	ld.global.u32 	%r352, [%rd79];
	add.s32 	%r353, %r352, %r350;
	add.s32 	%r354, %r535, 1536;
	mul.wide.u32 	%rd80, %r354, 4;
	add.s64 	%rd81, %rd1, %rd80;
	ld.global.u32 	%r355, [%rd81];
	add.s32 	%r356, %r355, %r353;
	add.s32 	%r357, %r535, 1792;
	mul.wide.u32 	%rd82, %r357, 4;
	add.s64 	%rd83, %rd1, %rd82;
	ld.global.u32 	%r358, [%rd83];
	add.s32 	%r359, %r358, %r356;
	add.s32 	%r360, %r535, 2048;
	mul.wide.u32 	%rd84, %r360, 4;
	add.s64 	%rd85, %rd1, %rd84;
	ld.global.u32 	%r361, [%rd85];
	add.s32 	%r362, %r361, %r359;
	add.s32 	%r363, %r535, 2304;
	mul.wide.u32 	%rd86, %r363, 4;
	add.s64 	%rd87, %rd1, %rd86;
	ld.global.u32 	%r364, [%rd87];
	add.s32 	%r365, %r364, %r362;
	add.s32 	%r366, %r535, 2560;
	mul.wide.u32 	%rd88, %r366, 4;
	add.s64 	%rd89, %rd1, %rd88;
	ld.global.u32 	%r367, [%rd89];
	add.s32 	%r368, %r367, %r365;
	add.s32 	%r369, %r535, 2816;
	mul.wide.u32 	%rd90, %r369, 4;
	add.s64 	%rd91, %rd1, %rd90;
	ld.global.u32 	%r370, [%rd91];
	add.s32 	%r371, %r370, %r368;
	add.s32 	%r372, %r535, 3072;
	mul.wide.u32 	%rd92, %r372, 4;
	add.s64 	%rd93, %rd1, %rd92;
	ld.global.u32 	%r373, [%rd93];
	add.s32 	%r374, %r373, %r371;
	add.s32 	%r375, %r535, 3328;
	mul.wide.u32 	%rd94, %r375, 4;
	add.s64 	%rd95, %rd1, %rd94;
	ld.global.u32 	%r376, [%rd95];
	add.s32 	%r377, %r376, %r374;
	add.s32 	%r378, %r535, 3584;
	mul.wide.u32 	%rd96, %r378, 4;
	add.s64 	%rd97, %rd1, %rd96;
	ld.global.u32 	%r379, [%rd97];
	add.s32 	%r380, %r379, %r377;
	add.s32 	%r381, %r535, 3840;
	mul.wide.u32 	%rd98, %r381, 4;
	add.s64 	%rd99, %rd1, %rd98;
	ld.global.u32 	%r382, [%rd99];
	add.s32 	%r550, %r382, %r380;
	add.s32 	%r536, %r536, 4096;
	add.s32 	%r535, %r535, 4096;
	add.s32 	%r534, %r534, 16;
	setp.ne.s32 	%p26, %r534, 0;
	@%p26 bra 	$L__BB5_6;
	add.s32 	%r539, %r536, -2048;
$L__BB5_8:
	setp.eq.s32 	%p27, %r13, 0;
	@%p27 bra 	$L__BB5_17;
	and.b32  	%r29, %r12, 7;
	setp.lt.u32 	%p28, %r13, 8;
	@%p28 bra 	$L__BB5_11;
	add.s32 	%r384, %r556, %r539;
	mul.wide.u32 	%rd100, %r384, 4;
	add.s64 	%rd101, %rd1, %rd100;
	ld.global.u32 	%r385, [%rd101];
	add.s32 	%r386, %r385, %r550;
	add.s32 	%r387, %r384, 256;
	mul.wide.u32 	%rd102, %r387, 4;
	add.s64 	%rd103, %rd1, %rd102;
	ld.global.u32 	%r388, [%rd103];
	add.s32 	%r389, %r388, %r386;
	add.s32 	%r390, %r384, 512;
	mul.wide.u32 	%rd104, %r390, 4;
	add.s64 	%rd105, %rd1, %rd104;
	ld.global.u32 	%r391, [%rd105];
	add.s32 	%r392, %r391, %r389;
	add.s32 	%r393, %r384, 768;
	mul.wide.u32 	%rd106, %r393, 4;
	add.s64 	%rd107, %rd1, %rd106;
	ld.global.u32 	%r394, [%rd107];
	add.s32 	%r395, %r394, %r392;
	add.s32 	%r396, %r384, 1024;
	mul.wide.u32 	%rd108, %r396, 4;
	add.s64 	%rd109, %rd1, %rd108;
	ld.global.u32 	%r397, [%rd109];
	add.s32 	%r398, %r397, %r395;
	add.s32 	%r399, %r384, 1280;
	mul.wide.u32 	%rd110, %r399, 4;
	add.s64 	%rd111, %rd1, %rd110;
	ld.global.u32 	%r400, [%rd111];
	add.s32 	%r401, %r400, %r398;
	add.s32 	%r402, %r384, 1536;
	mul.wide.u32 	%rd112, %r402, 4;
	add.s64 	%rd113, %rd1, %rd112;
	ld.global.u32 	%r403, [%rd113];
	add.s32 	%r404, %r403, %r401;
	add.s32 	%r405, %r384, 1792;
	mul.wide.u32 	%rd114, %r405, 4;
	add.s64 	%rd115, %rd1, %rd114;
	ld.global.u32 	%r406, [%rd115];
	add.s32 	%r550, %r406, %r404;
	add.s32 	%r539, %r539, 2048;
$L__BB5_11:
	setp.eq.s32 	%p29, %r29, 0;
	@%p29 bra 	$L__BB5_17;
	and.b32  	%r35, %r12, 3;
	setp.lt.u32 	%p30, %r29, 4;
	@%p30 bra 	$L__BB5_14;
	add.s32 	%r408, %r556, %r539;
	mul.wide.u32 	%rd116, %r408, 4;
	add.s64 	%rd117, %rd1, %rd116;
	ld.global.u32 	%r409, [%rd117];
	add.s32 	%r410, %r409, %r550;
	add.s32 	%r411, %r408, 256;
	mul.wide.u32 	%rd118, %r411, 4;
	add.s64 	%rd119, %rd1, %rd118;
	ld.global.u32 	%r412, [%rd119];
	add.s32 	%r413, %r412, %r410;
	add.s32 	%r414, %r408, 512;
	mul.wide.u32 	%rd120, %r414, 4;
	add.s64 	%rd121, %rd1, %rd120;
	ld.global.u32 	%r415, [%rd121];
	add.s32 	%r416, %r415, %r413;
	add.s32 	%r417, %r408, 768;
	mul.wide.u32 	%rd122, %r417, 4;
	add.s64 	%rd123, %rd1, %rd122;
	ld.global.u32 	%r418, [%rd123];
	add.s32 	%r550, %r418, %r416;
	add.s32 	%r539, %r539, 1024;
$L__BB5_14:
	setp.eq.s32 	%p31, %r35, 0;
	@%p31 bra 	$L__BB5_17;
	add.s32 	%r548, %r539, %r556;
	neg.s32 	%r547, %r35;
$L__BB5_16:
	.pragma "nounroll";
	mul.wide.u32 	%rd124, %r548, 4;
	add.s64 	%rd125, %rd1, %rd124;
	ld.global.u32 	%r419, [%rd125];
	add.s32 	%r550, %r419, %r550;
	add.s32 	%r548, %r548, 256;
	add.s32 	%r547, %r547, 1;
	setp.ne.s32 	%p32, %r547, 0;
	@%p32 bra 	$L__BB5_16;
$L__BB5_17:
	setp.lt.u32 	%p33, %r6, 256;
	@%p33 bra 	$L__BB5_22;
	// begin inline asm
	mov.u32 %r483, %laneid;
	// end inline asm
	mov.b32 	%r486, 1;
	mov.b32 	%r507, 31;
	mov.b32 	%r508, -1;
	// begin inline asm
	shfl.sync.down.b32 %r484, %r550, %r486, %r507, %r508;
	// end inline asm
	setp.gt.s32 	%p49, %r483, 30;
	selp.b32 	%r509, 0, %r484, %p49;
	add.s32 	%r490, %r509, %r550;
	mov.b32 	%r491, 2;
	// begin inline asm
	shfl.sync.down.b32 %r489, %r490, %r491, %r507, %r508;
	// end inline asm
	setp.gt.s32 	%p50, %r483, 29;
	selp.b32 	%r510, 0, %r489, %p50;
	add.s32 	%r495, %r490, %r510;
	mov.b32 	%r496, 4;
	// begin inline asm
	shfl.sync.down.b32 %r494, %r495, %r496, %r507, %r508;
	// end inline asm
	setp.gt.s32 	%p51, %r483, 27;
	selp.b32 	%r511, 0, %r494, %p51;
	add.s32 	%r500, %r495, %r511;
	mov.b32 	%r501, 8;
	// begin inline asm
	shfl.sync.down.b32 %r499, %r500, %r501, %r507, %r508;
	// end inline asm
	setp.gt.s32 	%p52, %r483, 23;
	selp.b32 	%r512, 0, %r499, %p52;
	add.s32 	%r505, %r500, %r512;
	mov.b32 	%r506, 16;
	// begin inline asm
	shfl.sync.down.b32 %r504, %r505, %r506, %r507, %r508;
	// end inline asm
	setp.gt.s32 	%p53, %r483, 15;
	selp.b32 	%r513, 0, %r504, %p53;
	add.s32 	%r574, %r505, %r513;
	setp.ne.s32 	%p54, %r483, 0;
	@%p54 bra 	$L__BB5_20;
	shr.u32 	%r514, %r7, 3;
	and.b32  	%r515, %r514, 124;
	mov.u32 	%r516, _ZZN3cub18CUB_300001_SM_10006detail6reduce18DeviceReduceKernelINS2_10policy_hubIijN4cuda3std3__44plusIiEEE10Policy1000EN6thrust24THRUST_300001_SM_1000_NS6detail15normal_iteratorINSD_10device_ptrIiEEEEjS9_iNS7_10__identityEEEvT0_PT3_T1_NS0_13GridEvenShareISN_EET2_T4_E12temp_storage;
	add.s32 	%r517, %r516, %r515;
	st.shared.u32 	[%r517+8], %r574;
$L__BB5_20:
	bar.sync 	0;
	setp.ne.s32 	%p55, %r7, 0;
	@%p55 bra 	$L__BB5_48;
	ld.shared.u32 	%r518, [_ZZN3cub18CUB_300001_SM_10006detail6reduce18DeviceReduceKernelINS2_10policy_hubIijN4cuda3std3__44plusIiEEE10Policy1000EN6thrust24THRUST_300001_SM_1000_NS6detail15normal_iteratorINSD_10device_ptrIiEEEEjS9_iNS7_10__identityEEEvT0_PT3_T1_NS0_13GridEvenShareISN_EET2_T4_E12temp_storage+12];
	add.s32 	%r519, %r518, %r574;
	ld.shared.u32 	%r520, [_ZZN3cub18CUB_300001_SM_10006detail6reduce18DeviceReduceKernelINS2_10policy_hubIijN4cuda3std3__44plusIiEEE10Policy1000EN6thrust24THRUST_300001_SM_1000_NS6detail15normal_iteratorINSD_10device_ptrIiEEEEjS9_iNS7_10__identityEEEvT0_PT3_T1_NS0_13GridEvenShareISN_EET2_T4_E12temp_storage+16];
	add.s32 	%r521, %r519, %r520;
	ld.shared.u32 	%r522, [_ZZN3cub18CUB_300001_SM_10006detail6reduce18DeviceReduceKernelINS2_10policy_hubIijN4cuda3std3__44plusIiEEE10Policy1000EN6thrust24THRUST_300001_SM_1000_NS6detail15normal_iteratorINSD_10device_ptrIiEEEEjS9_iNS7_10__identityEEEvT0_PT3_T1_NS0_13GridEvenShareISN_EET2_T4_E12temp_storage+20];
	add.s32 	%r523, %r521, %r522;
	ld.shared.u32 	%r524, [_ZZN3cub18CUB_300001_SM_10006detail6reduce18DeviceReduceKernelINS2_10policy_hubIijN4cuda3std3__44plusIiEEE10Policy1000EN6thrust24THRUST_300001_SM_1000_NS6detail15normal_iteratorINSD_10device_ptrIiEEEEjS9_iNS7_10__identityEEEvT0_PT3_T1_NS0_13GridEvenShareISN_EET2_T4_E12temp_storage+24];
	add.s32 	%r525, %r523, %r524;
	ld.shared.u32 	%r526, [_ZZN3cub18CUB_300001_SM_10006detail6reduce18DeviceReduceKernelINS2_10policy_hubIijN4cuda3std3__44plusIiEEE10Policy1000EN6thrust24THRUST_300001_SM_1000_NS6detail15normal_iteratorINSD_10device_ptrIiEEEEjS9_iNS7_10__identityEEEvT0_PT3_T1_NS0_13GridEvenShareISN_EET2_T4_E12temp_storage+28];
	add.s32 	%r527, %r525, %r526;
	ld.shared.u32 	%r528, [_ZZN3cub18CUB_300001_SM_10006detail6reduce18DeviceReduceKernelINS2_10policy_hubIijN4cuda3std3__44plusIiEEE10Policy1000EN6thrust24THRUST_300001_SM_1000_NS6detail15normal_iteratorINSD_10device_ptrIiEEEEjS9_iNS7_10__identityEEEvT0_PT3_T1_NS0_13GridEvenShareISN_EET2_T4_E12temp_storage+32];
	add.s32 	%r529, %r527, %r528;
	ld.shared.u32 	%r530, [_ZZN3cub18CUB_300001_SM_10006detail6reduce18DeviceReduceKernelINS2_10policy_hubIijN4cuda3std3__44plusIiEEE10Policy1000EN6thrust24THRUST_300001_SM_1000_NS6detail15normal_iteratorINSD_10device_ptrIiEEEEjS9_iNS7_10__identityEEEvT0_PT3_T1_NS0_13GridEvenShareISN_EET2_T4_E12temp_storage+36];
	add.s32 	%r574, %r529, %r530;
	bra.uni 	$L__BB5_48;
$L__BB5_22:
	// begin inline asm
	mov.u32 %r420, %laneid;
	// end inline asm
	and.b32  	%r446, %r7, 992;
	add.s32 	%r447, %r446, 32;
	setp.gt.u32 	%p34, %r447, %r6;
	not.b32 	%r448, %r446;
	add.s32 	%r449, %r6, %r448;
	selp.b32 	%r444, %r449, 31, %p34;
	mov.b32 	%r423, 1;
	mov.b32 	%r445, -1;
	// begin inline asm
	shfl.sync.down.b32 %r421, %r550, %r423, %r444, %r445;
	// end inline asm
	setp.lt.s32 	%p35, %r420, %r444;
	selp.b32 	%r450, %r421, 0, %p35;
	add.s32 	%r427, %r450, %r550;
	mov.b32 	%r428, 2;
	// begin inline asm
	shfl.sync.down.b32 %r426, %r427, %r428, %r444, %r445;
	// end inline asm
	add.s32 	%r451, %r420, 2;
	setp.gt.s32 	%p36, %r451, %r444;
	selp.b32 	%r452, 0, %r426, %p36;
	add.s32 	%r432, %r427, %r452;
	mov.b32 	%r433, 4;
	// begin inline asm
	shfl.sync.down.b32 %r431, %r432, %r433, %r444, %r445;
	// end inline asm
	add.s32 	%r453, %r420, 4;
	setp.gt.s32 	%p37, %r453, %r444;
	selp.b32 	%r454, 0, %r431, %p37;
	add.s32 	%r437, %r432, %r454;
	mov.b32 	%r438, 8;
	// begin inline asm
	shfl.sync.down.b32 %r436, %r437, %r438, %r444, %r445;
	// end inline asm
	add.s32 	%r455, %r420, 8;
	setp.gt.s32 	%p38, %r455, %r444;
	selp.b32 	%r456, 0, %r436, %p38;
	add.s32 	%r442, %r437, %r456;
	mov.b32 	%r443, 16;
	// begin inline asm
	shfl.sync.down.b32 %r441, %r442, %r443, %r444, %r445;
	// end inline asm
	add.s32 	%r457, %r420, 16;
	setp.gt.s32 	%p39, %r457, %r444;
	selp.b32 	%r458, 0, %r441, %p39;
	add.s32 	%r574, %r442, %r458;
	setp.ne.s32 	%p40, %r420, 0;
	@%p40 bra 	$L__BB5_24;
	shr.u32 	%r459, %r7, 3;
	and.b32  	%r460, %r459, 124;
	mov.u32 	%r461, _ZZN3cub18CUB_300001_SM_10006detail6reduce18DeviceReduceKernelINS2_10policy_hubIijN4cuda3std3__44plusIiEEE10Policy1000EN6thrust24THRUST_300001_SM_1000_NS6detail15normal_iteratorINSD_10device_ptrIiEEEEjS9_iNS7_10__identityEEEvT0_PT3_T1_NS0_13GridEvenShareISN_EET2_T4_E12temp_storage;
	add.s32 	%r462, %r461, %r460;
	st.shared.u32 	[%r462+8], %r574;
$L__BB5_24:
	bar.sync 	0;
	setp.ne.s32 	%p41, %r7, 0;
	@%p41 bra 	$L__BB5_48;
	setp.gt.u32 	%p42, %r6, 32;
	ld.shared.u32 	%r463, [_ZZN3cub18CUB_300001_SM_10006detail6reduce18DeviceReduceKernelINS2_10policy_hubIijN4cuda3std3__44plusIiEEE10Policy1000EN6thrust24THRUST_300001_SM_1000_NS6detail15normal_iteratorINSD_10device_ptrIiEEEEjS9_iNS7_10__identityEEEvT0_PT3_T1_NS0_13GridEvenShareISN_EET2_T4_E12temp_storage+12];
	selp.b32 	%r464, %r463, 0, %p42;
	add.s32 	%r465, %r464, %r574;
	setp.gt.u32 	%p43, %r6, 64;
	ld.shared.u32 	%r466, [_ZZN3cub18CUB_300001_SM_10006detail6reduce18DeviceReduceKernelINS2_10policy_hubIijN4cuda3std3__44plusIiEEE10Policy1000EN6thrust24THRUST_300001_SM_1000_NS6detail15normal_iteratorINSD_10device_ptrIiEEEEjS9_iNS7_10__identityEEEvT0_PT3_T1_NS0_13GridEvenShareISN_EET2_T4_E12temp_storage+16];
	selp.b32 	%r467, %r466, 0, %p43;
	add.s32 	%r468, %r465, %r467;
	setp.gt.u32 	%p44, %r6, 96;
	ld.shared.u32 	%r469, [_ZZN3cub18CUB_300001_SM_10006detail6reduce18DeviceReduceKernelINS2_10policy_hubIijN4cuda3std3__44plusIiEEE10Policy1000EN6thrust24THRUST_300001_SM_1000_NS6detail15normal_iteratorINSD_10device_ptrIiEEEEjS9_iNS7_10__identityEEEvT0_PT3_T1_NS0_13GridEvenShareISN_EET2_T4_E12temp_storage+20];
	selp.b32 	%r470, %r469, 0, %p44;
	add.s32 	%r471, %r468, %r470;
	setp.gt.u32 	%p45, %r6, 128;
	ld.shared.u32 	%r472, [_ZZN3cub18CUB_300001_SM_10006detail6reduce18DeviceReduceKernelINS2_10policy_hubIijN4cuda3std3__44plusIiEEE10Policy1000EN6thrust24THRUST_300001_SM_1000_NS6detail15normal_iteratorINSD_10device_ptrIiEEEEjS9_iNS7_10__identityEEEvT0_PT3_T1_NS0_13GridEvenShareISN_EET2_T4_E12temp_storage+24];
	selp.b32 	%r473, %r472, 0, %p45;
	add.s32 	%r474, %r471, %r473;
	setp.gt.u32 	%p46, %r6, 160;
	ld.shared.u32 	%r475, [_ZZN3cub18CUB_300001_SM_10006detail6reduce18DeviceReduceKernelINS2_10policy_hubIijN4cuda3std3__44plusIiEEE10Policy1000EN6thrust24THRUST_300001_SM_1000_NS6detail15normal_iteratorINSD_10device_ptrIiEEEEjS9_iNS7_10__identityEEEvT0_PT3_T1_NS0_13GridEvenShareISN_EET2_T4_E12temp_storage+28];
	selp.b32 	%r476, %r475, 0, %p46;
	add.s32 	%r477, %r474, %r476;
	setp.gt.u32 	%p47, %r6, 192;
	ld.shared.u32 	%r478, [_ZZN3cub18CUB_300001_SM_10006detail6reduce18DeviceReduceKernelINS2_10policy_hubIijN4cuda3std3__44plusIiEEE10Policy1000EN6thrust24THRUST_300001_SM_1000_NS6detail15normal_iteratorINSD_10device_ptrIiEEEEjS9_iNS7_10__identityEEEvT0_PT3_T1_NS0_13GridEvenShareISN_EET2_T4_E12temp_storage+32];
	selp.b32 	%r479, %r478, 0, %p47;
	add.s32 	%r480, %r477, %r479;
	setp.gt.u32 	%p48, %r6, 224;
	ld.shared.u32 	%r481, [_ZZN3cub18CUB_300001_SM_10006detail6reduce18DeviceReduceKernelINS2_10policy_hubIijN4cuda3std3__44plusIiEEE10Policy1000EN6thrust24THRUST_300001_SM_1000_NS6detail15normal_iteratorINSD_10device_ptrIiEEEEjS9_iNS7_10__identityEEEvT0_PT3_T1_NS0_13GridEvenShareISN_EET2_T4_E12temp_storage+36];
	selp.b32 	%r482, %r481, 0, %p48;
	add.s32 	%r574, %r480, %r482;
	bra.uni 	$L__BB5_48;
$L__BB5_26:
	mov.u32 	%r54, %tid.x;
	add.s32 	%r110, %r54, %r556;
	mul.wide.u32 	%rd4, %r110, 4;
	add.s64 	%rd5, %rd1, %rd4;
	ld.global.u32 	%r111, [%rd5];
	ld.global.u32 	%r112, [%rd5+1024];
	ld.global.u32 	%r113, [%rd5+2048];
	ld.global.u32 	%r114, [%rd5+3072];
	ld.global.u32 	%r115, [%rd5+4096];
	ld.global.u32 	%r116, [%rd5+5120];
	ld.global.u32 	%r117, [%rd5+6144];
	ld.global.u32 	%r118, [%rd5+7168];
	ld.global.u32 	%r119, [%rd5+8192];
	ld.global.u32 	%r120, [%rd5+9216];
	ld.global.u32 	%r121, [%rd5+10240];
	ld.global.u32 	%r122, [%rd5+11264];
	ld.global.u32 	%r123, [%rd5+12288];
	ld.global.u32 	%r124, [%rd5+13312];
	ld.global.u32 	%r125, [%rd5+14336];
	ld.global.u32 	%r126, [%rd5+15360];
	add.s32 	%r127, %r112, %r111;
	add.s32 	%r128, %r113, %r127;
	add.s32 	%r129, %r114, %r128;
	add.s32 	%r130, %r115, %r129;
	add.s32 	%r131, %r116, %r130;
	add.s32 	%r132, %r117, %r131;
	add.s32 	%r133, %r118, %r132;
	add.s32 	%r134, %r119, %r133;
	add.s32 	%r135, %r120, %r134;
	add.s32 	%r136, %r121, %r135;
	add.s32 	%r137, %r122, %r136;
	add.s32 	%r138, %r123, %r137;
	add.s32 	%r139, %r124, %r138;
	add.s32 	%r140, %r125, %r139;
	add.s32 	%r573, %r126, %r140;
	setp.lt.u32 	%p2, %r6, %r4;
	@%p2 bra 	$L__BB5_44;
	add.s32 	%r56, %r4, %r556;
	not.b32 	%r142, %r54;
	add.s32 	%r143, %r142, %r1;
	sub.s32 	%r144, %r143, %r4;
	sub.s32 	%r552, %r144, %r556;
	add.s32 	%r145, %r56, %r54;
	add.s32 	%r551, %r145, 2048;
	mov.b32 	%r554, 0;
	mov.u32 	%r553, %r56;
$L__BB5_28:
	add.s32 	%r556, %r556, %r4;
	add.s32 	%r147, %r1, -4096;
	setp.gt.u32 	%p3, %r556, %r147;
	@%p3 bra 	$L__BB5_30;
	add.s32 	%r148, %r54, %r556;
	mul.wide.u32 	%rd6, %r148, 4;
	add.s64 	%rd7, %rd1, %rd6;
	ld.global.u32 	%r149, [%rd7];
	ld.global.u32 	%r150, [%rd7+1024];
	ld.global.u32 	%r151, [%rd7+2048];
	ld.global.u32 	%r152, [%rd7+3072];
	ld.global.u32 	%r153, [%rd7+4096];
	ld.global.u32 	%r154, [%rd7+5120];
	ld.global.u32 	%r155, [%rd7+6144];
	ld.global.u32 	%r156, [%rd7+7168];
	ld.global.u32 	%r157, [%rd7+8192];
	ld.global.u32 	%r158, [%rd7+9216];
	ld.global.u32 	%r159, [%rd7+10240];
	ld.global.u32 	%r160, [%rd7+11264];
	ld.global.u32 	%r161, [%rd7+12288];
	ld.global.u32 	%r162, [%rd7+13312];
	ld.global.u32 	%r163, [%rd7+14336];
	ld.global.u32 	%r164, [%rd7+15360];
	add.s32 	%r165, %r149, %r573;
	add.s32 	%r166, %r150, %r165;
	add.s32 	%r167, %r151, %r166;
	add.s32 	%r168, %r152, %r167;
	add.s32 	%r169, %r153, %r168;
	add.s32 	%r170, %r154, %r169;
	add.s32 	%r171, %r155, %r170;
	add.s32 	%r172, %r156, %r171;
	add.s32 	%r173, %r157, %r172;
	add.s32 	%r174, %r158, %r173;
	add.s32 	%r175, %r159, %r174;
	add.s32 	%r176, %r160, %r175;
	add.s32 	%r177, %r161, %r176;
	add.s32 	%r178, %r162, %r177;
	add.s32 	%r179, %r163, %r178;
	add.s32 	%r573, %r164, %r179;
	sub.s32 	%r180, %r1, %r556;
	setp.lt.u32 	%p4, %r180, %r4;
	add.s32 	%r554, %r554, 1;
	add.s32 	%r553, %r553, %r4;
	sub.s32 	%r552, %r552, %r4;
	add.s32 	%r551, %r551, %r4;
	@%p4 bra 	$L__BB5_44;
	bra.uni 	$L__BB5_28;
$L__BB5_30:
	setp.le.u32 	%p5, %r1, %r556;
	sub.s32 	%r182, %r1, %r556;
	setp.ge.s32 	%p6, %r54, %r182;
	or.pred  	%p7, %p5, %p6;
	@%p7 bra 	$L__BB5_44;
	not.b32 	%r185, %r54;
	add.s32 	%r186, %r1, %r185;
	sub.s32 	%r187, %r186, %r56;
	mul.lo.s32 	%r188, %r2, %r554;
	shl.b32 	%r189, %r188, 12;
	sub.s32 	%r190, %r187, %r189;
	shr.u32 	%r191, %r190, 8;
	add.s32 	%r71, %r191, 1;
	and.b32  	%r72, %r71, 15;
	setp.lt.u32 	%p8, %r190, 3840;
	mov.u32 	%r565, %r54;
	@%p8 bra 	$L__BB5_35;
	or.b32  	%r559, %r54, 2048;
	shr.u32 	%r192, %r552, 8;
	add.s32 	%r193, %r192, 1;
	and.b32  	%r194, %r193, 33554416;
	neg.s32 	%r557, %r194;
$L__BB5_33:
	.pragma "nounroll";
	add.s32 	%r195, %r551, -2048;
	mul.wide.u32 	%rd8, %r195, 4;
	add.s64 	%rd9, %rd1, %rd8;
	ld.global.u32 	%r196, [%rd9];
	add.s32 	%r197, %r196, %r573;
	add.s32 	%r198, %r551, -1792;
	mul.wide.u32 	%rd10, %r198, 4;
	add.s64 	%rd11, %rd1, %rd10;
	ld.global.u32 	%r199, [%rd11];
	add.s32 	%r200, %r199, %r197;
	add.s32 	%r201, %r551, -1536;
	mul.wide.u32 	%rd12, %r201, 4;
	add.s64 	%rd13, %rd1, %rd12;
	ld.global.u32 	%r202, [%rd13];
	add.s32 	%r203, %r202, %r200;
	add.s32 	%r204, %r551, -1280;
	mul.wide.u32 	%rd14, %r204, 4;
	add.s64 	%rd15, %rd1, %rd14;
	ld.global.u32 	%r205, [%rd15];
	add.s32 	%r206, %r205, %r203;
	add.s32 	%r207, %r551, -1024;
	mul.wide.u32 	%rd16, %r207, 4;
	add.s64 	%rd17, %rd1, %rd16;
	ld.global.u32 	%r208, [%rd17];
	add.s32 	%r209, %r208, %r206;
	add.s32 	%r210, %r551, -768;
	mul.wide.u32 	%rd18, %r210, 4;
	add.s64 	%rd19, %rd1, %rd18;
	ld.global.u32 	%r211, [%rd19];
	add.s32 	%r212, %r211, %r209;
	add.s32 	%r213, %r551, -512;
	mul.wide.u32 	%rd20, %r213, 4;
	add.s64 	%rd21, %rd1, %rd20;
	ld.global.u32 	%r214, [%rd21];
	add.s32 	%r215, %r214, %r212;
	add.s32 	%r216, %r551, 1792;
	add.s32 	%r217, %r551, -256;
	mul.wide.u32 	%rd22, %r217, 4;
	add.s64 	%rd23, %rd1, %rd22;
	ld.global.u32 	%r218, [%rd23];
	add.s32 	%r219, %r218, %r215;
	mul.wide.u32 	%rd24, %r551, 4;
	add.s64 	%rd25, %rd1, %rd24;
	ld.global.u32 	%r220, [%rd25];
	add.s32 	%r221, %r220, %r219;
	add.s32 	%r222, %r551, 256;
	mul.wide.u32 	%rd26, %r222, 4;
	add.s64 	%rd27, %rd1, %rd26;
	ld.global.u32 	%r223, [%rd27];
	add.s32 	%r224, %r223, %r221;
	add.s32 	%r225, %r551, 512;
	mul.wide.u32 	%rd28, %r225, 4;
	add.s64 	%rd29, %rd1, %rd28;
	ld.global.u32 	%r226, [%rd29];
	add.s32 	%r227, %r226, %r224;
	add.s32 	%r228, %r551, 768;
	mul.wide.u32 	%rd30, %r228, 4;
	add.s64 	%rd31, %rd1, %rd30;
	ld.global.u32 	%r229, [%rd31];
	add.s32 	%r230, %r229, %r227;
	add.s32 	%r231, %r551, 1024;
	mul.wide.u32 	%rd32, %r231, 4;
	add.s64 	%rd33, %rd1, %rd32;
	ld.global.u32 	%r232, [%rd33];
	add.s32 	%r233, %r232, %r230;
	add.s32 	%r234, %r551, 1280;
	mul.wide.u32 	%rd34, %r234, 4;
	add.s64 	%rd35, %rd1, %rd34;
	ld.global.u32 	%r235, [%rd35];
	add.s32 	%r236, %r235, %r233;
	add.s32 	%r237, %r551, 1536;
	mul.wide.u32 	%rd36, %r237, 4;
	add.s64 	%rd37, %rd1, %rd36;
	ld.global.u32 	%r238, [%rd37];
	add.s32 	%r239, %r238, %r236;
	mul.wide.u32 	%rd38, %r216, 4;
	add.s64 	%rd39, %rd1, %rd38;
	ld.global.u32 	%r240, [%rd39];
	add.s32 	%r573, %r240, %r239;
	add.s32 	%r559, %r559, 4096;
	add.s32 	%r551, %r551, 4096;
	add.s32 	%r557, %r557, 16;
	setp.ne.s32 	%p9, %r557, 0;
	@%p9 bra 	$L__BB5_33;
	add.s32 	%r565, %r559, -2048;
$L__BB5_35:
	setp.eq.s32 	%p10, %r72, 0;
	@%p10 bra 	$L__BB5_44;
	and.b32  	%r87, %r71, 7;
	setp.lt.u32 	%p11, %r72, 8;
	@%p11 bra 	$L__BB5_38;
	add.s32 	%r242, %r565, %r556;
	mul.wide.u32 	%rd40, %r242, 4;
	add.s64 	%rd41, %rd1, %rd40;
	ld.global.u32 	%r243, [%rd41];
	add.s32 	%r244, %r243, %r573;
	add.s32 	%r245, %r242, 256;
	mul.wide.u32 	%rd42, %r245, 4;
	add.s64 	%rd43, %rd1, %rd42;
	ld.global.u32 	%r246, [%rd43];
	add.s32 	%r247, %r246, %r244;
	add.s32 	%r248, %r242, 512;
	mul.wide.u32 	%rd44, %r248, 4;
	add.s64 	%rd45, %rd1, %rd44;
	ld.global.u32 	%r249, [%rd45];
	add.s32 	%r250, %r249, %r247;
	add.s32 	%r251, %r242, 768;
	mul.wide.u32 	%rd46, %r251, 4;
	add.s64 	%rd47, %rd1, %rd46;
	ld.global.u32 	%r252, [%rd47];
	add.s32 	%r253, %r252, %r250;
	add.s32 	%r254, %r242, 1024;
	mul.wide.u32 	%rd48, %r254, 4;
	add.s64 	%rd49, %rd1, %rd48;
	ld.global.u32 	%r255, [%rd49];
	add.s32 	%r256, %r255, %r253;
	add.s32 	%r257, %r242, 1280;
	mul.wide.u32 	%rd50, %r257, 4;
	add.s64 	%rd51, %rd1, %rd50;
	ld.global.u32 	%r258, [%rd51];
	add.s32 	%r259, %r258, %r256;
	add.s32 	%r260, %r242, 1536;
	mul.wide.u32 	%rd52, %r260, 4;
	add.s64 	%rd53, %rd1, %rd52;
	ld.global.u32 	%r261, [%rd53];
	add.s32 	%r262, %r261, %r259;
	add.s32 	%r263, %r242, 1792;
	mul.wide.u32 	%rd54, %r263, 4;
	add.s64 	%rd55, %rd1, %rd54;
	ld.global.u32 	%r264, [%rd55];
	add.s32 	%r573, %r264, %r262;
	add.s32 	%r565, %r565, 2048;
$L__BB5_38:
	setp.eq.s32 	%p12, %r87, 0;
	@%p12 bra 	$L__BB5_44;
	setp.lt.u32 	%p13, %r87, 4;
	@%p13 bra 	$L__BB5_41;
	add.s32 	%r266, %r565, %r556;
	mul.wide.u32 	%rd56, %r266, 4;
	add.s64 	%rd57, %rd1, %rd56;
	ld.global.u32 	%r267, [%rd57];
	add.s32 	%r268, %r267, %r573;
	add.s32 	%r269, %r266, 256;
	mul.wide.u32 	%rd58, %r269, 4;
	add.s64 	%rd59, %rd1, %rd58;
	ld.global.u32 	%r270, [%rd59];
	add.s32 	%r271, %r270, %r268;
	add.s32 	%r272, %r266, 512;
	mul.wide.u32 	%rd60, %r272, 4;
	add.s64 	%rd61, %rd1, %rd60;
	ld.global.u32 	%r273, [%rd61];
	add.s32 	%r274, %r273, %r271;
	add.s32 	%r275, %r266, 768;
	mul.wide.u32 	%rd62, %r275, 4;
	add.s64 	%rd63, %rd1, %rd62;
	ld.global.u32 	%r276, [%rd63];
	add.s32 	%r573, %r276, %r274;
	add.s32 	%r565, %r565, 1024;
$L__BB5_41:
	and.b32  	%r277, %r71, 3;
	setp.eq.s32 	%p14, %r277, 0;
	@%p14 bra 	$L__BB5_44;
	add.s32 	%r571, %r565, %r553;
	cvt.u16.u32 	%rs1, %r552;
	shr.u16 	%rs2, %rs1, 8;
	add.s16 	%rs3, %rs2, 1;
	cvt.u32.u16 	%r278, %rs3;
	and.b32  	%r279, %r278, 3;
	neg.s32 	%r570, %r279;
$L__BB5_43:
	.pragma "nounroll";
	mul.wide.u32 	%rd64, %r571, 4;
	add.s64 	%rd65, %rd1, %rd64;
	ld.global.u32 	%r280, [%rd65];
	add.s32 	%r573, %r280, %r573;
	add.s32 	%r571, %r571, 256;
	add.s32 	%r570, %r570, 1;
	setp.ne.s32 	%p15, %r570, 0;
	@%p15 bra 	$L__BB5_43;
$L__BB5_44:
	// begin inline asm
	mov.u32 %r281, %laneid;
	// end inline asm
	mov.b32 	%r284, 1;
	mov.b32 	%r305, 31;
	mov.b32 	%r306, -1;
	// begin inline asm
	shfl.sync.down.b32 %r282, %r573, %r284, %r305, %r306;
	// end inline asm
	setp.gt.s32 	%p16, %r281, 30;
	selp.b32 	%r307, 0, %r282, %p16;
	add.s32 	%r288, %r307, %r573;
	mov.b32 	%r289, 2;
	// begin inline asm
	shfl.sync.down.b32 %r287, %r288, %r289, %r305, %r306;
	// end inline asm
	setp.gt.s32 	%p17, %r281, 29;
	selp.b32 	%r308, 0, %r287, %p17;
	add.s32 	%r293, %r288, %r308;
	mov.b32 	%r294, 4;
	// begin inline asm
	shfl.sync.down.b32 %r292, %r293, %r294, %r305, %r306;
	// end inline asm
	setp.gt.s32 	%p18, %r281, 27;
	selp.b32 	%r309, 0, %r292, %p18;
	add.s32 	%r298, %r293, %r309;
	mov.b32 	%r299, 8;
	// begin inline asm
	shfl.sync.down.b32 %r297, %r298, %r299, %r305, %r306;
	// end inline asm
	setp.gt.s32 	%p19, %r281, 23;
	selp.b32 	%r310, 0, %r297, %p19;
	add.s32 	%r303, %r298, %r310;
	mov.b32 	%r304, 16;
	// begin inline asm
	shfl.sync.down.b32 %r302, %r303, %r304, %r305, %r306;
	// end inline asm
	setp.gt.s32 	%p20, %r281, 15;
	selp.b32 	%r311, 0, %r302, %p20;
	add.s32 	%r574, %r303, %r311;
	setp.ne.s32 	%p21, %r281, 0;
	@%p21 bra 	$L__BB5_46;
	shr.u32 	%r312, %r54, 3;
	and.b32  	%r313, %r312, 124;
	mov.u32 	%r314, _ZZN3cub18CUB_300001_SM_10006detail6reduce18DeviceReduceKernelINS2_10policy_hubIijN4cuda3std3__44plusIiEEE10Policy1000EN6thrust24THRUST_300001_SM_1000_NS6detail15normal_iteratorINSD_10device_ptrIiEEEEjS9_iNS7_10__identityEEEvT0_PT3_T1_NS0_13GridEvenShareISN_EET2_T4_E12temp_storage;
	add.s32 	%r315, %r314, %r313;
	st.shared.u32 	[%r315+8], %r574;
$L__BB5_46:
	bar.sync 	0;
	setp.ne.s32 	%p22, %r54, 0;
	@%p22 bra 	$L__BB5_48;
	ld.shared.u32 	%r316, [_ZZN3cub18CUB_300001_SM_10006detail6reduce18DeviceReduceKernelINS2_10policy_hubIijN4cuda3std3__44plusIiEEE10Policy1000EN6thrust24THRUST_300001_SM_1000_NS6detail15normal_iteratorINSD_10device_ptrIiEEEEjS9_iNS7_10__identityEEEvT0_PT3_T1_NS0_13GridEvenShareISN_EET2_T4_E12temp_storage+12];
	add.s32 	%r317, %r316, %r574;
	ld.shared.u32 	%r318, [_ZZN3cub18CUB_300001_SM_10006detail6reduce18DeviceReduceKernelINS2_10policy_hubIijN4cuda3std3__44plusIiEEE10Policy1000EN6thrust24THRUST_300001_SM_1000_NS6detail15normal_iteratorINSD_10device_ptrIiEEEEjS9_iNS7_10__identityEEEvT0_PT3_T1_NS0_13GridEvenShareISN_EET2_T4_E12temp_storage+16];
	add.s32 	%r319, %r317, %r318;
	ld.shared.u32 	%r320, [_ZZN3cub18CUB_300001_SM_10006detail6reduce18DeviceReduceKernelINS2_10policy_hubIijN4cuda3std3__44plusIiEEE10Policy1000EN6thrust24THRUST_300001_SM_1000_NS6detail15normal_iteratorINSD_10device_ptrIiEEEEjS9_iNS7_10__identityEEEvT0_PT3_T1_NS0_13GridEvenShareISN_EET2_T4_E12temp_storage+20];
	add.s32 	%r321, %r319, %r320;
	ld.shared.u32 	%r322, [_ZZN3cub18CUB_300001_SM_10006detail6reduce18DeviceReduceKernelINS2_10policy_hubIijN4cuda3std3__44plusIiEEE10Policy1000EN6thrust24THRUST_300001_SM_1000_NS6detail15normal_iteratorINSD_10device_ptrIiEEEEjS9_iNS7_10__identityEEEvT0_PT3_T1_NS0_13GridEvenShareISN_EET2_T4_E12temp_storage+24];
	add.s32 	%r323, %r321, %r322;
	ld.shared.u32 	%r324, [_ZZN3cub18CUB_300001_SM_10006detail6reduce18DeviceReduceKernelINS2_10policy_hubIijN4cuda3std3__44plusIiEEE10Policy1000EN6thrust24THRUST_300001_SM_1000_NS6detail15normal_iteratorINSD_10device_ptrIiEEEEjS9_iNS7_10__identityEEEvT0_PT3_T1_NS0_13GridEvenShareISN_EET2_T4_E12temp_storage+28];
	add.s32 	%r325, %r323, %r324;
	ld.shared.u32 	%r326, [_ZZN3cub18CUB_300001_SM_10006detail6reduce18DeviceReduceKernelINS2_10policy_hubIijN4cuda3std3__44plusIiEEE10Policy1000EN6thrust24THRUST_300001_SM_1000_NS6detail15normal_iteratorINSD_10device_ptrIiEEEEjS9_iNS7_10__identityEEEvT0_PT3_T1_NS0_13GridEvenShareISN_EET2_T4_E12temp_storage+32];
	add.s32 	%r327, %r325, %r326;
	ld.shared.u32 	%r328, [_ZZN3cub18CUB_300001_SM_10006detail6reduce18DeviceReduceKernelINS2_10policy_hubIijN4cuda3std3__44plusIiEEE10Policy1000EN6thrust24THRUST_300001_SM_1000_NS6detail15normal_iteratorINSD_10device_ptrIiEEEEjS9_iNS7_10__identityEEEvT0_PT3_T1_NS0_13GridEvenShareISN_EET2_T4_E12temp_storage+36];
	add.s32 	%r574, %r327, %r328;
$L__BB5_48:
	mov.u32 	%r531, %tid.x;
	setp.ne.s32 	%p56, %r531, 0;
	@%p56 bra 	$L__BB5_50;
	ld.param.u64 	%rd129, [_ZN3cub18CUB_300001_SM_10006detail6reduce18DeviceReduceKernelINS2_10policy_hubIijN4cuda3std3__44plusIiEEE10Policy1000EN6thrust24THRUST_300001_SM_1000_NS6detail15normal_iteratorINSD_10device_ptrIiEEEEjS9_iNS7_10__identityEEEvT0_PT3_T1_NS0_13GridEvenShareISN_EET2_T4__param_1];
	cvta.to.global.u64 	%rd126, %rd129;
	mul.wide.u32 	%rd127, %r3, 4;
	add.s64 	%rd128, %rd126, %rd127;
	st.global.u32 	[%rd128], %r574;
$L__BB5_50:
	ret;

}
	// .globl	_ZN3cub18CUB_300001_SM_10006detail6reduce28DeviceReduceSingleTileKernelINS2_10policy_hubIijN4cuda3std3__44plusIiEEE10Policy1000EPiSC_iS9_iiNS7_10__identityEEEvT0_T1_T2_T3_T4_T6_
.visible .entry _ZN3cub18CUB_300001_SM_10006detail6reduce28DeviceReduceSingleTileKernelINS2_10policy_hubIijN4cuda3std3__44plusIiEEE10Policy1000EPiSC_iS9_iiNS7_10__identityEEEvT0_T1_T2_T3_T4_T6_(
	.param .u64 .ptr .align 1 _ZN3cub18CUB_300001_SM_10006detail6reduce28DeviceReduceSingleTileKernelINS2_10policy_hubIijN4cuda3std3__44plusIiEEE10Policy1000EPiSC_iS9_iiNS7_10__identityEEEvT0_T1_T2_T3_T4_T6__param_0,
	.param .u64 .ptr .align 1 _ZN3cub18CUB_300001_SM_10006detail6reduce28DeviceReduceSingleTileKernelINS2_10policy_hubIijN4cuda3std3__44plusIiEEE10Policy1000EPiSC_iS9_iiNS7_10__identityEEEvT0_T1_T2_T3_T4_T6__param_1,
	.param .u32 _ZN3cub18CUB_300001_SM_10006detail6reduce28DeviceReduceSingleTileKernelINS2_10policy_hubIijN4cuda3std3__44plusIiEEE10Policy1000EPiSC_iS9_iiNS7_10__identityEEEvT0_T1_T2_T3_T4_T6__param_2,
	.param .align 1 .b8 _ZN3cub18CUB_300001_SM_10006detail6reduce28DeviceReduceSingleTileKernelINS2_10policy_hubIijN4cuda3std3__44plusIiEEE10Policy1000EPiSC_iS9_iiNS7_10__identityEEEvT0_T1_T2_T3_T4_T6__param_3[1],
	.param .u32 _ZN3cub18CUB_300001_SM_10006detail6reduce28DeviceReduceSingleTileKernelINS2_10policy_hubIijN4cuda3std3__44plusIiEEE10Policy1000EPiSC_iS9_iiNS7_10__identityEEEvT0_T1_T2_T3_T4_T6__param_4,
	.param .align 1 .b8 _ZN3cub18CUB_300001_SM_10006detail6reduce28DeviceReduceSingleTileKernelINS2_10policy_hubIijN4cuda3std3__44plusIiEEE10Policy1000EPiSC_iS9_iiNS7_10__identityEEEvT0_T1_T2_T3_T4_T6__param_5[1]
)
.maxntid 256
.minnctapersm 1
{
	.reg .pred 	%p<97>;
	.reg .b32 	%r<687>;
	.reg .b64 	%rd<125>;
	// demoted variable
	.shared .align 4 .b8 _ZZN3cub18CUB_300001_SM_10006detail6reduce28DeviceReduceSingleTileKernelINS2_10policy_hubIijN4cuda3std3__44plusIiEEE10Policy1000EPiSC_iS9_iiNS7_10__identityEEEvT0_T1_T2_T3_T4_T6_E12temp_storage[44];
	ld.param.u64 	%rd16, [_ZN3cub18CUB_300001_SM_10006detail6reduce28DeviceReduceSingleTileKernelINS2_10policy_hubIijN4cuda3std3__44plusIiEEE10Policy1000EPiSC_iS9_iiNS7_10__identityEEEvT0_T1_T2_T3_T4_T6__param_0];
	ld.param.u64 	%rd17, [_ZN3cub18CUB_300001_SM_10006detail6reduce28DeviceReduceSingleTileKernelINS2_10policy_hubIijN4cuda3std3__44plusIiEEE10Policy1000EPiSC_iS9_iiNS7_10__identityEEEvT0_T1_T2_T3_T4_T6__param_1];
	ld.param.u32 	%r120, [_ZN3cub18CUB_300001_SM_10006detail6reduce28DeviceReduceSingleTileKernelINS2_10policy_hubIijN4cuda3std3__44plusIiEEE10Policy1000EPiSC_iS9_iiNS7_10__identityEEEvT0_T1_T2_T3_T4_T6__param_2];
	ld.param.u32 	%r121, [_ZN3cub18CUB_300001_SM_10006detail6reduce28DeviceReduceSingleTileKernelINS2_10policy_hubIijN4cuda3std3__44plusIiEEE10Policy1000EPiSC_iS9_iiNS7_10__identityEEEvT0_T1_T2_T3_T4_T6__param_4];
	cvta.to.global.u64 	%rd1, %rd17;
	setp.ne.s32 	%p1, %r120, 0;
	@%p1 bra 	$L__BB6_3;
	mov.u32 	%r633, %tid.x;
	setp.ne.s32 	%p96, %r633, 0;
	@%p96 bra 	$L__BB6_74;
	st.global.u32 	[%rd1], %r121;
	bra.uni 	$L__BB6_74;
$L__BB6_3:
	and.b64  	%rd18, %rd16, 15;
	setp.ne.s64 	%p2, %rd18, 0;
	@%p2 bra 	$L__BB6_38;
	setp.gt.s32 	%p49, %r120, 4095;
	@%p49 bra 	$L__BB6_22;
	mov.u32 	%r1, %tid.x;
	setp.ge.s32 	%p66, %r1, %r120;
	mov.b32 	%r644, 0;
	mov.u32 	%r639, %r1;
	@%p66 bra 	$L__BB6_7;
	mul.wide.u32 	%rd113, %r1, 4;
	add.s64 	%rd112, %rd16, %rd113;
	// begin inline asm
	ld.global.nc.u32 %r644, [%rd112];
	// end inline asm
	add.s32 	%r639, %r1, 256;
$L__BB6_7:
	setp.ge.s32 	%p67, %r639, %r120;
	@%p67 bra 	$L__BB6_13;
	not.b32 	%r507, %r639;
	add.s32 	%r6, %r120, %r507;
	and.b32  	%r508, %r6, 768;
	setp.eq.s32 	%p68, %r508, 768;
	@%p68 bra 	$L__BB6_11;
	mul.wide.u32 	%rd114, %r639, 4;
	add.s64 	%rd121, %rd16, %rd114;
	shr.u32 	%r509, %r6, 8;
	add.s32 	%r510, %r509, 1;
	and.b32  	%r511, %r510, 3;
	neg.s32 	%r636, %r511;
$L__BB6_10:
	.pragma "nounroll";
	// begin inline asm
	ld.global.nc.u32 %r512, [%rd121];
	// end inline asm
	add.s32 	%r644, %r512, %r644;
	add.s32 	%r639, %r639, 256;
	add.s64 	%rd121, %rd121, 1024;
	add.s32 	%r636, %r636, 1;
	setp.ne.s32 	%p69, %r636, 0;
	@%p69 bra 	$L__BB6_10;
$L__BB6_11:
	setp.lt.u32 	%p70, %r6, 768;
	@%p70 bra 	$L__BB6_13;
$L__BB6_12:
	mul.wide.s32 	%rd120, %r639, 4;
	add.s64 	%rd116, %rd16, %rd120;
	// begin inline asm
	ld.global.nc.u32 %r513, [%rd116];
	// end inline asm
	add.s32 	%r517, %r513, %r644;
	add.s64 	%rd117, %rd116, 1024;
	// begin inline asm
	ld.global.nc.u32 %r514, [%rd117];
	// end inline asm
	add.s32 	%r518, %r514, %r517;
	add.s64 	%rd118, %rd116, 2048;
	// begin inline asm
	ld.global.nc.u32 %r515, [%rd118];
	// end inline asm
	add.s32 	%r519, %r515, %r518;
	add.s64 	%rd119, %rd116, 3072;
	// begin inline asm
	ld.global.nc.u32 %r516, [%rd119];
	// end inline asm
	add.s32 	%r644, %r516, %r519;
	add.s32 	%r639, %r639, 1024;
	setp.lt.s32 	%p71, %r639, %r120;
	@%p71 bra 	$L__BB6_12;
$L__BB6_13:
	setp.lt.s32 	%p72, %r120, 256;
	@%p72 bra 	$L__BB6_18;
	// begin inline asm
	mov.u32 %r583, %laneid;
	// end inline asm
	mov.b32 	%r586, 1;
	mov.b32 	%r607, 31;
	mov.b32 	%r608, -1;
	// begin inline asm
	shfl.sync.down.b32 %r584, %r644, %r586, %r607, %r608;
	// end inline asm
	setp.gt.s32 	%p88, %r583, 30;
	selp.b32 	%r609, 0, %r584, %p88;
	add.s32 	%r590, %r609, %r644;
	mov.b32 	%r591, 2;
	// begin inline asm
	shfl.sync.down.b32 %r589, %r590, %r591, %r607, %r608;
	// end inline asm
	setp.gt.s32 	%p89, %r583, 29;
	selp.b32 	%r610, 0, %r589, %p89;
	add.s32 	%r595, %r590, %r610;
	mov.b32 	%r596, 4;
	// begin inline asm
	shfl.sync.down.b32 %r594, %r595, %r596, %r607, %r608;
	// end inline asm
	setp.gt.s32 	%p90, %r583, 27;
	selp.b32 	%r611, 0, %r594, %p90;
	add.s32 	%r600, %r595, %r611;
	mov.b32 	%r601, 8;
	// begin inline asm
	shfl.sync.down.b32 %r599, %r600, %r601, %r607, %r608;
	// end inline asm
	setp.gt.s32 	%p91, %r583, 23;
	selp.b32 	%r612, 0, %r599, %p91;
	add.s32 	%r605, %r600, %r612;
	mov.b32 	%r606, 16;
	// begin inline asm
	shfl.sync.down.b32 %r604, %r605, %r606, %r607, %r608;
	// end inline asm
	setp.gt.s32 	%p92, %r583, 15;
	selp.b32 	%r613, 0, %r604, %p92;
	add.s32 	%r686, %r605, %r613;
	setp.ne.s32 	%p93, %r583, 0;
	@%p93 bra 	$L__BB6_16;
	shr.u32 	%r614, %r1, 3;
	and.b32  	%r615, %r614, 124;
	mov.u32 	%r616, _ZZN3cub18CUB_300001_SM_10006detail6reduce28DeviceReduceSingleTileKernelINS2_10policy_hubIijN4cuda3std3__44plusIiEEE10Policy1000EPiSC_iS9_iiNS7_10__identityEEEvT0_T1_T2_T3_T4_T6_E12temp_storage;
	add.s32 	%r617, %r616, %r615;
	st.shared.u32 	[%r617+8], %r686;
$L__BB6_16:
	bar.sync 	0;
	setp.ne.s32 	%p94, %r1, 0;
	@%p94 bra 	$L__BB6_72;
	ld.shared.u32 	%r618, [_ZZN3cub18CUB_300001_SM_10006detail6reduce28DeviceReduceSingleTileKernelINS2_10policy_hubIijN4cuda3std3__44plusIiEEE10Policy1000EPiSC_iS9_iiNS7_10__identityEEEvT0_T1_T2_T3_T4_T6_E12temp_storage+12];
	add.s32 	%r619, %r618, %r686;
	ld.shared.u32 	%r620, [_ZZN3cub18CUB_300001_SM_10006detail6reduce28DeviceReduceSingleTileKernelINS2_10policy_hubIijN4cuda3std3__44plusIiEEE10Policy1000EPiSC_iS9_iiNS7_10__identityEEEvT0_T1_T2_T3_T4_T6_E12temp_storage+16];
	add.s32 	%r621, %r619, %r620;
	ld.shared.u32 	%r622, [_ZZN3cub18CUB_300001_SM_10006detail6reduce28DeviceReduceSingleTileKernelINS2_10policy_hubIijN4cuda3std3__44plusIiEEE10Policy1000EPiSC_iS9_iiNS7_10__identityEEEvT0_T1_T2_T3_T4_T6_E12temp_storage+20];
	add.s32 	%r623, %r621, %r622;
	ld.shared.u32 	%r624, [_ZZN3cub18CUB_300001_SM_10006detail6reduce28DeviceReduceSingleTileKernelINS2_10policy_hubIijN4cuda3std3__44plusIiEEE10Policy1000EPiSC_iS9_iiNS7_10__identityEEEvT0_T1_T2_T3_T4_T6_E12temp_storage+24];
	add.s32 	%r625, %r623, %r624;
	ld.shared.u32 	%r626, [_ZZN3cub18CUB_300001_SM_10006detail6reduce28DeviceReduceSingleTileKernelINS2_10policy_hubIijN4cuda3std3__44plusIiEEE10Policy1000EPiSC_iS9_iiNS7_10__identityEEEvT0_T1_T2_T3_T4_T6_E12temp_storage+28];
	add.s32 	%r627, %r625, %r626;
	ld.shared.u32 	%r628, [_ZZN3cub18CUB_300001_SM_10006detail6reduce28DeviceReduceSingleTileKernelINS2_10policy_hubIijN4cuda3std3__44plusIiEEE10Policy1000EPiSC_iS9_iiNS7_10__identityEEEvT0_T1_T2_T3_T4_T6_E12temp_storage+32];
	add.s32 	%r629, %r627, %r628;
	ld.shared.u32 	%r630, [_ZZN3cub18CUB_300001_SM_10006detail6reduce28DeviceReduceSingleTileKernelINS2_10policy_hubIijN4cuda3std3__44plusIiEEE10Policy1000EPiSC_iS9_iiNS7_10__identityEEEvT0_T1_T2_T3_T4_T6_E12temp_storage+36];
	add.s32 	%r686, %r629, %r630;
	bra.uni 	$L__BB6_72;
$L__BB6_18:
	// begin inline asm
	mov.u32 %r520, %laneid;
	// end inline asm
	and.b32  	%r546, %r1, 992;
	add.s32 	%r547, %r546, 32;
	setp.gt.s32 	%p73, %r547, %r120;
	not.b32 	%r548, %r546;
	add.s32 	%r549, %r120, %r548;
	selp.b32 	%r544, %r549, 31, %p73;
	mov.b32 	%r523, 1;
	mov.b32 	%r545, -1;
	// begin inline asm
	shfl.sync.down.b32 %r521, %r644, %r523, %r544, %r545;
	// end inline asm
	setp.lt.s32 	%p74, %r520, %r544;
	selp.b32 	%r550, %r521, 0, %p74;
	add.s32 	%r527, %r550, %r644;
	mov.b32 	%r528, 2;
	// begin inline asm
	shfl.sync.down.b32 %r526, %r527, %r528, %r544, %r545;
	// end inline asm
	add.s32 	%r551, %r520, 2;
	setp.gt.s32 	%p75, %r551, %r544;
	selp.b32 	%r552, 0, %r526, %p75;
	add.s32 	%r532, %r527, %r552;
	mov.b32 	%r533, 4;
	// begin inline asm
	shfl.sync.down.b32 %r531, %r532, %r533, %r544, %r545;
	// end inline asm
	add.s32 	%r553, %r520, 4;
	setp.gt.s32 	%p76, %r553, %r544;
	selp.b32 	%r554, 0, %r531, %p76;
	add.s32 	%r537, %r532, %r554;
	mov.b32 	%r538, 8;
	// begin inline asm
	shfl.sync.down.b32 %r536, %r537, %r538, %r544, %r545;
	// end inline asm
	add.s32 	%r555, %r520, 8;
	setp.gt.s32 	%p77, %r555, %r544;
	selp.b32 	%r556, 0, %r536, %p77;
	add.s32 	%r542, %r537, %r556;
	mov.b32 	%r543, 16;
	// begin inline asm
	shfl.sync.down.b32 %r541, %r542, %r543, %r544, %r545;
	// end inline asm
	add.s32 	%r557, %r520, 16;
	setp.gt.s32 	%p78, %r557, %r544;
	selp.b32 	%r558, 0, %r541, %p78;
	add.s32 	%r686, %r542, %r558;
	setp.ne.s32 	%p79, %r520, 0;
	@%p79 bra 	$L__BB6_20;
	shr.u32 	%r559, %r1, 3;
	and.b32  	%r560, %r559, 124;
	mov.u32 	%r561, _ZZN3cub18CUB_300001_SM_10006detail6reduce28DeviceReduceSingleTileKernelINS2_10policy_hubIijN4cuda3std3__44plusIiEEE10Policy1000EPiSC_iS9_iiNS7_10__identityEEEvT0_T1_T2_T3_T4_T6_E12temp_storage;
	add.s32 	%r562, %r561, %r560;
	st.shared.u32 	[%r562+8], %r686;
$L__BB6_20:
	bar.sync 	0;
	setp.ne.s32 	%p80, %r1, 0;
	@%p80 bra 	$L__BB6_72;
	setp.gt.s32 	%p81, %r120, 32;
	ld.shared.u32 	%r563, [_ZZN3cub18CUB_300001_SM_10006detail6reduce28DeviceReduceSingleTileKernelINS2_10policy_hubIijN4cuda3std3__44plusIiEEE10Policy1000EPiSC_iS9_iiNS7_10__identityEEEvT0_T1_T2_T3_T4_T6_E12temp_storage+12];
	selp.b32 	%r564, %r563, 0, %p81;
	add.s32 	%r565, %r564, %r686;
	setp.gt.s32 	%p82, %r120, 64;
	ld.shared.u32 	%r566, [_ZZN3cub18CUB_300001_SM_10006detail6reduce28DeviceReduceSingleTileKernelINS2_10policy_hubIijN4cuda3std3__44plusIiEEE10Policy1000EPiSC_iS9_iiNS7_10__identityEEEvT0_T1_T2_T3_T4_T6_E12temp_storage+16];
	selp.b32 	%r567, %r566, 0, %p82;
	add.s32 	%r568, %r565, %r567;
	setp.gt.s32 	%p83, %r120, 96;
	ld.shared.u32 	%r569, [_ZZN3cub18CUB_300001_SM_10006detail6reduce28DeviceReduceSingleTileKernelINS2_10policy_hubIijN4cuda3std3__44plusIiEEE10Policy1000EPiSC_iS9_iiNS7_10__identityEEEvT0_T1_T2_T3_T4_T6_E12temp_storage+20];
	selp.b32 	%r570, %r569, 0, %p83;
	add.s32 	%r571, %r568, %r570;
	setp.gt.s32 	%p84, %r120, 128;
	ld.shared.u32 	%r572, [_ZZN3cub18CUB_300001_SM_10006detail6reduce28DeviceReduceSingleTileKernelINS2_10policy_hubIijN4cuda3std3__44plusIiEEE10Policy1000EPiSC_iS9_iiNS7_10__identityEEEvT0_T1_T2_T3_T4_T6_E12temp_storage+24];
	selp.b32 	%r573, %r572, 0, %p84;
	add.s32 	%r574, %r571, %r573;
	setp.gt.s32 	%p85, %r120, 160;
	ld.shared.u32 	%r575, [_ZZN3cub18CUB_300001_SM_10006detail6reduce28DeviceReduceSingleTileKernelINS2_10policy_hubIijN4cuda3std3__44plusIiEEE10Policy1000EPiSC_iS9_iiNS7_10__identityEEEvT0_T1_T2_T3_T4_T6_E12temp_storage+28];
	selp.b32 	%r576, %r575, 0, %p85;
	add.s32 	%r577, %r574, %r576;
	setp.gt.s32 	%p86, %r120, 192;
	ld.shared.u32 	%r578, [_ZZN3cub18CUB_300001_SM_10006detail6reduce28DeviceReduceSingleTileKernelINS2_10policy_hubIijN4cuda3std3__44plusIiEEE10Policy1000EPiSC_iS9_iiNS7_10__identityEEEvT0_T1_T2_T3_T4_T6_E12temp_storage+32];
	selp.b32 	%r579, %r578, 0, %p86;
	add.s32 	%r580, %r577, %r579;
	setp.gt.s32 	%p87, %r120, 224;
	ld.shared.u32 	%r581, [_ZZN3cub18CUB_300001_SM_10006detail6reduce28DeviceReduceSingleTileKernelINS2_10policy_hubIijN4cuda3std3__44plusIiEEE10Policy1000EPiSC_iS9_iiNS7_10__identityEEEvT0_T1_T2_T3_T4_T6_E12temp_storage+36];
	selp.b32 	%r582, %r581, 0, %p87;
	add.s32 	%r686, %r580, %r582;
	bra.uni 	$L__BB6_72;
$L__BB6_22:
	mov.u32 	%r26, %tid.x;
	shl.b32 	%r377, %r26, 2;
	mul.wide.u32 	%rd86, %r377, 4;
	add.s64 	%rd76, %rd16, %rd86;
	// begin inline asm
	ld.global.nc.v2.u64 {%rd74, %rd75}, [%rd76];
	// end inline asm
	mov.b64 	{%r378, %r379}, %rd75;
	mov.b64 	{%r380, %r381}, %rd74;
	add.s64 	%rd79, %rd76, 4096;
	// begin inline asm
	ld.global.nc.v2.u64 {%rd77, %rd78}, [%rd79];
	// end inline asm
	mov.b64 	{%r382, %r383}, %rd78;
	mov.b64 	{%r384, %r385}, %rd77;
	add.s64 	%rd82, %rd76, 8192;
	// begin inline asm
	ld.global.nc.v2.u64 {%rd80, %rd81}, [%rd82];
	// end inline asm
	mov.b64 	{%r386, %r387}, %rd81;
	mov.b64 	{%r388, %r389}, %rd80;
	add.s64 	%rd85, %rd76, 12288;
	// begin inline asm
	ld.global.nc.v2.u64 {%rd83, %rd84}, [%rd85];
	// end inline asm
	mov.b64 	{%r390, %r391}, %rd84;
	mov.b64 	{%r392, %r393}, %rd83;
	add.s32 	%r394, %r381, %r380;
	add.s32 	%r395, %r378, %r394;
	add.s32 	%r396, %r379, %r395;
	add.s32 	%r397, %r384, %r396;
	add.s32 	%r398, %r385, %r397;
	add.s32 	%r399, %r382, %r398;
	add.s32 	%r400, %r383, %r399;
	add.s32 	%r401, %r388, %r400;
	add.s32 	%r402, %r389, %r401;
	add.s32 	%r403, %r386, %r402;
	add.s32 	%r404, %r387, %r403;
	add.s32 	%r405, %r392, %r404;
	add.s32 	%r406, %r393, %r405;
	add.s32 	%r407, %r390, %r406;
	add.s32 	%r659, %r391, %r407;
	setp.lt.u32 	%p50, %r120, 8192;
	mov.b32 	%r648, 4096;
	@%p50 bra 	$L__BB6_26;
	add.s32 	%r28, %r120, -4096;
	mov.b32 	%r648, 4096;
$L__BB6_24:
	mul.wide.s32 	%rd99, %r648, 4;
	add.s64 	%rd89, %rd76, %rd99;
	// begin inline asm
	ld.global.nc.v2.u64 {%rd87, %rd88}, [%rd89];
	// end inline asm
	mov.b64 	{%r409, %r410}, %rd88;
	mov.b64 	{%r411, %r412}, %rd87;
	add.s64 	%rd92, %rd89, 4096;
	// begin inline asm
	ld.global.nc.v2.u64 {%rd90, %rd91}, [%rd92];
	// end inline asm
	mov.b64 	{%r413, %r414}, %rd91;
	mov.b64 	{%r415, %r416}, %rd90;
	add.s64 	%rd95, %rd89, 8192;
	// begin inline asm
	ld.global.nc.v2.u64 {%rd93, %rd94}, [%rd95];
	// end inline asm
	mov.b64 	{%r417, %r418}, %rd94;
	mov.b64 	{%r419, %r420}, %rd93;
	add.s64 	%rd98, %rd89, 12288;
	// begin inline asm
	ld.global.nc.v2.u64 {%rd96, %rd97}, [%rd98];
	// end inline asm
	mov.b64 	{%r421, %r422}, %rd97;
	mov.b64 	{%r423, %r424}, %rd96;
	add.s32 	%r425, %r411, %r659;
	add.s32 	%r426, %r412, %r425;
	add.s32 	%r427, %r409, %r426;
	add.s32 	%r428, %r410, %r427;
	add.s32 	%r429, %r415, %r428;
	add.s32 	%r430, %r416, %r429;
	add.s32 	%r431, %r413, %r430;
	add.s32 	%r432, %r414, %r431;
	add.s32 	%r433, %r419, %r432;
	add.s32 	%r434, %r420, %r433;
	add.s32 	%r435, %r417, %r434;
	add.s32 	%r436, %r418, %r435;
	add.s32 	%r437, %r423, %r436;
	add.s32 	%r438, %r424, %r437;
	add.s32 	%r439, %r421, %r438;
	add.s32 	%r659, %r422, %r439;
	sub.s32 	%r440, %r120, %r648;
	setp.lt.s32 	%p51, %r440, 4096;
	@%p51 bra 	$L__BB6_34;
	add.s32 	%r648, %r648, 4096;
	setp.le.s32 	%p52, %r648, %r28;
	@%p52 bra 	$L__BB6_24;
$L__BB6_26:
	setp.le.s32 	%p53, %r120, %r648;
	@%p53 bra 	$L__BB6_34;
	sub.s32 	%r35, %r120, %r648;
	setp.ge.s32 	%p54, %r26, %r35;
	@%p54 bra 	$L__BB6_34;
	not.b32 	%r442, %r26;
	add.s32 	%r443, %r120, %r442;
	sub.s32 	%r36, %r443, %r648;
	and.b32  	%r444, %r36, 768;
	setp.eq.s32 	%p55, %r444, 768;
	mov.u32 	%r653, %r26;
	@%p55 bra 	$L__BB6_31;
	add.s32 	%r650, %r26, %r648;
	shr.u32 	%r445, %r36, 8;
	add.s32 	%r446, %r445, 1;
	and.b32  	%r447, %r446, 3;
	neg.s32 	%r649, %r447;
	mov.u32 	%r653, %r26;
$L__BB6_30:
	.pragma "nounroll";
	mul.wide.u32 	%rd101, %r650, 4;
	add.s64 	%rd100, %rd16, %rd101;
	// begin inline asm
	ld.global.nc.u32 %r448, [%rd100];
	// end inline asm
	add.s32 	%r659, %r448, %r659;
	add.s32 	%r653, %r653, 256;
	add.s32 	%r650, %r650, 256;
	add.s32 	%r649, %r649, 1;
	setp.ne.s32 	%p56, %r649, 0;
	@%p56 bra 	$L__BB6_30;
$L__BB6_31:
	setp.lt.u32 	%p57, %r36, 768;
	@%p57 bra 	$L__BB6_34;
	cvt.u64.u32 	%rd102, %r653;
	cvt.u64.u32 	%rd103, %r648;
	add.s64 	%rd104, %rd102, %rd103;
	shl.b64 	%rd105, %rd104, 2;
	add.s64 	%rd106, %rd105, %rd16;
	add.s64 	%rd122, %rd106, 2048;
	add.s32 	%r656, %r653, %r648;
$L__BB6_33:
	mul.wide.u32 	%rd111, %r656, 4;
	add.s64 	%rd107, %rd16, %rd111;
	// begin inline asm
	ld.global.nc.u32 %r449, [%rd107];
	// end inline asm
	add.s32 	%r453, %r449, %r659;
	add.s64 	%rd108, %rd122, -1024;
	// begin inline asm
	ld.global.nc.u32 %r450, [%rd108];
	// end inline asm
	add.s32 	%r454, %r450, %r453;
	// begin inline asm
	ld.global.nc.u32 %r451, [%rd122];
	// end inline asm
	add.s32 	%r455, %r451, %r454;
	add.s64 	%rd110, %rd122, 1024;
	// begin inline asm
	ld.global.nc.u32 %r452, [%rd110];
	// end inline asm
	add.s32 	%r659, %r452, %r455;
	add.s32 	%r653, %r653, 1024;
	add.s64 	%rd122, %rd122, 4096;
	add.s32 	%r656, %r656, 1024;
	setp.lt.s32 	%p58, %r653, %r35;
	@%p58 bra 	$L__BB6_33;
$L__BB6_34:
	// begin inline asm
	mov.u32 %r456, %laneid;
	// end inline asm
	mov.b32 	%r459, 1;
	mov.b32 	%r480, 31;
	mov.b32 	%r481, -1;
	// begin inline asm
	shfl.sync.down.b32 %r457, %r659, %r459, %r480, %r481;
	// end inline asm
	setp.gt.s32 	%p59, %r456, 30;
	selp.b32 	%r482, 0, %r457, %p59;
	add.s32 	%r463, %r482, %r659;
	mov.b32 	%r464, 2;
	// begin inline asm
	shfl.sync.down.b32 %r462, %r463, %r464, %r480, %r481;
	// end inline asm
	setp.gt.s32 	%p60, %r456, 29;
	selp.b32 	%r483, 0, %r462, %p60;
	add.s32 	%r468, %r463, %r483;
	mov.b32 	%r469, 4;
	// begin inline asm
	shfl.sync.down.b32 %r467, %r468, %r469, %r480, %r481;
	// end inline asm
	setp.gt.s32 	%p61, %r456, 27;
	selp.b32 	%r484, 0, %r467, %p61;
	add.s32 	%r473, %r468, %r484;
	mov.b32 	%r474, 8;
	// begin inline asm
	shfl.sync.down.b32 %r472, %r473, %r474, %r480, %r481;
	// end inline asm
	setp.gt.s32 	%p62, %r456, 23;
	selp.b32 	%r485, 0, %r472, %p62;
	add.s32 	%r478, %r473, %r485;
	mov.b32 	%r479, 16;
	// begin inline asm
	shfl.sync.down.b32 %r477, %r478, %r479, %r480, %r481;
	// end inline asm
	setp.gt.s32 	%p63, %r456, 15;
	selp.b32 	%r486, 0, %r477, %p63;
	add.s32 	%r686, %r478, %r486;
	setp.ne.s32 	%p64, %r456, 0;
	@%p64 bra 	$L__BB6_36;
	shr.u32 	%r487, %r26, 3;
	and.b32  	%r488, %r487, 124;
	mov.u32 	%r489, _ZZN3cub18CUB_300001_SM_10006detail6reduce28DeviceReduceSingleTileKernelINS2_10policy_hubIijN4cuda3std3__44plusIiEEE10Policy1000EPiSC_iS9_iiNS7_10__identityEEEvT0_T1_T2_T3_T4_T6_E12temp_storage;
	add.s32 	%r490, %r489, %r488;
	st.shared.u32 	[%r490+8], %r686;
$L__BB6_36:
	bar.sync 	0;
	setp.ne.s32 	%p65, %r26, 0;
	@%p65 bra 	$L__BB6_72;
	ld.shared.u32 	%r491, [_ZZN3cub18CUB_300001_SM_10006detail6reduce28DeviceReduceSingleTileKernelINS2_10policy_hubIijN4cuda3std3__44plusIiEEE10Policy1000EPiSC_iS9_iiNS7_10__identityEEEvT0_T1_T2_T3_T4_T6_E12temp_storage+12];
	add.s32 	%r492, %r491, %r686;
	ld.shared.u32 	%r493, [_ZZN3cub18CUB_300001_SM_10006detail6reduce28DeviceReduceSingleTileKernelINS2_10policy_hubIijN4cuda3std3__44plusIiEEE10Policy1000EPiSC_iS9_iiNS7_10__identityEEEvT0_T1_T2_T3_T4_T6_E12temp_storage+16];
	add.s32 	%r494, %r492, %r493;
	ld.shared.u32 	%r495, [_ZZN3cub18CUB_300001_SM_10006detail6reduce28DeviceReduceSingleTileKernelINS2_10policy_hubIijN4cuda3std3__44plusIiEEE10Policy1000EPiSC_iS9_iiNS7_10__identityEEEvT0_T1_T2_T3_T4_T6_E12temp_storage+20];
	add.s32 	%r496, %r494, %r495;
	ld.shared.u32 	%r497, [_ZZN3cub18CUB_300001_SM_10006detail6reduce28DeviceReduceSingleTileKernelINS2_10policy_hubIijN4cuda3std3__44plusIiEEE10Policy1000EPiSC_iS9_iiNS7_10__identityEEEvT0_T1_T2_T3_T4_T6_E12temp_storage+24];
	add.s32 	%r498, %r496, %r497;
	ld.shared.u32 	%r499, [_ZZN3cub18CUB_300001_SM_10006detail6reduce28DeviceReduceSingleTileKernelINS2_10policy_hubIijN4cuda3std3__44plusIiEEE10Policy1000EPiSC_iS9_iiNS7_10__identityEEEvT0_T1_T2_T3_T4_T6_E12temp_storage+28];
	add.s32 	%r500, %r498, %r499;
	ld.shared.u32 	%r501, [_ZZN3cub18CUB_300001_SM_10006detail6reduce28DeviceReduceSingleTileKernelINS2_10policy_hubIijN4cuda3std3__44plusIiEEE10Policy1000EPiSC_iS9_iiNS7_10__identityEEEvT0_T1_T2_T3_T4_T6_E12temp_storage+32];
	add.s32 	%r502, %r500, %r501;
	ld.shared.u32 	%r503, [_ZZN3cub18CUB_300001_SM_10006detail6reduce28DeviceReduceSingleTileKernelINS2_10policy_hubIijN4cuda3std3__44plusIiEEE10Policy1000EPiSC_iS9_iiNS7_10__identityEEEvT0_T1_T2_T3_T4_T6_E12temp_storage+36];
	add.s32 	%r686, %r502, %r503;
	bra.uni 	$L__BB6_72;
$L__BB6_38:
	setp.gt.s32 	%p3, %r120, 4095;
	@%p3 bra 	$L__BB6_56;
	mov.u32 	%r60, %tid.x;
	setp.ge.s32 	%p20, %r60, %r120;
	mov.b32 	%r670, 0;
	mov.u32 	%r665, %r60;
	@%p20 bra 	$L__BB6_41;
	mul.wide.u32 	%rd66, %r60, 4;
	add.s64 	%rd65, %rd16, %rd66;
	// begin inline asm
	ld.global.nc.u32 %r670, [%rd65];
	// end inline asm
	add.s32 	%r665, %r60, 256;
$L__BB6_41:
	setp.ge.s32 	%p21, %r665, %r120;
	@%p21 bra 	$L__BB6_47;
	not.b32 	%r252, %r665;
	add.s32 	%r65, %r120, %r252;
	and.b32  	%r253, %r65, 768;
	setp.eq.s32 	%p22, %r253, 768;
	@%p22 bra 	$L__BB6_45;
	mul.wide.u32 	%rd67, %r665, 4;
	add.s64 	%rd123, %rd16, %rd67;
	shr.u32 	%r254, %r65, 8;
	add.s32 	%r255, %r254, 1;
	and.b32  	%r256, %r255, 3;
	neg.s32 	%r662, %r256;
$L__BB6_44:
	.pragma "nounroll";
	// begin inline asm
	ld.global.nc.u32 %r257, [%rd123];
	// end inline asm
	add.s32 	%r670, %r257, %r670;
	add.s32 	%r665, %r665, 256;
	add.s64 	%rd123, %rd123, 1024;
	add.s32 	%r662, %r662, 1;
	setp.ne.s32 	%p23, %r662, 0;
	@%p23 bra 	$L__BB6_44;
$L__BB6_45:
	setp.lt.u32 	%p24, %r65, 768;
	@%p24 bra 	$L__BB6_47;
$L__BB6_46:
	mul.wide.s32 	%rd73, %r665, 4;
	add.s64 	%rd69, %rd16, %rd73;
	// begin inline asm
	ld.global.nc.u32 %r258, [%rd69];
	// end inline asm
	add.s32 	%r262, %r258, %r670;
	add.s64 	%rd70, %rd69, 1024;
	// begin inline asm
	ld.global.nc.u32 %r259, [%rd70];
	// end inline asm
	add.s32 	%r263, %r259, %r262;
	add.s64 	%rd71, %rd69, 2048;
	// begin inline asm
	ld.global.nc.u32 %r260, [%rd71];
	// end inline asm
	add.s32 	%r264, %r260, %r263;
	add.s64 	%rd72, %rd69, 3072;
	// begin inline asm
	ld.global.nc.u32 %r261, [%rd72];
	// end inline asm
	add.s32 	%r670, %r261, %r264;
	add.s32 	%r665, %r665, 1024;
	setp.lt.s32 	%p25, %r665, %r120;
	@%p25 bra 	$L__BB6_46;
$L__BB6_47:
	setp.lt.s32 	%p26, %r120, 256;
	@%p26 bra 	$L__BB6_52;
	// begin inline asm
	mov.u32 %r328, %laneid;
	// end inline asm
	mov.b32 	%r331, 1;
	mov.b32 	%r352, 31;
	mov.b32 	%r353, -1;
	// begin inline asm
	shfl.sync.down.b32 %r329, %r670, %r331, %r352, %r353;
	// end inline asm
	setp.gt.s32 	%p42, %r328, 30;
	selp.b32 	%r354, 0, %r329, %p42;
	add.s32 	%r335, %r354, %r670;
	mov.b32 	%r336, 2;
	// begin inline asm
	shfl.sync.down.b32 %r334, %r335, %r336, %r352, %r353;
	// end inline asm
	setp.gt.s32 	%p43, %r328, 29;
	selp.b32 	%r355, 0, %r334, %p43;
	add.s32 	%r340, %r335, %r355;
	mov.b32 	%r341, 4;
	// begin inline asm
	shfl.sync.down.b32 %r339, %r340, %r341, %r352, %r353;
	// end inline asm
	setp.gt.s32 	%p44, %r328, 27;
	selp.b32 	%r356, 0, %r339, %p44;
	add.s32 	%r345, %r340, %r356;
	mov.b32 	%r346, 8;
	// begin inline asm
	shfl.sync.down.b32 %r344, %r345, %r346, %r352, %r353;
	// end inline asm
	setp.gt.s32 	%p45, %r328, 23;
	selp.b32 	%r357, 0, %r344, %p45;
	add.s32 	%r350, %r345, %r357;
	mov.b32 	%r351, 16;
	// begin inline asm
	shfl.sync.down.b32 %r349, %r350, %r351, %r352, %r353;
	// end inline asm
	setp.gt.s32 	%p46, %r328, 15;
	selp.b32 	%r358, 0, %r349, %p46;
	add.s32 	%r686, %r350, %r358;
	setp.ne.s32 	%p47, %r328, 0;
	@%p47 bra 	$L__BB6_50;
	shr.u32 	%r359, %r60, 3;
	and.b32  	%r360, %r359, 124;
	mov.u32 	%r361, _ZZN3cub18CUB_300001_SM_10006detail6reduce28DeviceReduceSingleTileKernelINS2_10policy_hubIijN4cuda3std3__44plusIiEEE10Policy1000EPiSC_iS9_iiNS7_10__identityEEEvT0_T1_T2_T3_T4_T6_E12temp_storage;
	add.s32 	%r362, %r361, %r360;
	st.shared.u32 	[%r362+8], %r686;
$L__BB6_50:
	bar.sync 	0;
	setp.ne.s32 	%p48, %r60, 0;
	@%p48 bra 	$L__BB6_72;
	ld.shared.u32 	%r363, [_ZZN3cub18CUB_300001_SM_10006detail6reduce28DeviceReduceSingleTileKernelINS2_10policy_hubIijN4cuda3std3__44plusIiEEE10Policy1000EPiSC_iS9_iiNS7_10__identityEEEvT0_T1_T2_T3_T4_T6_E12temp_storage+12];
	add.s32 	%r364, %r363, %r686;
	ld.shared.u32 	%r365, [_ZZN3cub18CUB_300001_SM_10006detail6reduce28DeviceReduceSingleTileKernelINS2_10policy_hubIijN4cuda3std3__44plusIiEEE10Policy1000EPiSC_iS9_iiNS7_10__identityEEEvT0_T1_T2_T3_T4_T6_E12temp_storage+16];
	add.s32 	%r366, %r364, %r365;
	ld.shared.u32 	%r367, [_ZZN3cub18CUB_300001_SM_10006detail6reduce28DeviceReduceSingleTileKernelINS2_10policy_hubIijN4cuda3std3__44plusIiEEE10Policy1000EPiSC_iS9_iiNS7_10__identityEEEvT0_T1_T2_T3_T4_T6_E12temp_storage+20];
	add.s32 	%r368, %r366, %r367;
	ld.shared.u32 	%r369, [_ZZN3cub18CUB_300001_SM_10006detail6reduce28DeviceReduceSingleTileKernelINS2_10policy_hubIijN4cuda3std3__44plusIiEEE10Policy1000EPiSC_iS9_iiNS7_10__identityEEEvT0_T1_T2_T3_T4_T6_E12temp_storage+24];
	add.s32 	%r370, %r368, %r369;
	ld.shared.u32 	%r371, [_ZZN3cub18CUB_300001_SM_10006detail6reduce28DeviceReduceSingleTileKernelINS2_10policy_hubIijN4cuda3std3__44plusIiEEE10Policy1000EPiSC_iS9_iiNS7_10__identityEEEvT0_T1_T2_T3_T4_T6_E12temp_storage+28];
	add.s32 	%r372, %r370, %r371;
	ld.shared.u32 	%r373, [_ZZN3cub18CUB_300001_SM_10006detail6reduce28DeviceReduceSingleTileKernelINS2_10policy_hubIijN4cuda3std3__44plusIiEEE10Policy1000EPiSC_iS9_iiNS7_10__identityEEEvT0_T1_T2_T3_T4_T6_E12temp_storage+32];
	add.s32 	%r374, %r372, %r373;
	ld.shared.u32 	%r375, [_ZZN3cub18CUB_300001_SM_10006detail6reduce28DeviceReduceSingleTileKernelINS2_10policy_hubIijN4cuda3std3__44plusIiEEE10Policy1000EPiSC_iS9_iiNS7_10__identityEEEvT0_T1_T2_T3_T4_T6_E12temp_storage+36];
	add.s32 	%r686, %r374, %r375;
	bra.uni 	$L__BB6_72;
$L__BB6_52:
	// begin inline asm
	mov.u32 %r265, %laneid;
	// end inline asm
	and.b32  	%r291, %r60, 992;
	add.s32 	%r292, %r291, 32;
	setp.gt.s32 	%p27, %r292, %r120;
	not.b32 	%r293, %r291;
	add.s32 	%r294, %r120, %r293;
	selp.b32 	%r289, %r294, 31, %p27;
	mov.b32 	%r268, 1;
	mov.b32 	%r290, -1;
	// begin inline asm
	shfl.sync.down.b32 %r266, %r670, %r268, %r289, %r290;
	// end inline asm
	setp.lt.s32 	%p28, %r265, %r289;
	selp.b32 	%r295, %r266, 0, %p28;
	add.s32 	%r272, %r295, %r670;
	mov.b32 	%r273, 2;
	// begin inline asm
	shfl.sync.down.b32 %r271, %r272, %r273, %r289, %r290;
	// end inline asm
	add.s32 	%r296, %r265, 2;
	setp.gt.s32 	%p29, %r296, %r289;
	selp.b32 	%r297, 0, %r271, %p29;
	add.s32 	%r277, %r272, %r297;
	mov.b32 	%r278, 4;
	// begin inline asm
	shfl.sync.down.b32 %r276, %r277, %r278, %r289, %r290;
	// end inline asm
	add.s32 	%r298, %r265, 4;
	setp.gt.s32 	%p30, %r298, %r289;
	selp.b32 	%r299, 0, %r276, %p30;
	add.s32 	%r282, %r277, %r299;
	mov.b32 	%r283, 8;
	// begin inline asm
	shfl.sync.down.b32 %r281, %r282, %r283, %r289, %r290;
	// end inline asm
	add.s32 	%r300, %r265, 8;
	setp.gt.s32 	%p31, %r300, %r289;
	selp.b32 	%r301, 0, %r281, %p31;
	add.s32 	%r287, %r282, %r301;
	mov.b32 	%r288, 16;
	// begin inline asm
	shfl.sync.down.b32 %r286, %r287, %r288, %r289, %r290;
	// end inline asm
	add.s32 	%r302, %r265, 16;
	setp.gt.s32 	%p32, %r302, %r289;
	selp.b32 	%r303, 0, %r286, %p32;
	add.s32 	%r686, %r287, %r303;
	setp.ne.s32 	%p33, %r265, 0;
	@%p33 bra 	$L__BB6_54;
	shr.u32 	%r304, %r60, 3;
	and.b32  	%r305, %r304, 124;
	mov.u32 	%r306, _ZZN3cub18CUB_300001_SM_10006detail6reduce28DeviceReduceSingleTileKernelINS2_10policy_hubIijN4cuda3std3__44plusIiEEE10Policy1000EPiSC_iS9_iiNS7_10__identityEEEvT0_T1_T2_T3_T4_T6_E12temp_storage;
	add.s32 	%r307, %r306, %r305;
	st.shared.u32 	[%r307+8], %r686;
$L__BB6_54:
	bar.sync 	0;
	setp.ne.s32 	%p34, %r60, 0;
	@%p34 bra 	$L__BB6_72;
	setp.gt.s32 	%p35, %r120, 32;
	ld.shared.u32 	%r308, [_ZZN3cub18CUB_300001_SM_10006detail6reduce28DeviceReduceSingleTileKernelINS2_10policy_hubIijN4cuda3std3__44plusIiEEE10Policy1000EPiSC_iS9_iiNS7_10__identityEEEvT0_T1_T2_T3_T4_T6_E12temp_storage+12];
	selp.b32 	%r309, %r308, 0, %p35;
	add.s32 	%r310, %r309, %r686;
	setp.gt.s32 	%p36, %r120, 64;
	ld.shared.u32 	%r311, [_ZZN3cub18CUB_300001_SM_10006detail6reduce28DeviceReduceSingleTileKernelINS2_10policy_hubIijN4cuda3std3__44plusIiEEE10Policy1000EPiSC_iS9_iiNS7_10__identityEEEvT0_T1_T2_T3_T4_T6_E12temp_storage+16];
	selp.b32 	%r312, %r311, 0, %p36;
	add.s32 	%r313, %r310, %r312;
	setp.gt.s32 	%p37, %r120, 96;
	ld.shared.u32 	%r314, [_ZZN3cub18CUB_300001_SM_10006detail6reduce28DeviceReduceSingleTileKernelINS2_10policy_hubIijN4cuda3std3__44plusIiEEE10Policy1000EPiSC_iS9_iiNS7_10__identityEEEvT0_T1_T2_T3_T4_T6_E12temp_storage+20];
	selp.b32 	%r315, %r314, 0, %p37;
	add.s32 	%r316, %r313, %r315;
	setp.gt.s32 	%p38, %r120, 128;
	ld.shared.u32 	%r317, [_ZZN3cub18CUB_300001_SM_10006detail6reduce28DeviceReduceSingleTileKernelINS2_10policy_hubIijN4cuda3std3__44plusIiEEE10Policy1000EPiSC_iS9_iiNS7_10__identityEEEvT0_T1_T2_T3_T4_T6_E12temp_storage+24];
	selp.b32 	%r318, %r317, 0, %p38;
	add.s32 	%r319, %r316, %r318;
	setp.gt.s32 	%p39, %r120, 160;
	ld.shared.u32 	%r320, [_ZZN3cub18CUB_300001_SM_10006detail6reduce28DeviceReduceSingleTileKernelINS2_10policy_hubIijN4cuda3std3__44plusIiEEE10Policy1000EPiSC_iS9_iiNS7_10__identityEEEvT0_T1_T2_T3_T4_T6_E12temp_storage+28];
	selp.b32 	%r321, %r320, 0, %p39;
	add.s32 	%r322, %r319, %r321;
	setp.gt.s32 	%p40, %r120, 192;
	ld.shared.u32 	%r323, [_ZZN3cub18CUB_300001_SM_10006detail6reduce28DeviceReduceSingleTileKernelINS2_10policy_hubIijN4cuda3std3__44plusIiEEE10Policy1000EPiSC_iS9_iiNS7_10__identityEEEvT0_T1_T2_T3_T4_T6_E12temp_storage+32];
	selp.b32 	%r324, %r323, 0, %p40;
	add.s32 	%r325, %r322, %r324;
	setp.gt.s32 	%p41, %r120, 224;
	ld.shared.u32 	%r326, [_ZZN3cub18CUB_300001_SM_10006detail6reduce28DeviceReduceSingleTileKernelINS2_10policy_hubIijN4cuda3std3__44plusIiEEE10Policy1000EPiSC_iS9_iiNS7_10__identityEEEvT0_T1_T2_T3_T4_T6_E12temp_storage+36];
	selp.b32 	%r327, %r326, 0, %p41;
	add.s32 	%r686, %r325, %r327;
	bra.uni 	$L__BB6_72;
$L__BB6_56:
	mov.u32 	%r85, %tid.x;
	mul.wide.u32 	%rd35, %r85, 4;
	add.s64 	%rd19, %rd16, %rd35;
	// begin inline asm
	ld.global.nc.u32 %r122, [%rd19];
	// end inline asm
	add.s64 	%rd20, %rd19, 1024;
	// begin inline asm
	ld.global.nc.u32 %r123, [%rd20];
	// end inline asm
	add.s64 	%rd21, %rd19, 2048;
	// begin inline asm
	ld.global.nc.u32 %r124, [%rd21];
	// end inline asm
	add.s64 	%rd22, %rd19, 3072;
	// begin inline asm
	ld.global.nc.u32 %r125, [%rd22];
	// end inline asm
	add.s64 	%rd23, %rd19, 4096;
	// begin inline asm
	ld.global.nc.u32 %r126, [%rd23];
	// end inline asm
	add.s64 	%rd24, %rd19, 5120;
	// begin inline asm
	ld.global.nc.u32 %r127, [%rd24];
	// end inline asm
	add.s64 	%rd25, %rd19, 6144;
	// begin inline asm
	ld.global.nc.u32 %r128, [%rd25];
	// end inline asm
	add.s64 	%rd26, %rd19, 7168;
	// begin inline asm
	ld.global.nc.u32 %r129, [%rd26];
	// end inline asm
	add.s64 	%rd27, %rd19, 8192;
	// begin inline asm
	ld.global.nc.u32 %r130, [%rd27];
	// end inline asm
	add.s64 	%rd28, %rd19, 9216;
	// begin inline asm
	ld.global.nc.u32 %r131, [%rd28];
	// end inline asm
	add.s64 	%rd29, %rd19, 10240;
	// begin inline asm
	ld.global.nc.u32 %r132, [%rd29];
	// end inline asm
	add.s64 	%rd30, %rd19, 11264;
	// begin inline asm
	ld.global.nc.u32 %r133, [%rd30];
	// end inline asm
	add.s64 	%rd31, %rd19, 12288;
	// begin inline asm
	ld.global.nc.u32 %r134, [%rd31];
	// end inline asm
	add.s64 	%rd32, %rd19, 13312;
	// begin inline asm
	ld.global.nc.u32 %r135, [%rd32];
	// end inline asm
	add.s64 	%rd33, %rd19, 14336;
	// begin inline asm
	ld.global.nc.u32 %r136, [%rd33];
	// end inline asm
	add.s64 	%rd34, %rd19, 15360;
	// begin inline asm
	ld.global.nc.u32 %r137, [%rd34];
	// end inline asm
	add.s32 	%r139, %r123, %r122;
	add.s32 	%r140, %r124, %r139;
	add.s32 	%r141, %r125, %r140;
	add.s32 	%r142, %r126, %r141;
	add.s32 	%r143, %r127, %r142;
	add.s32 	%r144, %r128, %r143;
	add.s32 	%r145, %r129, %r144;
	add.s32 	%r146, %r130, %r145;
	add.s32 	%r147, %r131, %r146;
	add.s32 	%r148, %r132, %r147;
	add.s32 	%r149, %r133, %r148;
	add.s32 	%r150, %r134, %r149;
	add.s32 	%r151, %r135, %r150;
	add.s32 	%r152, %r136, %r151;
	add.s32 	%r685, %r137, %r152;
	setp.lt.u32 	%p4, %r120, 8192;
	mov.b32 	%r674, 4096;
	@%p4 bra 	$L__BB6_60;
	add.s32 	%r87, %r120, -4096;
	mov.b32 	%r674, 4096;
$L__BB6_58:
	mul.wide.s32 	%rd52, %r674, 4;
	add.s64 	%rd36, %rd19, %rd52;
	// begin inline asm
	ld.global.nc.u32 %r154, [%rd36];
	// end inline asm
	add.s64 	%rd37, %rd36, 1024;
	// begin inline asm
	ld.global.nc.u32 %r155, [%rd37];
	// end inline asm
	add.s64 	%rd38, %rd36, 2048;
	// begin inline asm
	ld.global.nc.u32 %r156, [%rd38];
	// end inline asm
	add.s64 	%rd39, %rd36, 3072;
	// begin inline asm
	ld.global.nc.u32 %r157, [%rd39];
	// end inline asm
	add.s64 	%rd40, %rd36, 4096;
	// begin inline asm
	ld.global.nc.u32 %r158, [%rd40];
	// end inline asm
	add.s64 	%rd41, %rd36, 5120;
	// begin inline asm
	ld.global.nc.u32 %r159, [%rd41];
	// end inline asm
	add.s64 	%rd42, %rd36, 6144;
	// begin inline asm
	ld.global.nc.u32 %r160, [%rd42];
	// end inline asm
	add.s64 	%rd43, %rd36, 7168;
	// begin inline asm
	ld.global.nc.u32 %r161, [%rd43];
	// end inline asm
	add.s64 	%rd44, %rd36, 8192;
	// begin inline asm
	ld.global.nc.u32 %r162, [%rd44];
	// end inline asm
	add.s64 	%rd45, %rd36, 9216;
	// begin inline asm
	ld.global.nc.u32 %r163, [%rd45];
	// end inline asm
	add.s64 	%rd46, %rd36, 10240;
	// begin inline asm
	ld.global.nc.u32 %r164, [%rd46];
	// end inline asm
	add.s64 	%rd47, %rd36, 11264;
	// begin inline asm
	ld.global.nc.u32 %r165, [%rd47];
	// end inline asm
	add.s64 	%rd48, %rd36, 12288;
	// begin inline asm
	ld.global.nc.u32 %r166, [%rd48];
	// end inline asm
	add.s64 	%rd49, %rd36, 13312;
	// begin inline asm
	ld.global.nc.u32 %r167, [%rd49];
	// end inline asm
	add.s64 	%rd50, %rd36, 14336;
	// begin inline asm
	ld.global.nc.u32 %r168, [%rd50];
	// end inline asm
	add.s64 	%rd51, %rd36, 15360;
	// begin inline asm
	ld.global.nc.u32 %r169, [%rd51];
	// end inline asm
	add.s32 	%r170, %r154, %r685;
	add.s32 	%r171, %r155, %r170;
	add.s32 	%r172, %r156, %r171;
	add.s32 	%r173, %r157, %r172;
	add.s32 	%r174, %r158, %r173;
	add.s32 	%r175, %r159, %r174;
	add.s32 	%r176, %r160, %r175;
	add.s32 	%r177, %r161, %r176;
	add.s32 	%r178, %r162, %r177;
	add.s32 	%r179, %r163, %r178;
	add.s32 	%r180, %r164, %r179;
	add.s32 	%r181, %r165, %r180;
	add.s32 	%r182, %r166, %r181;
	add.s32 	%r183, %r167, %r182;
	add.s32 	%r184, %r168, %r183;
	add.s32 	%r685, %r169, %r184;
	sub.s32 	%r185, %r120, %r674;
	setp.lt.s32 	%p5, %r185, 4096;
	@%p5 bra 	$L__BB6_68;
	add.s32 	%r674, %r674, 4096;
	setp.le.s32 	%p6, %r674, %r87;
	@%p6 bra 	$L__BB6_58;
$L__BB6_60:
	setp.le.s32 	%p7, %r120, %r674;
	@%p7 bra 	$L__BB6_68;
	sub.s32 	%r94, %r120, %r674;
	setp.ge.s32 	%p8, %r85, %r94;
	@%p8 bra 	$L__BB6_68;
	not.b32 	%r187, %r85;
	add.s32 	%r188, %r120, %r187;
	sub.s32 	%r95, %r188, %r674;
	and.b32  	%r189, %r95, 768;
	setp.eq.s32 	%p9, %r189, 768;
	mov.u32 	%r679, %r85;
	@%p9 bra 	$L__BB6_65;
	add.s32 	%r676, %r85, %r674;
	shr.u32 	%r190, %r95, 8;
	add.s32 	%r191, %r190, 1;
	and.b32  	%r192, %r191, 3;
	neg.s32 	%r675, %r192;
	mov.u32 	%r679, %r85;
$L__BB6_64:
	.pragma "nounroll";
	mul.wide.u32 	%rd54, %r676, 4;
	add.s64 	%rd53, %rd16, %rd54;
	// begin inline asm
	ld.global.nc.u32 %r193, [%rd53];
	// end inline asm
	add.s32 	%r685, %r193, %r685;
	add.s32 	%r679, %r679, 256;
	add.s32 	%r676, %r676, 256;
	add.s32 	%r675, %r675, 1;
	setp.ne.s32 	%p10, %r675, 0;
	@%p10 bra 	$L__BB6_64;
$L__BB6_65:
	setp.lt.u32 	%p11, %r95, 768;
	@%p11 bra 	$L__BB6_68;
	cvt.u64.u32 	%rd55, %r679;
	cvt.u64.u32 	%rd56, %r674;
	add.s64 	%rd57, %rd55, %rd56;
	shl.b64 	%rd58, %rd57, 2;
	add.s64 	%rd59, %rd58, %rd16;
	add.s64 	%rd124, %rd59, 2048;
	add.s32 	%r682, %r679, %r674;
$L__BB6_67:
	mul.wide.u32 	%rd64, %r682, 4;
	add.s64 	%rd60, %rd16, %rd64;
	// begin inline asm
	ld.global.nc.u32 %r194, [%rd60];
	// end inline asm
	add.s32 	%r198, %r194, %r685;
	add.s64 	%rd61, %rd124, -1024;
	// begin inline asm
	ld.global.nc.u32 %r195, [%rd61];
	// end inline asm
	add.s32 	%r199, %r195, %r198;
	// begin inline asm
	ld.global.nc.u32 %r196, [%rd124];
	// end inline asm
	add.s32 	%r200, %r196, %r199;
	add.s64 	%rd63, %rd124, 1024;
	// begin inline asm
	ld.global.nc.u32 %r197, [%rd63];
	// end inline asm
	add.s32 	%r685, %r197, %r200;
	add.s32 	%r679, %r679, 1024;
	add.s64 	%rd124, %rd124, 4096;
	add.s32 	%r682, %r682, 1024;
	setp.lt.s32 	%p12, %r679, %r94;
	@%p12 bra 	$L__BB6_67;
$L__BB6_68:
	// begin inline asm
	mov.u32 %r201, %laneid;
	// end inline asm
	mov.b32 	%r204, 1;
	mov.b32 	%r225, 31;
	mov.b32 	%r226, -1;
	// begin inline asm
	shfl.sync.down.b32 %r202, %r685, %r204, %r225, %r226;
	// end inline asm
	setp.gt.s32 	%p13, %r201, 30;
	selp.b32 	%r227, 0, %r202, %p13;
	add.s32 	%r208, %r227, %r685;
	mov.b32 	%r209, 2;
	// begin inline asm
	shfl.sync.down.b32 %r207, %r208, %r209, %r225, %r226;
	// end inline asm
	setp.gt.s32 	%p14, %r201, 29;
	selp.b32 	%r228, 0, %r207, %p14;
	add.s32 	%r213, %r208, %r228;
	mov.b32 	%r214, 4;
	// begin inline asm
	shfl.sync.down.b32 %r212, %r213, %r214, %r225, %r226;
	// end inline asm
	setp.gt.s32 	%p15, %r201, 27;
	selp.b32 	%r229, 0, %r212, %p15;
	add.s32 	%r218, %r213, %r229;
	mov.b32 	%r219, 8;
	// begin inline asm
	shfl.sync.down.b32 %r217, %r218, %r219, %r225, %r226;
	// end inline asm
	setp.gt.s32 	%p16, %r201, 23;
	selp.b32 	%r230, 0, %r217, %p16;
	add.s32 	%r223, %r218, %r230;
	mov.b32 	%r224, 16;
	// begin inline asm
	shfl.sync.down.b32 %r222, %r223, %r224, %r225, %r226;
	// end inline asm
	setp.gt.s32 	%p17, %r201, 15;
	selp.b32 	%r231, 0, %r222, %p17;
	add.s32 	%r686, %r223, %r231;
	setp.ne.s32 	%p18, %r201, 0;
	@%p18 bra 	$L__BB6_70;
	shr.u32 	%r232, %r85, 3;
	and.b32  	%r233, %r232, 124;
	mov.u32 	%r234, _ZZN3cub18CUB_300001_SM_10006detail6reduce28DeviceReduceSingleTileKernelINS2_10policy_hubIijN4cuda3std3__44plusIiEEE10Policy1000EPiSC_iS9_iiNS7_10__identityEEEvT0_T1_T2_T3_T4_T6_E12temp_storage;
	add.s32 	%r235, %r234, %r233;
	st.shared.u32 	[%r235+8], %r686;
$L__BB6_70:
	bar.sync 	0;
	setp.ne.s32 	%p19, %r85, 0;
	@%p19 bra 	$L__BB6_72;
	ld.shared.u32 	%r236, [_ZZN3cub18CUB_300001_SM_10006detail6reduce28DeviceReduceSingleTileKernelINS2_10policy_hubIijN4cuda3std3__44plusIiEEE10Policy1000EPiSC_iS9_iiNS7_10__identityEEEvT0_T1_T2_T3_T4_T6_E12temp_storage+12];
	add.s32 	%r237, %r236, %r686;
	ld.shared.u32 	%r238, [_ZZN3cub18CUB_300001_SM_10006detail6reduce28DeviceReduceSingleTileKernelINS2_10policy_hubIijN4cuda3std3__44plusIiEEE10Policy1000EPiSC_iS9_iiNS7_10__identityEEEvT0_T1_T2_T3_T4_T6_E12temp_storage+16];
	add.s32 	%r239, %r237, %r238;
	ld.shared.u32 	%r240, [_ZZN3cub18CUB_300001_SM_10006detail6reduce28DeviceReduceSingleTileKernelINS2_10policy_hubIijN4cuda3std3__44plusIiEEE10Policy1000EPiSC_iS9_iiNS7_10__identityEEEvT0_T1_T2_T3_T4_T6_E12temp_storage+20];
	add.s32 	%r241, %r239, %r240;
	ld.shared.u32 	%r242, [_ZZN3cub18CUB_300001_SM_10006detail6reduce28DeviceReduceSingleTileKernelINS2_10policy_hubIijN4cuda3std3__44plusIiEEE10Policy1000EPiSC_iS9_iiNS7_10__identityEEEvT0_T1_T2_T3_T4_T6_E12temp_storage+24];
	add.s32 	%r243, %r241, %r242;
	ld.shared.u32 	%r244, [_ZZN3cub18CUB_300001_SM_10006detail6reduce28DeviceReduceSingleTileKernelINS2_10policy_hubIijN4cuda3std3__44plusIiEEE10Policy1000EPiSC_iS9_iiNS7_10__identityEEEvT0_T1_T2_T3_T4_T6_E12temp_storage+28];
	add.s32 	%r245, %r243, %r244;
	ld.shared.u32 	%r246, [_ZZN3cub18CUB_300001_SM_10006detail6reduce28DeviceReduceSingleTileKernelINS2_10policy_hubIijN4cuda3std3__44plusIiEEE10Policy1000EPiSC_iS9_iiNS7_10__identityEEEvT0_T1_T2_T3_T4_T6_E12temp_storage+32];
	add.s32 	%r247, %r245, %r246;
	ld.shared.u32 	%r248, [_ZZN3cub18CUB_300001_SM_10006detail6reduce28DeviceReduceSingleTileKernelINS2_10policy_hubIijN4cuda3std3__44plusIiEEE10Policy1000EPiSC_iS9_iiNS7_10__identityEEEvT0_T1_T2_T3_T4_T6_E12temp_storage+36];
	add.s32 	%r686, %r247, %r248;
$L__BB6_72:
	mov.u32 	%r631, %tid.x;
	setp.ne.s32 	%p95, %r631, 0;
	@%p95 bra 	$L__BB6_74;
	add.s32 	%r632, %r686, %r121;
	st.global.u32 	[%rd1], %r632;
$L__BB6_74:
	ret;

}
	// .globl	_ZN3cub18CUB_300001_SM_10006detail6reduce28DeviceReduceSingleTileKernelINS2_10policy_hubIiyN4cuda3std3__44plusIiEEE10Policy1000EN6thrust24THRUST_300001_SM_1000_NS6detail15normal_iteratorINSD_10device_ptrIiEEEEPiyS9_iiNS7_10__identityEEEvT0_T1_T2_T3_T4_T6_
.visible .entry _ZN3cub18CUB_300001_SM_10006detail6reduce28DeviceReduceSingleTileKernelINS2_10policy_hubIiyN4cuda3std3__44plusIiEEE10Policy1000EN6thrust24THRUST_300001_SM_1000_NS6detail15normal_iteratorINSD_10device_ptrIiEEEEPiyS9_iiNS7_10__identityEEEvT0_T1_T2_T3_T4_T6_(
	.param .align 8 .b8 _ZN3cub18CUB_300001_SM_10006detail6reduce28DeviceReduceSingleTileKernelINS2_10policy_hubIiyN4cuda3std3__44plusIiEEE10Policy1000EN6thrust24THRUST_300001_SM_1000_NS6detail15normal_iteratorINSD_10device_ptrIiEEEEPiyS9_iiNS7_10__identityEEEvT0_T1_T2_T3_T4_T6__param_0[8],
	.param .u64 .ptr .align 1 _ZN3cub18CUB_300001_SM_10006detail6reduce28DeviceReduceSingleTileKernelINS2_10policy_hubIiyN4cuda3std3__44plusIiEEE10Policy1000EN6thrust24THRUST_300001_SM_1000_NS6detail15normal_iteratorINSD_10device_ptrIiEEEEPiyS9_iiNS7_10__identityEEEvT0_T1_T2_T3_T4_T6__param_1,
	.param .u64 _ZN3cub18CUB_300001_SM_10006detail6reduce28DeviceReduceSingleTileKernelINS2_10policy_hubIiyN4cuda3std3__44plusIiEEE10Policy1000EN6thrust24THRUST_300001_SM_1000_NS6detail15normal_iteratorINSD_10device_ptrIiEEEEPiyS9_iiNS7_10__identityEEEvT0_T1_T2_T3_T4_T6__param_2,
	.param .align 1 .b8 _ZN3cub18CUB_300001_SM_10006detail6reduce28DeviceReduceSingleTileKernelINS2_10policy_hubIiyN4cuda3std3__44plusIiEEE10Policy1000EN6thrust24THRUST_300001_SM_1000_NS6detail15normal_iteratorINSD_10device_ptrIiEEEEPiyS9_iiNS7_10__identityEEEvT0_T1_T2_T3_T4_T6__param_3[1],
	.param .u32 _ZN3cub18CUB_300001_SM_10006detail6reduce28DeviceReduceSingleTileKernelINS2_10policy_hubIiyN4cuda3std3__44plusIiEEE10Policy1000EN6thrust24THRUST_300001_SM_1000_NS6detail15normal_iteratorINSD_10device_ptrIiEEEEPiyS9_iiNS7_10__identityEEEvT0_T1_T2_T3_T4_T6__param_4,
	.param .align 1 .b8 _ZN3cub18CUB_300001_SM_10006detail6reduce28DeviceReduceSingleTileKernelINS2_10policy_hubIiyN4cuda3std3__44plusIiEEE10Policy1000EN6thrust24THRUST_300001_SM_1000_NS6detail15normal_iteratorINSD_10device_ptrIiEEEEPiyS9_iiNS7_10__identityEEEvT0_T1_T2_T3_T4_T6__param_5[1]
)
.maxntid 256
.minnctapersm 1
{
	.reg .pred 	%p<59>;
	.reg .b32 	%r<471>;
	.reg .b64 	%rd<56>;
	// demoted variable
	.shared .align 4 .b8 _ZZN3cub18CUB_300001_SM_10006detail6reduce28DeviceReduceSingleTileKernelINS2_10policy_hubIiyN4cuda3std3__44plusIiEEE10Policy1000EN6thrust24THRUST_300001_SM_1000_NS6detail15normal_iteratorINSD_10device_ptrIiEEEEPiyS9_iiNS7_10__identityEEEvT0_T1_T2_T3_T4_T6_E12temp_storage[44];
	ld.param.u64 	%rd18, [_ZN3cub18CUB_300001_SM_10006detail6reduce28DeviceReduceSingleTileKernelINS2_10policy_hubIiyN4cuda3std3__44plusIiEEE10Policy1000EN6thrust24THRUST_300001_SM_1000_NS6detail15normal_iteratorINSD_10device_ptrIiEEEEPiyS9_iiNS7_10__identityEEEvT0_T1_T2_T3_T4_T6__param_0];
	ld.param.u64 	%rd20, [_ZN3cub18CUB_300001_SM_10006detail6reduce28DeviceReduceSingleTileKernelINS2_10policy_hubIiyN4cuda3std3__44plusIiEEE10Policy1000EN6thrust24THRUST_300001_SM_1000_NS6detail15normal_iteratorINSD_10device_ptrIiEEEEPiyS9_iiNS7_10__identityEEEvT0_T1_T2_T3_T4_T6__param_1];
	ld.param.u64 	%rd19, [_ZN3cub18CUB_300001_SM_10006detail6reduce28DeviceReduceSingleTileKernelINS2_10policy_hubIiyN4cuda3std3__44plusIiEEE10Policy1000EN6thrust24THRUST_300001_SM_1000_NS6detail15normal_iteratorINSD_10device_ptrIiEEEEPiyS9_iiNS7_10__identityEEEvT0_T1_T2_T3_T4_T6__param_2];
	ld.param.u32 	%r81, [_ZN3cub18CUB_300001_SM_10006detail6reduce28DeviceReduceSingleTileKernelINS2_10policy_hubIiyN4cuda3std3__44plusIiEEE10Policy1000EN6thrust24THRUST_300001_SM_1000_NS6detail15normal_iteratorINSD_10device_ptrIiEEEEPiyS9_iiNS7_10__identityEEEvT0_T1_T2_T3_T4_T6__param_4];
	cvta.to.global.u64 	%rd1, %rd20;
	setp.ne.s64 	%p1, %rd19, 0;
	@%p1 bra 	$L__BB7_3;
	mov.u32 	%r434, %tid.x;
	setp.ne.s32 	%p58, %r434, 0;
	@%p58 bra 	$L__BB7_51;
	st.global.u32 	[%rd1], %r81;
	bra.uni 	$L__BB7_51;
$L__BB7_3:
	cvta.to.global.u64 	%rd2, %rd18;
	setp.gt.u64 	%p2, %rd19, 4095;
	@%p2 bra 	$L__BB7_28;
	cvt.u32.u64 	%r1, %rd19;
	mov.u32 	%r2, %tid.x;
	setp.ge.u32 	%p24, %r2, %r1;
	mov.b32 	%r452, 0;
	mov.u32 	%r441, %r2;
	@%p24 bra 	$L__BB7_6;
	mul.wide.u32 	%rd41, %r2, 4;
	add.s64 	%rd42, %rd2, %rd41;
	ld.global.u32 	%r452, [%rd42];
	add.s32 	%r441, %r2, 256;
$L__BB7_6:
	setp.ge.u32 	%p25, %r441, %r1;
	@%p25 bra 	$L__BB7_19;
	not.b32 	%r261, %r441;
	add.s32 	%r262, %r261, %r1;
	shr.u32 	%r263, %r262, 8;
	add.s32 	%r7, %r263, 1;
	and.b32  	%r8, %r7, 15;
	setp.lt.u32 	%p26, %r262, 3840;
	@%p26 bra 	$L__BB7_10;
	and.b32  	%r264, %r7, 33554416;
	neg.s32 	%r437, %r264;
	mul.wide.u32 	%rd43, %r441, 4;
	add.s64 	%rd44, %rd43, %rd2;
	add.s64 	%rd51, %rd44, 8192;
$L__BB7_9:
	.pragma "nounroll";
	ld.global.u32 	%r265, [%rd51+-8192];
	add.s32 	%r266, %r265, %r452;
	ld.global.u32 	%r267, [%rd51+-7168];
	add.s32 	%r268, %r267, %r266;
	ld.global.u32 	%r269, [%rd51+-6144];
	add.s32 	%r270, %r269, %r268;
	ld.global.u32 	%r271, [%rd51+-5120];
	add.s32 	%r272, %r271, %r270;
	ld.global.u32 	%r273, [%rd51+-4096];
	add.s32 	%r274, %r273, %r272;
	ld.global.u32 	%r275, [%rd51+-3072];
	add.s32 	%r276, %r275, %r274;
	ld.global.u32 	%r277, [%rd51+-2048];
	add.s32 	%r278, %r277, %r276;
	ld.global.u32 	%r279, [%rd51+-1024];
	add.s32 	%r280, %r279, %r278;
	ld.global.u32 	%r281, [%rd51];
	add.s32 	%r282, %r281, %r280;
	ld.global.u32 	%r283, [%rd51+1024];
	add.s32 	%r284, %r283, %r282;
	ld.global.u32 	%r285, [%rd51+2048];
	add.s32 	%r286, %r285, %r284;
	ld.global.u32 	%r287, [%rd51+3072];
	add.s32 	%r288, %r287, %r286;
	ld.global.u32 	%r289, [%rd51+4096];
	add.s32 	%r290, %r289, %r288;
	ld.global.u32 	%r291, [%rd51+5120];
	add.s32 	%r292, %r291, %r290;
	ld.global.u32 	%r293, [%rd51+6144];
	add.s32 	%r294, %r293, %r292;
	ld.global.u32 	%r295, [%rd51+7168];
	add.s32 	%r452, %r295, %r294;
	add.s32 	%r441, %r441, 4096;
	add.s32 	%r437, %r437, 16;
	add.s64 	%rd51, %rd51, 16384;
	setp.ne.s32 	%p27, %r437, 0;
	@%p27 bra 	$L__BB7_9;
$L__BB7_10:
	setp.eq.s32 	%p28, %r8, 0;
	@%p28 bra 	$L__BB7_19;
	and.b32  	%r19, %r7, 7;
	setp.lt.u32 	%p29, %r8, 8;
	@%p29 bra 	$L__BB7_13;
	mul.wide.s32 	%rd45, %r441, 4;
	add.s64 	%rd46, %rd2, %rd45;
	ld.global.u32 	%r297, [%rd46];
	add.s32 	%r298, %r297, %r452;
	ld.global.u32 	%r299, [%rd46+1024];
	add.s32 	%r300, %r299, %r298;
	ld.global.u32 	%r301, [%rd46+2048];
	add.s32 	%r302, %r301, %r300;
	ld.global.u32 	%r303, [%rd46+3072];
	add.s32 	%r304, %r303, %r302;
	ld.global.u32 	%r305, [%rd46+4096];
	add.s32 	%r306, %r305, %r304;
	ld.global.u32 	%r307, [%rd46+5120];
	add.s32 	%r308, %r307, %r306;
	ld.global.u32 	%r309, [%rd46+6144];
	add.s32 	%r310, %r309, %r308;
	ld.global.u32 	%r311, [%rd46+7168];
	add.s32 	%r452, %r311, %r310;
	add.s32 	%r441, %r441, 2048;
$L__BB7_13:
	setp.eq.s32 	%p30, %r19, 0;
	@%p30 bra 	$L__BB7_19;
	and.b32  	%r25, %r7, 3;
	setp.lt.u32 	%p31, %r19, 4;
	@%p31 bra 	$L__BB7_16;
	mul.wide.s32 	%rd47, %r441, 4;
	add.s64 	%rd48, %rd2, %rd47;
	ld.global.u32 	%r313, [%rd48];
	add.s32 	%r314, %r313, %r452;
	ld.global.u32 	%r315, [%rd48+1024];
	add.s32 	%r316, %r315, %r314;
	ld.global.u32 	%r317, [%rd48+2048];
	add.s32 	%r318, %r317, %r316;
	ld.global.u32 	%r319, [%rd48+3072];
	add.s32 	%r452, %r319, %r318;
	add.s32 	%r441, %r441, 1024;
$L__BB7_16:
	setp.eq.s32 	%p32, %r25, 0;
	@%p32 bra 	$L__BB7_19;
	neg.s32 	%r449, %r25;
$L__BB7_18:
	.pragma "nounroll";
	mul.wide.s32 	%rd49, %r441, 4;
	add.s64 	%rd50, %rd2, %rd49;
	ld.global.u32 	%r320, [%rd50];
	add.s32 	%r452, %r320, %r452;
	add.s32 	%r441, %r441, 256;
	add.s32 	%r449, %r449, 1;
	setp.ne.s32 	%p33, %r449, 0;
	@%p33 bra 	$L__BB7_18;
$L__BB7_19:
	setp.lt.u64 	%p34, %rd19, 256;
	@%p34 bra 	$L__BB7_24;
	// begin inline asm
	mov.u32 %r384, %laneid;
	// end inline asm
	mov.b32 	%r387, 1;
	mov.b32 	%r408, 31;
	mov.b32 	%r409, -1;
	// begin inline asm
	shfl.sync.down.b32 %r385, %r452, %r387, %r408, %r409;
	// end inline asm
	setp.gt.s32 	%p50, %r384, 30;
	selp.b32 	%r410, 0, %r385, %p50;
	add.s32 	%r391, %r410, %r452;
	mov.b32 	%r392, 2;
	// begin inline asm
	shfl.sync.down.b32 %r390, %r391, %r392, %r408, %r409;
	// end inline asm
	setp.gt.s32 	%p51, %r384, 29;
	selp.b32 	%r411, 0, %r390, %p51;
	add.s32 	%r396, %r391, %r411;
	mov.b32 	%r397, 4;
	// begin inline asm
	shfl.sync.down.b32 %r395, %r396, %r397, %r408, %r409;
	// end inline asm
	setp.gt.s32 	%p52, %r384, 27;
	selp.b32 	%r412, 0, %r395, %p52;
	add.s32 	%r401, %r396, %r412;
	mov.b32 	%r402, 8;
	// begin inline asm
	shfl.sync.down.b32 %r400, %r401, %r402, %r408, %r409;
	// end inline asm
	setp.gt.s32 	%p53, %r384, 23;
	selp.b32 	%r413, 0, %r400, %p53;
	add.s32 	%r406, %r401, %r413;
	mov.b32 	%r407, 16;
	// begin inline asm
	shfl.sync.down.b32 %r405, %r406, %r407, %r408, %r409;
	// end inline asm
	setp.gt.s32 	%p54, %r384, 15;
	selp.b32 	%r414, 0, %r405, %p54;
	add.s32 	%r470, %r406, %r414;
	setp.ne.s32 	%p55, %r384, 0;
	@%p55 bra 	$L__BB7_22;
	shr.u32 	%r415, %r2, 3;
	and.b32  	%r416, %r415, 124;
	mov.u32 	%r417, _ZZN3cub18CUB_300001_SM_10006detail6reduce28DeviceReduceSingleTileKernelINS2_10policy_hubIiyN4cuda3std3__44plusIiEEE10Policy1000EN6thrust24THRUST_300001_SM_1000_NS6detail15normal_iteratorINSD_10device_ptrIiEEEEPiyS9_iiNS7_10__identityEEEvT0_T1_T2_T3_T4_T6_E12temp_storage;
	add.s32 	%r418, %r417, %r416;
	st.shared.u32 	[%r418+8], %r470;
$L__BB7_22:
	bar.sync 	0;
	setp.ne.s32 	%p56, %r2, 0;
	@%p56 bra 	$L__BB7_49;
	ld.shared.u32 	%r419, [_ZZN3cub18CUB_300001_SM_10006detail6reduce28DeviceReduceSingleTileKernelINS2_10policy_hubIiyN4cuda3std3__44plusIiEEE10Policy1000EN6thrust24THRUST_300001_SM_1000_NS6detail15normal_iteratorINSD_10device_ptrIiEEEEPiyS9_iiNS7_10__identityEEEvT0_T1_T2_T3_T4_T6_E12temp_storage+12];
	add.s32 	%r420, %r419, %r470;
	ld.shared.u32 	%r421, [_ZZN3cub18CUB_300001_SM_10006detail6reduce28DeviceReduceSingleTileKernelINS2_10policy_hubIiyN4cuda3std3__44plusIiEEE10Policy1000EN6thrust24THRUST_300001_SM_1000_NS6detail15normal_iteratorINSD_10device_ptrIiEEEEPiyS9_iiNS7_10__identityEEEvT0_T1_T2_T3_T4_T6_E12temp_storage+16];
	add.s32 	%r422, %r420, %r421;
	ld.shared.u32 	%r423, [_ZZN3cub18CUB_300001_SM_10006detail6reduce28DeviceReduceSingleTileKernelINS2_10policy_hubIiyN4cuda3std3__44plusIiEEE10Policy1000EN6thrust24THRUST_300001_SM_1000_NS6detail15normal_iteratorINSD_10device_ptrIiEEEEPiyS9_iiNS7_10__identityEEEvT0_T1_T2_T3_T4_T6_E12temp_storage+20];
	add.s32 	%r424, %r422, %r423;
	ld.shared.u32 	%r425, [_ZZN3cub18CUB_300001_SM_10006detail6reduce28DeviceReduceSingleTileKernelINS2_10policy_hubIiyN4cuda3std3__44plusIiEEE10Policy1000EN6thrust24THRUST_300001_SM_1000_NS6detail15normal_iteratorINSD_10device_ptrIiEEEEPiyS9_iiNS7_10__identityEEEvT0_T1_T2_T3_T4_T6_E12temp_storage+24];
	add.s32 	%r426, %r424, %r425;
	ld.shared.u32 	%r427, [_ZZN3cub18CUB_300001_SM_10006detail6reduce28DeviceReduceSingleTileKernelINS2_10policy_hubIiyN4cuda3std3__44plusIiEEE10Policy1000EN6thrust24THRUST_300001_SM_1000_NS6detail15normal_iteratorINSD_10device_ptrIiEEEEPiyS9_iiNS7_10__identityEEEvT0_T1_T2_T3_T4_T6_E12temp_storage+28];
	add.s32 	%r428, %r426, %r427;
	ld.shared.u32 	%r429, [_ZZN3cub18CUB_300001_SM_10006detail6reduce28DeviceReduceSingleTileKernelINS2_10policy_hubIiyN4cuda3std3__44plusIiEEE10Policy1000EN6thrust24THRUST_300001_SM_1000_NS6detail15normal_iteratorINSD_10device_ptrIiEEEEPiyS9_iiNS7_10__identityEEEvT0_T1_T2_T3_T4_T6_E12temp_storage+32];
	add.s32 	%r430, %r428, %r429;
	ld.shared.u32 	%r431, [_ZZN3cub18CUB_300001_SM_10006detail6reduce28DeviceReduceSingleTileKernelINS2_10policy_hubIiyN4cuda3std3__44plusIiEEE10Policy1000EN6thrust24THRUST_300001_SM_1000_NS6detail15normal_iteratorINSD_10device_ptrIiEEEEPiyS9_iiNS7_10__identityEEEvT0_T1_T2_T3_T4_T6_E12temp_storage+36];
	add.s32 	%r470, %r430, %r431;
	bra.uni 	$L__BB7_49;
$L__BB7_24:
	// begin inline asm
	mov.u32 %r321, %laneid;
	// end inline asm
	and.b32  	%r347, %r2, 992;
	add.s32 	%r348, %r347, 32;
	setp.gt.u32 	%p35, %r348, %r1;
	not.b32 	%r349, %r347;
	add.s32 	%r350, %r1, %r349;
	selp.b32 	%r345, %r350, 31, %p35;
	mov.b32 	%r324, 1;
	mov.b32 	%r346, -1;
	// begin inline asm
	shfl.sync.down.b32 %r322, %r452, %r324, %r345, %r346;
	// end inline asm
	setp.lt.s32 	%p36, %r321, %r345;
	selp.b32 	%r351, %r322, 0, %p36;
	add.s32 	%r328, %r351, %r452;
	mov.b32 	%r329, 2;
	// begin inline asm
	shfl.sync.down.b32 %r327, %r328, %r329, %r345, %r346;
	// end inline asm
	add.s32 	%r352, %r321, 2;
	setp.gt.s32 	%p37, %r352, %r345;
	selp.b32 	%r353, 0, %r327, %p37;
	add.s32 	%r333, %r328, %r353;
	mov.b32 	%r334, 4;
	// begin inline asm
	shfl.sync.down.b32 %r332, %r333, %r334, %r345, %r346;
	// end inline asm
	add.s32 	%r354, %r321, 4;
	setp.gt.s32 	%p38, %r354, %r345;
	selp.b32 	%r355, 0, %r332, %p38;
	add.s32 	%r338, %r333, %r355;
	mov.b32 	%r339, 8;
	// begin inline asm
	shfl.sync.down.b32 %r337, %r338, %r339, %r345, %r346;
	// end inline asm
	add.s32 	%r356, %r321, 8;
	setp.gt.s32 	%p39, %r356, %r345;
	selp.b32 	%r357, 0, %r337, %p39;
	add.s32 	%r343, %r338, %r357;
	mov.b32 	%r344, 16;
	// begin inline asm
	shfl.sync.down.b32 %r342, %r343, %r344, %r345, %r346;
	// end inline asm
	add.s32 	%r358, %r321, 16;
	setp.gt.s32 	%p40, %r358, %r345;
	selp.b32 	%r359, 0, %r342, %p40;
	add.s32 	%r470, %r343, %r359;
	setp.ne.s32 	%p41, %r321, 0;
	@%p41 bra 	$L__BB7_26;
	shr.u32 	%r360, %r2, 3;
	and.b32  	%r361, %r360, 124;
	mov.u32 	%r362, _ZZN3cub18CUB_300001_SM_10006detail6reduce28DeviceReduceSingleTileKernelINS2_10policy_hubIiyN4cuda3std3__44plusIiEEE10Policy1000EN6thrust24THRUST_300001_SM_1000_NS6detail15normal_iteratorINSD_10device_ptrIiEEEEPiyS9_iiNS7_10__identityEEEvT0_T1_T2_T3_T4_T6_E12temp_storage;
	add.s32 	%r363, %r362, %r361;
	st.shared.u32 	[%r363+8], %r470;
$L__BB7_26:
	bar.sync 	0;
	setp.ne.s32 	%p42, %r2, 0;
	@%p42 bra 	$L__BB7_49;
	setp.gt.u64 	%p43, %rd19, 32;
	ld.shared.u32 	%r364, [_ZZN3cub18CUB_300001_SM_10006detail6reduce28DeviceReduceSingleTileKernelINS2_10policy_hubIiyN4cuda3std3__44plusIiEEE10Policy1000EN6thrust24THRUST_300001_SM_1000_NS6detail15normal_iteratorINSD_10device_ptrIiEEEEPiyS9_iiNS7_10__identityEEEvT0_T1_T2_T3_T4_T6_E12temp_storage+12];
	selp.b32 	%r365, %r364, 0, %p43;
	add.s32 	%r366, %r365, %r470;
	setp.gt.u64 	%p44, %rd19, 64;
	ld.shared.u32 	%r367, [_ZZN3cub18CUB_300001_SM_10006detail6reduce28DeviceReduceSingleTileKernelINS2_10policy_hubIiyN4cuda3std3__44plusIiEEE10Policy1000EN6thrust24THRUST_300001_SM_1000_NS6detail15normal_iteratorINSD_10device_ptrIiEEEEPiyS9_iiNS7_10__identityEEEvT0_T1_T2_T3_T4_T6_E12temp_storage+16];
	selp.b32 	%r368, %r367, 0, %p44;
	add.s32 	%r369, %r366, %r368;
	setp.gt.u64 	%p45, %rd19, 96;
	ld.shared.u32 	%r370, [_ZZN3cub18CUB_300001_SM_10006detail6reduce28DeviceReduceSingleTileKernelINS2_10policy_hubIiyN4cuda3std3__44plusIiEEE10Policy1000EN6thrust24THRUST_300001_SM_1000_NS6detail15normal_iteratorINSD_10device_ptrIiEEEEPiyS9_iiNS7_10__identityEEEvT0_T1_T2_T3_T4_T6_E12temp_storage+20];
	selp.b32 	%r371, %r370, 0, %p45;
	add.s32 	%r372, %r369, %r371;
	setp.gt.u64 	%p46, %rd19, 128;
	ld.shared.u32 	%r373, [_ZZN3cub18CUB_300001_SM_10006detail6reduce28DeviceReduceSingleTileKernelINS2_10policy_hubIiyN4cuda3std3__44plusIiEEE10Policy1000EN6thrust24THRUST_300001_SM_1000_NS6detail15normal_iteratorINSD_10device_ptrIiEEEEPiyS9_iiNS7_10__identityEEEvT0_T1_T2_T3_T4_T6_E12temp_storage+24];
	selp.b32 	%r374, %r373, 0, %p46;
	add.s32 	%r375, %r372, %r374;
	setp.gt.u64 	%p47, %rd19, 160;
	ld.shared.u32 	%r376, [_ZZN3cub18CUB_300001_SM_10006detail6reduce28DeviceReduceSingleTileKernelINS2_10policy_hubIiyN4cuda3std3__44plusIiEEE10Policy1000EN6thrust24THRUST_300001_SM_1000_NS6detail15normal_iteratorINSD_10device_ptrIiEEEEPiyS9_iiNS7_10__identityEEEvT0_T1_T2_T3_T4_T6_E12temp_storage+28];
	selp.b32 	%r377, %r376, 0, %p47;
	add.s32 	%r378, %r375, %r377;
	setp.gt.u64 	%p48, %rd19, 192;
	ld.shared.u32 	%r379, [_ZZN3cub18CUB_300001_SM_10006detail6reduce28DeviceReduceSingleTileKernelINS2_10policy_hubIiyN4cuda3std3__44plusIiEEE10Policy1000EN6thrust24THRUST_300001_SM_1000_NS6detail15normal_iteratorINSD_10device_ptrIiEEEEPiyS9_iiNS7_10__identityEEEvT0_T1_T2_T3_T4_T6_E12temp_storage+32];
	selp.b32 	%r380, %r379, 0, %p48;
	add.s32 	%r381, %r378, %r380;
	setp.gt.u64 	%p49, %rd19, 224;
	ld.shared.u32 	%r382, [_ZZN3cub18CUB_300001_SM_10006detail6reduce28DeviceReduceSingleTileKernelINS2_10policy_hubIiyN4cuda3std3__44plusIiEEE10Policy1000EN6thrust24THRUST_300001_SM_1000_NS6detail15normal_iteratorINSD_10device_ptrIiEEEEPiyS9_iiNS7_10__identityEEEvT0_T1_T2_T3_T4_T6_E12temp_storage+36];
	selp.b32 	%r383, %r382, 0, %p49;
	add.s32 	%r470, %r381, %r383;
	bra.uni 	$L__BB7_49;
$L__BB7_28:
	mov.u32 	%r43, %tid.x;
	cvt.u64.u32 	%rd6, %r43;
	mul.wide.u32 	%rd22, %r43, 4;
	add.s64 	%rd7, %rd2, %rd22;
	ld.global.u32 	%r82, [%rd7];
	ld.global.u32 	%r83, [%rd7+1024];
	ld.global.u32 	%r84, [%rd7+2048];
	ld.global.u32 	%r85, [%rd7+3072];
	ld.global.u32 	%r86, [%rd7+4096];
	ld.global.u32 	%r87, [%rd7+5120];
	ld.global.u32 	%r88, [%rd7+6144];
	ld.global.u32 	%r89, [%rd7+7168];
	ld.global.u32 	%r90, [%rd7+8192];
	ld.global.u32 	%r91, [%rd7+9216];
	ld.global.u32 	%r92, [%rd7+10240];
	ld.global.u32 	%r93, [%rd7+11264];
	ld.global.u32 	%r94, [%rd7+12288];
	ld.global.u32 	%r95, [%rd7+13312];
	ld.global.u32 	%r96, [%rd7+14336];
	ld.global.u32 	%r97, [%rd7+15360];
	add.s32 	%r98, %r83, %r82;
	add.s32 	%r99, %r84, %r98;
	add.s32 	%r100, %r85, %r99;
	add.s32 	%r101, %r86, %r100;
	add.s32 	%r102, %r87, %r101;
	add.s32 	%r103, %r88, %r102;
	add.s32 	%r104, %r89, %r103;
	add.s32 	%r105, %r90, %r104;
	add.s32 	%r106, %r91, %r105;
	add.s32 	%r107, %r92, %r106;
	add.s32 	%r108, %r93, %r107;
	add.s32 	%r109, %r94, %r108;
	add.s32 	%r110, %r95, %r109;
	add.s32 	%r111, %r96, %r110;
	add.s32 	%r469, %r97, %r111;
	add.s64 	%rd8, %rd19, -4096;
	setp.lt.u64 	%p3, %rd8, 4096;
	mov.b64 	%rd53, 4096;
	@%p3 bra 	$L__BB7_32;
	mov.b64 	%rd53, 4096;
$L__BB7_30:
	shl.b64 	%rd24, %rd53, 2;
	add.s64 	%rd25, %rd7, %rd24;
	ld.global.u32 	%r112, [%rd25];
	ld.global.u32 	%r113, [%rd25+1024];
	ld.global.u32 	%r114, [%rd25+2048];
	ld.global.u32 	%r115, [%rd25+3072];
	ld.global.u32 	%r116, [%rd25+4096];
	ld.global.u32 	%r117, [%rd25+5120];
	ld.global.u32 	%r118, [%rd25+6144];
	ld.global.u32 	%r119, [%rd25+7168];
	ld.global.u32 	%r120, [%rd25+8192];
	ld.global.u32 	%r121, [%rd25+9216];
	ld.global.u32 	%r122, [%rd25+10240];
	ld.global.u32 	%r123, [%rd25+11264];
	ld.global.u32 	%r124, [%rd25+12288];
	ld.global.u32 	%r125, [%rd25+13312];
	ld.global.u32 	%r126, [%rd25+14336];
	ld.global.u32 	%r127, [%rd25+15360];
	add.s32 	%r128, %r112, %r469;
	add.s32 	%r129, %r113, %r128;
	add.s32 	%r130, %r114, %r129;
	add.s32 	%r131, %r115, %r130;
	add.s32 	%r132, %r116, %r131;
	add.s32 	%r133, %r117, %r132;
	add.s32 	%r134, %r118, %r133;
	add.s32 	%r135, %r119, %r134;
	add.s32 	%r136, %r120, %r135;
	add.s32 	%r137, %r121, %r136;
	add.s32 	%r138, %r122, %r137;
	add.s32 	%r139, %r123, %r138;
	add.s32 	%r140, %r124, %r139;
	add.s32 	%r141, %r125, %r140;
	add.s32 	%r142, %r126, %r141;
	add.s32 	%r469, %r127, %r142;
	sub.s64 	%rd26, %rd19, %rd53;
	setp.lt.u64 	%p4, %rd26, 4096;
	@%p4 bra 	$L__BB7_45;
	add.s64 	%rd53, %rd53, 4096;
	setp.le.u64 	%p5, %rd53, %rd8;
	@%p5 bra 	$L__BB7_30;
$L__BB7_32:
	setp.le.u64 	%p6, %rd19, %rd53;
	cvt.u32.u64 	%r143, %rd53;
	cvt.u32.u64 	%r144, %rd19;
	sub.s32 	%r145, %r144, %r143;
	setp.ge.s32 	%p7, %r43, %r145;
	or.pred  	%p8, %p6, %p7;
	@%p8 bra 	$L__BB7_45;
	not.b32 	%r149, %r43;
	add.s32 	%r150, %r149, %r144;
	sub.s32 	%r152, %r150, %r143;
	shr.u32 	%r153, %r152, 8;
	add.s32 	%r48, %r153, 1;
	and.b32  	%r49, %r48, 15;
	setp.lt.u32 	%p9, %r152, 3840;
	mov.u32 	%r459, %r43;
	@%p9 bra 	$L__BB7_36;
	and.b32  	%r154, %r48, 33554416;
	neg.s32 	%r455, %r154;
	add.s64 	%rd27, %rd53, %rd6;
	shl.b64 	%rd28, %rd27, 2;
	add.s64 	%rd29, %rd28, %rd2;
	add.s64 	%rd54, %rd29, 8192;
	mov.u32 	%r459, %r43;
$L__BB7_35:
	.pragma "nounroll";
	ld.global.u32 	%r155, [%rd54+-8192];
	add.s32 	%r156, %r155, %r469;
	ld.global.u32 	%r157, [%rd54+-7168];
	add.s32 	%r158, %r157, %r156;
	ld.global.u32 	%r159, [%rd54+-6144];
	add.s32 	%r160, %r159, %r158;
	ld.global.u32 	%r161, [%rd54+-5120];
	add.s32 	%r162, %r161, %r160;
	ld.global.u32 	%r163, [%rd54+-4096];
	add.s32 	%r164, %r163, %r162;
	ld.global.u32 	%r165, [%rd54+-3072];
	add.s32 	%r166, %r165, %r164;
	ld.global.u32 	%r167, [%rd54+-2048];
	add.s32 	%r168, %r167, %r166;
	ld.global.u32 	%r169, [%rd54+-1024];
	add.s32 	%r170, %r169, %r168;
	ld.global.u32 	%r171, [%rd54];
	add.s32 	%r172, %r171, %r170;
	ld.global.u32 	%r173, [%rd54+1024];
	add.s32 	%r174, %r173, %r172;
	ld.global.u32 	%r175, [%rd54+2048];
	add.s32 	%r176, %r175, %r174;
	ld.global.u32 	%r177, [%rd54+3072];
	add.s32 	%r178, %r177, %r176;
	ld.global.u32 	%r179, [%rd54+4096];
	add.s32 	%r180, %r179, %r178;
	ld.global.u32 	%r181, [%rd54+5120];
	add.s32 	%r182, %r181, %r180;
	ld.global.u32 	%r183, [%rd54+6144];
	add.s32 	%r184, %r183, %r182;
	ld.global.u32 	%r185, [%rd54+7168];
	add.s32 	%r469, %r185, %r184;
	add.s32 	%r459, %r459, 4096;
	add.s32 	%r455, %r455, 16;
	add.s64 	%rd54, %rd54, 16384;
	setp.ne.s32 	%p10, %r455, 0;
	@%p10 bra 	$L__BB7_35;
$L__BB7_36:
	setp.eq.s32 	%p11, %r49, 0;
	@%p11 bra 	$L__BB7_45;
	and.b32  	%r60, %r48, 7;
	setp.lt.u32 	%p12, %r49, 8;
	@%p12 bra 	$L__BB7_39;
	cvt.u64.u32 	%rd30, %r459;
	add.s64 	%rd31, %rd53, %rd30;
	shl.b64 	%rd32, %rd31, 2;
	add.s64 	%rd33, %rd2, %rd32;
	ld.global.u32 	%r187, [%rd33];
	add.s32 	%r188, %r187, %r469;
	ld.global.u32 	%r189, [%rd33+1024];
	add.s32 	%r190, %r189, %r188;
	ld.global.u32 	%r191, [%rd33+2048];
	add.s32 	%r192, %r191, %r190;
	ld.global.u32 	%r193, [%rd33+3072];
	add.s32 	%r194, %r193, %r192;
	ld.global.u32 	%r195, [%rd33+4096];
	add.s32 	%r196, %r195, %r194;
	ld.global.u32 	%r197, [%rd33+5120];
	add.s32 	%r198, %r197, %r196;
	ld.global.u32 	%r199, [%rd33+6144];
	add.s32 	%r200, %r199, %r198;
	ld.global.u32 	%r201, [%rd33+7168];
	add.s32 	%r469, %r201, %r200;
	add.s32 	%r459, %r459, 2048;
$L__BB7_39:
	setp.eq.s32 	%p13, %r60, 0;
	@%p13 bra 	$L__BB7_45;
	and.b32  	%r66, %r48, 3;
	setp.lt.u32 	%p14, %r60, 4;
	@%p14 bra 	$L__BB7_42;
	cvt.u64.u32 	%rd34, %r459;
	add.s64 	%rd35, %rd53, %rd34;
	shl.b64 	%rd36, %rd35, 2;
	add.s64 	%rd37, %rd2, %rd36;
	ld.global.u32 	%r203, [%rd37];
	add.s32 	%r204, %r203, %r469;
	ld.global.u32 	%r205, [%rd37+1024];
	add.s32 	%r206, %r205, %r204;
	ld.global.u32 	%r207, [%rd37+2048];
	add.s32 	%r208, %r207, %r206;
	ld.global.u32 	%r209, [%rd37+3072];
	add.s32 	%r469, %r209, %r208;
	add.s32 	%r459, %r459, 1024;
$L__BB7_42:
	setp.eq.s32 	%p15, %r66, 0;
	@%p15 bra 	$L__BB7_45;
	cvt.u64.u32 	%rd38, %r459;
	add.s64 	%rd39, %rd53, %rd38;
	shl.b64 	%rd40, %rd39, 2;
	add.s64 	%rd55, %rd2, %rd40;
	neg.s32 	%r467, %r66;
$L__BB7_44:
	.pragma "nounroll";
	ld.global.u32 	%r210, [%rd55];
	add.s32 	%r469, %r210, %r469;
	add.s64 	%rd55, %rd55, 1024;
	add.s32 	%r467, %r467, 1;
	setp.ne.s32 	%p16, %r467, 0;
	@%p16 bra 	$L__BB7_44;
$L__BB7_45:
	// begin inline asm
	mov.u32 %r211, %laneid;
	// end inline asm
	mov.b32 	%r214, 1;
	mov.b32 	%r235, 31;
	mov.b32 	%r236, -1;
	// begin inline asm
	shfl.sync.down.b32 %r212, %r469, %r214, %r235, %r236;
	// end inline asm
	setp.gt.s32 	%p17, %r211, 30;
	selp.b32 	%r237, 0, %r212, %p17;
	add.s32 	%r218, %r237, %r469;
	mov.b32 	%r219, 2;
	// begin inline asm
	shfl.sync.down.b32 %r217, %r218, %r219, %r235, %r236;
	// end inline asm
	setp.gt.s32 	%p18, %r211, 29;
	selp.b32 	%r238, 0, %r217, %p18;
	add.s32 	%r223, %r218, %r238;
	mov.b32 	%r224, 4;
	// begin inline asm
	shfl.sync.down.b32 %r222, %r223, %r224, %r235, %r236;
	// end inline asm
	setp.gt.s32 	%p19, %r211, 27;
	selp.b32 	%r239, 0, %r222, %p19;
	add.s32 	%r228, %r223, %r239;
	mov.b32 	%r229, 8;
	// begin inline asm
	shfl.sync.down.b32 %r227, %r228, %r229, %r235, %r236;
	// end inline asm
	setp.gt.s32 	%p20, %r211, 23;
	selp.b32 	%r240, 0, %r227, %p20;
	add.s32 	%r233, %r228, %r240;
	mov.b32 	%r234, 16;
	// begin inline asm
	shfl.sync.down.b32 %r232, %r233, %r234, %r235, %r236;
	// end inline asm
	setp.gt.s32 	%p21, %r211, 15;
	selp.b32 	%r241, 0, %r232, %p21;
	add.s32 	%r470, %r233, %r241;
	setp.ne.s32 	%p22, %r211, 0;
	@%p22 bra 	$L__BB7_47;
	shr.u32 	%r242, %r43, 3;
	and.b32  	%r243, %r242, 124;
	mov.u32 	%r244, _ZZN3cub18CUB_300001_SM_10006detail6reduce28DeviceReduceSingleTileKernelINS2_10policy_hubIiyN4cuda3std3__44plusIiEEE10Policy1000EN6thrust24THRUST_300001_SM_1000_NS6detail15normal_iteratorINSD_10device_ptrIiEEEEPiyS9_iiNS7_10__identityEEEvT0_T1_T2_T3_T4_T6_E12temp_storage;
	add.s32 	%r245, %r244, %r243;
	st.shared.u32 	[%r245+8], %r470;
$L__BB7_47:
	bar.sync 	0;
	setp.ne.s32 	%p23, %r43, 0;
	@%p23 bra 	$L__BB7_49;
	ld.shared.u32 	%r246, [_ZZN3cub18CUB_300001_SM_10006detail6reduce28DeviceReduceSingleTileKernelINS2_10policy_hubIiyN4cuda3std3__44plusIiEEE10Policy1000EN6thrust24THRUST_300001_SM_1000_NS6detail15normal_iteratorINSD_10device_ptrIiEEEEPiyS9_iiNS7_10__identityEEEvT0_T1_T2_T3_T4_T6_E12temp_storage+12];
	add.s32 	%r247, %r246, %r470;
	ld.shared.u32 	%r248, [_ZZN3cub18CUB_300001_SM_10006detail6reduce28DeviceReduceSingleTileKernelINS2_10policy_hubIiyN4cuda3std3__44plusIiEEE10Policy1000EN6thrust24THRUST_300001_SM_1000_NS6detail15normal_iteratorINSD_10device_ptrIiEEEEPiyS9_iiNS7_10__identityEEEvT0_T1_T2_T3_T4_T6_E12temp_storage+16];
	add.s32 	%r249, %r247, %r248;
	ld.shared.u32 	%r250, [_ZZN3cub18CUB_300001_SM_10006detail6reduce28DeviceReduceSingleTileKernelINS2_10policy_hubIiyN4cuda3std3__44plusIiEEE10Policy1000EN6thrust24THRUST_300001_SM_1000_NS6detail15normal_iteratorINSD_10device_ptrIiEEEEPiyS9_iiNS7_10__identityEEEvT0_T1_T2_T3_T4_T6_E12temp_storage+20];
	add.s32 	%r251, %r249, %r250;
	ld.shared.u32 	%r252, [_ZZN3cub18CUB_300001_SM_10006detail6reduce28DeviceReduceSingleTileKernelINS2_10policy_hubIiyN4cuda3std3__44plusIiEEE10Policy1000EN6thrust24THRUST_300001_SM_1000_NS6detail15normal_iteratorINSD_10device_ptrIiEEEEPiyS9_iiNS7_10__identityEEEvT0_T1_T2_T3_T4_T6_E12temp_storage+24];
	add.s32 	%r253, %r251, %r252;
	ld.shared.u32 	%r254, [_ZZN3cub18CUB_300001_SM_10006detail6reduce28DeviceReduceSingleTileKernelINS2_10policy_hubIiyN4cuda3std3__44plusIiEEE10Policy1000EN6thrust24THRUST_300001_SM_1000_NS6detail15normal_iteratorINSD_10device_ptrIiEEEEPiyS9_iiNS7_10__identityEEEvT0_T1_T2_T3_T4_T6_E12temp_storage+28];
	add.s32 	%r255, %r253, %r254;
	ld.shared.u32 	%r256, [_ZZN3cub18CUB_300001_SM_10006detail6reduce28DeviceReduceSingleTileKernelINS2_10policy_hubIiyN4cuda3std3__44plusIiEEE10Policy1000EN6thrust24THRUST_300001_SM_1000_NS6detail15normal_iteratorINSD_10device_ptrIiEEEEPiyS9_iiNS7_10__identityEEEvT0_T1_T2_T3_T4_T6_E12temp_storage+32];
	add.s32 	%r257, %r255, %r256;
	ld.shared.u32 	%r258, [_ZZN3cub18CUB_300001_SM_10006detail6reduce28DeviceReduceSingleTileKernelINS2_10policy_hubIiyN4cuda3std3__44plusIiEEE10Policy1000EN6thrust24THRUST_300001_SM_1000_NS6detail15normal_iteratorINSD_10device_ptrIiEEEEPiyS9_iiNS7_10__identityEEEvT0_T1_T2_T3_T4_T6_E12temp_storage+36];
	add.s32 	%r470, %r257, %r258;
$L__BB7_49:
	mov.u32 	%r432, %tid.x;
	setp.ne.s32 	%p57, %r432, 0;
	@%p57 bra 	$L__BB7_51;
	add.s32 	%r433, %r470, %r81;
	st.global.u32 	[%rd1], %r433;
$L__BB7_51:
	ret;

}
	// .globl	_ZN3cub18CUB_300001_SM_10006detail6reduce18DeviceReduceKernelINS2_10policy_hubIiyN4cuda3std3__44plusIiEEE10Policy1000EN6thrust24THRUST_300001_SM_1000_NS6detail15normal_iteratorINSD_10device_ptrIiEEEEyS9_iNS7_10__identityEEEvT0_PT3_T1_NS0_13GridEvenShareISN_EET2_T4_
.visible .entry _ZN3cub18CUB_300001_SM_10006detail6reduce18DeviceReduceKernelINS2_10policy_hubIiyN4cuda3std3__44plusIiEEE10Policy1000EN6thrust24THRUST_300001_SM_1000_NS6detail15normal_iteratorINSD_10device_ptrIiEEEEyS9_iNS7_10__identityEEEvT0_PT3_T1_NS0_13GridEvenShareISN_EET2_T4_(
	.param .align 8 .b8 _ZN3cub18CUB_300001_SM_10006detail6reduce18DeviceReduceKernelINS2_10policy_hubIiyN4cuda3std3__44plusIiEEE10Policy1000EN6thrust24THRUST_300001_SM_1000_NS6detail15normal_iteratorINSD_10device_ptrIiEEEEyS9_iNS7_10__identityEEEvT0_PT3_T1_NS0_13GridEvenShareISN_EET2_T4__param_0[8],
	.param .u64 .ptr .align 1 _ZN3cub18CUB_300001_SM_10006detail6reduce18DeviceReduceKernelINS2_10policy_hubIiyN4cuda3std3__44plusIiEEE10Policy1000EN6thrust24THRUST_300001_SM_1000_NS6detail15normal_iteratorINSD_10device_ptrIiEEEEyS9_iNS7_10__identityEEEvT0_PT3_T1_NS0_13GridEvenShareISN_EET2_T4__param_1,
	.param .u64 _ZN3cub18CUB_300001_SM_10006detail6reduce18DeviceReduceKernelINS2_10policy_hubIiyN4cuda3std3__44plusIiEEE10Policy1000EN6thrust24THRUST_300001_SM_1000_NS6detail15normal_iteratorINSD_10device_ptrIiEEEEyS9_iNS7_10__identityEEEvT0_PT3_T1_NS0_13GridEvenShareISN_EET2_T4__param_2,
	.param .align 8 .b8 _ZN3cub18CUB_300001_SM_10006detail6reduce18DeviceReduceKernelINS2_10policy_hubIiyN4cuda3std3__44plusIiEEE10Policy1000EN6thrust24THRUST_300001_SM_1000_NS6detail15normal_iteratorINSD_10device_ptrIiEEEEyS9_iNS7_10__identityEEEvT0_PT3_T1_NS0_13GridEvenShareISN_EET2_T4__param_3[72],
	.param .align 1 .b8 _ZN3cub18CUB_300001_SM_10006detail6reduce18DeviceReduceKernelINS2_10policy_hubIiyN4cuda3std3__44plusIiEEE10Policy1000EN6thrust24THRUST_300001_SM_1000_NS6detail15normal_iteratorINSD_10device_ptrIiEEEEyS9_iNS7_10__identityEEEvT0_PT3_T1_NS0_13GridEvenShareISN_EET2_T4__param_4[1],
	.param .align 1 .b8 _ZN3cub18CUB_300001_SM_10006detail6reduce18DeviceReduceKernelINS2_10policy_hubIiyN4cuda3std3__44plusIiEEE10Policy1000EN6thrust24THRUST_300001_SM_1000_NS6detail15normal_iteratorINSD_10device_ptrIiEEEEyS9_iNS7_10__identityEEEvT0_PT3_T1_NS0_13GridEvenShareISN_EET2_T4__param_5[1]
)
.maxntid 256
{
	.reg .pred 	%p<57>;
	.reg .b16 	%rs<4>;
	.reg .b32 	%r<502>;
	.reg .b64 	%rd<78>;
	// demoted variable
	.shared .align 4 .b8 _ZZN3cub18CUB_300001_SM_10006detail6reduce18DeviceReduceKernelINS2_10policy_hubIiyN4cuda3std3__44plusIiEEE10Policy1000EN6thrust24THRUST_300001_SM_1000_NS6detail15normal_iteratorINSD_10device_ptrIiEEEEyS9_iNS7_10__identityEEEvT0_PT3_T1_NS0_13GridEvenShareISN_EET2_T4_E12temp_storage[44];
	ld.param.u64 	%rd1, [_ZN3cub18CUB_300001_SM_10006detail6reduce18DeviceReduceKernelINS2_10policy_hubIiyN4cuda3std3__44plusIiEEE10Policy1000EN6thrust24THRUST_300001_SM_1000_NS6detail15normal_iteratorINSD_10device_ptrIiEEEEyS9_iNS7_10__identityEEEvT0_PT3_T1_NS0_13GridEvenShareISN_EET2_T4__param_3+32];
	ld.param.u32 	%r1, [_ZN3cub18CUB_300001_SM_10006detail6reduce18DeviceReduceKernelINS2_10policy_hubIiyN4cuda3std3__44plusIiEEE10Policy1000EN6thrust24THRUST_300001_SM_1000_NS6detail15normal_iteratorINSD_10device_ptrIiEEEEyS9_iNS7_10__identityEEEvT0_PT3_T1_NS0_13GridEvenShareISN_EET2_T4__param_3+40];
	ld.param.u64 	%rd25, [_ZN3cub18CUB_300001_SM_10006detail6reduce18DeviceReduceKernelINS2_10policy_hubIiyN4cuda3std3__44plusIiEEE10Policy1000EN6thrust24THRUST_300001_SM_1000_NS6detail15normal_iteratorINSD_10device_ptrIiEEEEyS9_iNS7_10__identityEEEvT0_PT3_T1_NS0_13GridEvenShareISN_EET2_T4__param_0];
	cvta.to.global.u64 	%rd2, %rd25;
	mov.u32 	%r2, %ctaid.x;
	shl.b32 	%r88, %r1, 12;
	cvt.s64.s32 	%rd3, %r88;
	shl.b32 	%r89, %r2, 12;
	cvt.u64.u32 	%rd4, %r89;
	sub.s64 	%rd5, %rd1, %rd4;
	setp.gt.u64 	%p1, %rd5, 4095;
	@%p1 bra 	$L__BB8_25;
	cvt.u32.u64 	%r287, %rd4;
	cvt.u32.u64 	%r3, %rd1;
	sub.s32 	%r4, %r3, %r287;
	mov.u32 	%r5, %tid.x;
	setp.ge.s32 	%p23, %r5, %r4;
	mov.b32 	%r482, 0;
	mov.u32 	%r471, %r5;
	@%p23 bra 	$L__BB8_3;
	add.s32 	%r289, %r287, %r5;
	mul.wide.u32 	%rd51, %r289, 4;
	add.s64 	%rd52, %rd2, %rd51;
	ld.global.u32 	%r482, [%rd52];
	add.s32 	%r471, %r5, 256;
$L__BB8_3:
	setp.ge.s32 	%p24, %r471, %r4;
	@%p24 bra 	$L__BB8_16;
	not.b32 	%r292, %r471;
	add.s32 	%r293, %r292, %r3;
	sub.s32 	%r294, %r293, %r287;
	shr.u32 	%r295, %r294, 8;
	add.s32 	%r10, %r295, 1;
	and.b32  	%r11, %r10, 15;
	setp.lt.u32 	%p25, %r294, 3840;
	@%p25 bra 	$L__BB8_7;
	and.b32  	%r296, %r10, 33554416;
	neg.s32 	%r467, %r296;
	mul.wide.u32 	%rd53, %r2, 16384;
	mul.wide.u32 	%rd54, %r471, 4;
	or.b64  	%rd55, %rd53, %rd54;
	add.s64 	%rd56, %rd55, %rd2;
	add.s64 	%rd72, %rd56, 8192;
$L__BB8_6:
	.pragma "nounroll";
	ld.global.u32 	%r297, [%rd72+-8192];
	add.s32 	%r298, %r297, %r482;
	ld.global.u32 	%r299, [%rd72+-7168];
	add.s32 	%r300, %r299, %r298;
	ld.global.u32 	%r301, [%rd72+-6144];
	add.s32 	%r302, %r301, %r300;
	ld.global.u32 	%r303, [%rd72+-5120];
	add.s32 	%r304, %r303, %r302;
	ld.global.u32 	%r305, [%rd72+-4096];
	add.s32 	%r306, %r305, %r304;
	ld.global.u32 	%r307, [%rd72+-3072];
	add.s32 	%r308, %r307, %r306;
	ld.global.u32 	%r309, [%rd72+-2048];
	add.s32 	%r310, %r309, %r308;
	ld.global.u32 	%r311, [%rd72+-1024];
	add.s32 	%r312, %r311, %r310;
	ld.global.u32 	%r313, [%rd72];
	add.s32 	%r314, %r313, %r312;
	ld.global.u32 	%r315, [%rd72+1024];
	add.s32 	%r316, %r315, %r314;
	ld.global.u32 	%r317, [%rd72+2048];
	add.s32 	%r318, %r317, %r316;
	ld.global.u32 	%r319, [%rd72+3072];
	add.s32 	%r320, %r319, %r318;
	ld.global.u32 	%r321, [%rd72+4096];
	add.s32 	%r322, %r321, %r320;
	ld.global.u32 	%r323, [%rd72+5120];
	add.s32 	%r324, %r323, %r322;
	ld.global.u32 	%r325, [%rd72+6144];
	add.s32 	%r326, %r325, %r324;
	ld.global.u32 	%r327, [%rd72+7168];
	add.s32 	%r482, %r327, %r326;
	add.s32 	%r471, %r471, 4096;
	add.s32 	%r467, %r467, 16;
	add.s64 	%rd72, %rd72, 16384;
	setp.ne.s32 	%p26, %r467, 0;
	@%p26 bra 	$L__BB8_6;
$L__BB8_7:
	setp.eq.s32 	%p27, %r11, 0;
	@%p27 bra 	$L__BB8_16;
	and.b32  	%r22, %r10, 7;
	setp.lt.u32 	%p28, %r11, 8;
	@%p28 bra 	$L__BB8_10;
	cvt.s64.s32 	%rd57, %r471;
	add.s64 	%rd58, %rd57, %rd4;
	shl.b64 	%rd59, %rd58, 2;
	add.s64 	%rd60, %rd2, %rd59;
	ld.global.u32 	%r329, [%rd60];
	add.s32 	%r330, %r329, %r482;
	ld.global.u32 	%r331, [%rd60+1024];
	add.s32 	%r332, %r331, %r330;
	ld.global.u32 	%r333, [%rd60+2048];
	add.s32 	%r334, %r333, %r332;
	ld.global.u32 	%r335, [%rd60+3072];
	add.s32 	%r336, %r335, %r334;
	ld.global.u32 	%r337, [%rd60+4096];
	add.s32 	%r338, %r337, %r336;
	ld.global.u32 	%r339, [%rd60+5120];
	add.s32 	%r340, %r339, %r338;
	ld.global.u32 	%r341, [%rd60+6144];
	add.s32 	%r342, %r341, %r340;
	ld.global.u32 	%r343, [%rd60+7168];
	add.s32 	%r482, %r343, %r342;
	add.s32 	%r471, %r471, 2048;
$L__BB8_10:
	setp.eq.s32 	%p29, %r22, 0;
	@%p29 bra 	$L__BB8_16;
	and.b32  	%r28, %r10, 3;
	setp.lt.u32 	%p30, %r22, 4;
	@%p30 bra 	$L__BB8_13;
	cvt.s64.s32 	%rd61, %r471;
	add.s64 	%rd62, %rd61, %rd4;
	shl.b64 	%rd63, %rd62, 2;
	add.s64 	%rd64, %rd2, %rd63;
	ld.global.u32 	%r345, [%rd64];
	add.s32 	%r346, %r345, %r482;
	ld.global.u32 	%r347, [%rd64+1024];
	add.s32 	%r348, %r347, %r346;
	ld.global.u32 	%r349, [%rd64+2048];
	add.s32 	%r350, %r349, %r348;
	ld.global.u32 	%r351, [%rd64+3072];
	add.s32 	%r482, %r351, %r350;
	add.s32 	%r471, %r471, 1024;
$L__BB8_13:
	setp.eq.s32 	%p31, %r28, 0;
	@%p31 bra 	$L__BB8_16;
	mul.wide.u32 	%rd65, %r2, 16384;
	add.s64 	%rd9, %rd2, %rd65;
	neg.s32 	%r479, %r28;
$L__BB8_15:
	.pragma "nounroll";
	mul.wide.s32 	%rd66, %r471, 4;
	add.s64 	%rd67, %rd9, %rd66;
	ld.global.u32 	%r352, [%rd67];
	add.s32 	%r482, %r352, %r482;
	add.s32 	%r471, %r471, 256;
	add.s32 	%r479, %r479, 1;
	setp.ne.s32 	%p32, %r479, 0;
	@%p32 bra 	$L__BB8_15;
$L__BB8_16:
	setp.lt.s32 	%p33, %r4, 256;
	@%p33 bra 	$L__BB8_21;
	// begin inline asm
	mov.u32 %r416, %laneid;
	// end inline asm
	mov.b32 	%r419, 1;
	mov.b32 	%r440, 31;
	mov.b32 	%r441, -1;
	// begin inline asm
	shfl.sync.down.b32 %r417, %r482, %r419, %r440, %r441;
	// end inline asm
	setp.gt.s32 	%p49, %r416, 30;
	selp.b32 	%r442, 0, %r417, %p49;
	add.s32 	%r423, %r442, %r482;
	mov.b32 	%r424, 2;
	// begin inline asm
	shfl.sync.down.b32 %r422, %r423, %r424, %r440, %r441;
	// end inline asm
	setp.gt.s32 	%p50, %r416, 29;
	selp.b32 	%r443, 0, %r422, %p50;
	add.s32 	%r428, %r423, %r443;
	mov.b32 	%r429, 4;
	// begin inline asm
	shfl.sync.down.b32 %r427, %r428, %r429, %r440, %r441;
	// end inline asm
	setp.gt.s32 	%p51, %r416, 27;
	selp.b32 	%r444, 0, %r427, %p51;
	add.s32 	%r433, %r428, %r444;
	mov.b32 	%r434, 8;
	// begin inline asm
	shfl.sync.down.b32 %r432, %r433, %r434, %r440, %r441;
	// end inline asm
	setp.gt.s32 	%p52, %r416, 23;
	selp.b32 	%r445, 0, %r432, %p52;
	add.s32 	%r438, %r433, %r445;
	mov.b32 	%r439, 16;
	// begin inline asm
	shfl.sync.down.b32 %r437, %r438, %r439, %r440, %r441;
	// end inline asm
	setp.gt.s32 	%p53, %r416, 15;
	selp.b32 	%r446, 0, %r437, %p53;
	add.s32 	%r501, %r438, %r446;
	setp.ne.s32 	%p54, %r416, 0;
	@%p54 bra 	$L__BB8_19;
	shr.u32 	%r447, %r5, 3;
	and.b32  	%r448, %r447, 124;
	mov.u32 	%r449, _ZZN3cub18CUB_300001_SM_10006detail6reduce18DeviceReduceKernelINS2_10policy_hubIiyN4cuda3std3__44plusIiEEE10Policy1000EN6thrust24THRUST_300001_SM_1000_NS6detail15normal_iteratorINSD_10device_ptrIiEEEEyS9_iNS7_10__identityEEEvT0_PT3_T1_NS0_13GridEvenShareISN_EET2_T4_E12temp_storage;
	add.s32 	%r450, %r449, %r448;
	st.shared.u32 	[%r450+8], %r501;
$L__BB8_19:
	bar.sync 	0;
	setp.ne.s32 	%p55, %r5, 0;
	@%p55 bra 	$L__BB8_46;
	ld.shared.u32 	%r451, [_ZZN3cub18CUB_300001_SM_10006detail6reduce18DeviceReduceKernelINS2_10policy_hubIiyN4cuda3std3__44plusIiEEE10Policy1000EN6thrust24THRUST_300001_SM_1000_NS6detail15normal_iteratorINSD_10device_ptrIiEEEEyS9_iNS7_10__identityEEEvT0_PT3_T1_NS0_13GridEvenShareISN_EET2_T4_E12temp_storage+12];
	add.s32 	%r452, %r451, %r501;
	ld.shared.u32 	%r453, [_ZZN3cub18CUB_300001_SM_10006detail6reduce18DeviceReduceKernelINS2_10policy_hubIiyN4cuda3std3__44plusIiEEE10Policy1000EN6thrust24THRUST_300001_SM_1000_NS6detail15normal_iteratorINSD_10device_ptrIiEEEEyS9_iNS7_10__identityEEEvT0_PT3_T1_NS0_13GridEvenShareISN_EET2_T4_E12temp_storage+16];
	add.s32 	%r454, %r452, %r453;
	ld.shared.u32 	%r455, [_ZZN3cub18CUB_300001_SM_10006detail6reduce18DeviceReduceKernelINS2_10policy_hubIiyN4cuda3std3__44plusIiEEE10Policy1000EN6thrust24THRUST_300001_SM_1000_NS6detail15normal_iteratorINSD_10device_ptrIiEEEEyS9_iNS7_10__identityEEEvT0_PT3_T1_NS0_13GridEvenShareISN_EET2_T4_E12temp_storage+20];
	add.s32 	%r456, %r454, %r455;
	ld.shared.u32 	%r457, [_ZZN3cub18CUB_300001_SM_10006detail6reduce18DeviceReduceKernelINS2_10policy_hubIiyN4cuda3std3__44plusIiEEE10Policy1000EN6thrust24THRUST_300001_SM_1000_NS6detail15normal_iteratorINSD_10device_ptrIiEEEEyS9_iNS7_10__identityEEEvT0_PT3_T1_NS0_13GridEvenShareISN_EET2_T4_E12temp_storage+24];
	add.s32 	%r458, %r456, %r457;
	ld.shared.u32 	%r459, [_ZZN3cub18CUB_300001_SM_10006detail6reduce18DeviceReduceKernelINS2_10policy_hubIiyN4cuda3std3__44plusIiEEE10Policy1000EN6thrust24THRUST_300001_SM_1000_NS6detail15normal_iteratorINSD_10device_ptrIiEEEEyS9_iNS7_10__identityEEEvT0_PT3_T1_NS0_13GridEvenShareISN_EET2_T4_E12temp_storage+28];
	add.s32 	%r460, %r458, %r459;
	ld.shared.u32 	%r461, [_ZZN3cub18CUB_300001_SM_10006detail6reduce18DeviceReduceKernelINS2_10policy_hubIiyN4cuda3std3__44plusIiEEE10Policy1000EN6thrust24THRUST_300001_SM_1000_NS6detail15normal_iteratorINSD_10device_ptrIiEEEEyS9_iNS7_10__identityEEEvT0_PT3_T1_NS0_13GridEvenShareISN_EET2_T4_E12temp_storage+32];
	add.s32 	%r462, %r460, %r461;
	ld.shared.u32 	%r463, [_ZZN3cub18CUB_300001_SM_10006detail6reduce18DeviceReduceKernelINS2_10policy_hubIiyN4cuda3std3__44plusIiEEE10Policy1000EN6thrust24THRUST_300001_SM_1000_NS6detail15normal_iteratorINSD_10device_ptrIiEEEEyS9_iNS7_10__identityEEEvT0_PT3_T1_NS0_13GridEvenShareISN_EET2_T4_E12temp_storage+36];
	add.s32 	%r501, %r462, %r463;
	bra.uni 	$L__BB8_46;
$L__BB8_21:
	// begin inline asm
	mov.u32 %r353, %laneid;
	// end inline asm
	and.b32  	%r379, %r5, 992;
	add.s32 	%r380, %r379, 32;
	setp.gt.s32 	%p34, %r380, %r4;
	not.b32 	%r381, %r379;
	add.s32 	%r382, %r4, %r381;
	selp.b32 	%r377, %r382, 31, %p34;
	mov.b32 	%r356, 1;
	mov.b32 	%r378, -1;
	// begin inline asm
	shfl.sync.down.b32 %r354, %r482, %r356, %r377, %r378;
	// end inline asm
	setp.lt.s32 	%p35, %r353, %r377;
	selp.b32 	%r383, %r354, 0, %p35;
	add.s32 	%r360, %r383, %r482;
	mov.b32 	%r361, 2;
	// begin inline asm
	shfl.sync.down.b32 %r359, %r360, %r361, %r377, %r378;
	// end inline asm
	add.s32 	%r384, %r353, 2;
	setp.gt.s32 	%p36, %r384, %r377;
	selp.b32 	%r385, 0, %r359, %p36;
	add.s32 	%r365, %r360, %r385;
	mov.b32 	%r366, 4;
	// begin inline asm
	shfl.sync.down.b32 %r364, %r365, %r366, %r377, %r378;
	// end inline asm
	add.s32 	%r386, %r353, 4;
	setp.gt.s32 	%p37, %r386, %r377;
	selp.b32 	%r387, 0, %r364, %p37;
	add.s32 	%r370, %r365, %r387;
	mov.b32 	%r371, 8;
	// begin inline asm
	shfl.sync.down.b32 %r369, %r370, %r371, %r377, %r378;
	// end inline asm
	add.s32 	%r388, %r353, 8;
	setp.gt.s32 	%p38, %r388, %r377;
	selp.b32 	%r389, 0, %r369, %p38;
	add.s32 	%r375, %r370, %r389;
	mov.b32 	%r376, 16;
	// begin inline asm
	shfl.sync.down.b32 %r374, %r375, %r376, %r377, %r378;
	// end inline asm
	add.s32 	%r390, %r353, 16;
	setp.gt.s32 	%p39, %r390, %r377;
	selp.b32 	%r391, 0, %r374, %p39;
	add.s32 	%r501, %r375, %r391;
	setp.ne.s32 	%p40, %r353, 0;
	@%p40 bra 	$L__BB8_23;
	shr.u32 	%r392, %r5, 3;
	and.b32  	%r393, %r392, 124;
	mov.u32 	%r394, _ZZN3cub18CUB_300001_SM_10006detail6reduce18DeviceReduceKernelINS2_10policy_hubIiyN4cuda3std3__44plusIiEEE10Policy1000EN6thrust24THRUST_300001_SM_1000_NS6detail15normal_iteratorINSD_10device_ptrIiEEEEyS9_iNS7_10__identityEEEvT0_PT3_T1_NS0_13GridEvenShareISN_EET2_T4_E12temp_storage;
	add.s32 	%r395, %r394, %r393;
	st.shared.u32 	[%r395+8], %r501;
$L__BB8_23:
	bar.sync 	0;
	setp.ne.s32 	%p41, %r5, 0;
	@%p41 bra 	$L__BB8_46;
	setp.gt.s32 	%p42, %r4, 32;
	ld.shared.u32 	%r396, [_ZZN3cub18CUB_300001_SM_10006detail6reduce18DeviceReduceKernelINS2_10policy_hubIiyN4cuda3std3__44plusIiEEE10Policy1000EN6thrust24THRUST_300001_SM_1000_NS6detail15normal_iteratorINSD_10device_ptrIiEEEEyS9_iNS7_10__identityEEEvT0_PT3_T1_NS0_13GridEvenShareISN_EET2_T4_E12temp_storage+12];
	selp.b32 	%r397, %r396, 0, %p42;
	add.s32 	%r398, %r397, %r501;
	setp.gt.s32 	%p43, %r4, 64;
	ld.shared.u32 	%r399, [_ZZN3cub18CUB_300001_SM_10006detail6reduce18DeviceReduceKernelINS2_10policy_hubIiyN4cuda3std3__44plusIiEEE10Policy1000EN6thrust24THRUST_300001_SM_1000_NS6detail15normal_iteratorINSD_10device_ptrIiEEEEyS9_iNS7_10__identityEEEvT0_PT3_T1_NS0_13GridEvenShareISN_EET2_T4_E12temp_storage+16];
	selp.b32 	%r400, %r399, 0, %p43;
	add.s32 	%r401, %r398, %r400;
	setp.gt.s32 	%p44, %r4, 96;
	ld.shared.u32 	%r402, [_ZZN3cub18CUB_300001_SM_10006detail6reduce18DeviceReduceKernelINS2_10policy_hubIiyN4cuda3std3__44plusIiEEE10Policy1000EN6thrust24THRUST_300001_SM_1000_NS6detail15normal_iteratorINSD_10device_ptrIiEEEEyS9_iNS7_10__identityEEEvT0_PT3_T1_NS0_13GridEvenShareISN_EET2_T4_E12temp_storage+20];
	selp.b32 	%r403, %r402, 0, %p44;
	add.s32 	%r404, %r401, %r403;
	setp.gt.s32 	%p45, %r4, 128;
	ld.shared.u32 	%r405, [_ZZN3cub18CUB_300001_SM_10006detail6reduce18DeviceReduceKernelINS2_10policy_hubIiyN4cuda3std3__44plusIiEEE10Policy1000EN6thrust24THRUST_300001_SM_1000_NS6detail15normal_iteratorINSD_10device_ptrIiEEEEyS9_iNS7_10__identityEEEvT0_PT3_T1_NS0_13GridEvenShareISN_EET2_T4_E12temp_storage+24];
	selp.b32 	%r406, %r405, 0, %p45;
	add.s32 	%r407, %r404, %r406;
	setp.gt.s32 	%p46, %r4, 160;
	ld.shared.u32 	%r408, [_ZZN3cub18CUB_300001_SM_10006detail6reduce18DeviceReduceKernelINS2_10policy_hubIiyN4cuda3std3__44plusIiEEE10Policy1000EN6thrust24THRUST_300001_SM_1000_NS6detail15normal_iteratorINSD_10device_ptrIiEEEEyS9_iNS7_10__identityEEEvT0_PT3_T1_NS0_13GridEvenShareISN_EET2_T4_E12temp_storage+28];
	selp.b32 	%r409, %r408, 0, %p46;
	add.s32 	%r410, %r407, %r409;
	setp.gt.s32 	%p47, %r4, 192;
	ld.shared.u32 	%r411, [_ZZN3cub18CUB_300001_SM_10006detail6reduce18DeviceReduceKernelINS2_10policy_hubIiyN4cuda3std3__44plusIiEEE10Policy1000EN6thrust24THRUST_300001_SM_1000_NS6detail15normal_iteratorINSD_10device_ptrIiEEEEyS9_iNS7_10__identityEEEvT0_PT3_T1_NS0_13GridEvenShareISN_EET2_T4_E12temp_storage+32];
	selp.b32 	%r412, %r411, 0, %p47;
	add.s32 	%r413, %r410, %r412;
	setp.gt.s32 	%p48, %r4, 224;
	ld.shared.u32 	%r414, [_ZZN3cub18CUB_300001_SM_10006detail6reduce18DeviceReduceKernelINS2_10policy_hubIiyN4cuda3std3__44plusIiEEE10Policy1000EN6thrust24THRUST_300001_SM_1000_NS6detail15normal_iteratorINSD_10device_ptrIiEEEEyS9_iNS7_10__identityEEEvT0_PT3_T1_NS0_13GridEvenShareISN_EET2_T4_E12temp_storage+36];
	selp.b32 	%r415, %r414, 0, %p48;
	add.s32 	%r501, %r413, %r415;
	bra.uni 	$L__BB8_46;
$L__BB8_25:
	cvt.u32.u64 	%r90, %rd4;
	mov.u32 	%r46, %tid.x;
	add.s32 	%r91, %r46, %r90;
	mul.wide.u32 	%rd26, %r91, 4;
	add.s64 	%rd27, %rd2, %rd26;
	ld.global.u32 	%r92, [%rd27];
	ld.global.u32 	%r93, [%rd27+1024];
	ld.global.u32 	%r94, [%rd27+2048];
	ld.global.u32 	%r95, [%rd27+3072];
	ld.global.u32 	%r96, [%rd27+4096];
	ld.global.u32 	%r97, [%rd27+5120];
	ld.global.u32 	%r98, [%rd27+6144];
	ld.global.u32 	%r99, [%rd27+7168];
	ld.global.u32 	%r100, [%rd27+8192];
	ld.global.u32 	%r101, [%rd27+9216];
	ld.global.u32 	%r102, [%rd27+10240];
	ld.global.u32 	%r103, [%rd27+11264];
	ld.global.u32 	%r104, [%rd27+12288];
	ld.global.u32 	%r105, [%rd27+13312];
	ld.global.u32 	%r106, [%rd27+14336];
	ld.global.u32 	%r107, [%rd27+15360];
	add.s32 	%r108, %r93, %r92;
	add.s32 	%r109, %r94, %r108;
	add.s32 	%r110, %r95, %r109;
	add.s32 	%r111, %r96, %r110;
	add.s32 	%r112, %r97, %r111;
	add.s32 	%r113, %r98, %r112;
	add.s32 	%r114, %r99, %r113;
	add.s32 	%r115, %r100, %r114;
	add.s32 	%r116, %r101, %r115;
	add.s32 	%r117, %r102, %r116;
	add.s32 	%r118, %r103, %r117;
	add.s32 	%r119, %r104, %r118;
	add.s32 	%r120, %r105, %r119;
	add.s32 	%r121, %r106, %r120;
	add.s32 	%r500, %r107, %r121;
	setp.lt.u64 	%p2, %rd5, %rd3;
	@%p2 bra 	$L__BB8_42;
	cvt.u32.u64 	%r123, %rd3;
	cvt.u64.u32 	%rd28, %r46;
	add.s64 	%rd74, %rd4, %rd3;
	cvt.u32.u64 	%r48, %rd1;
	not.b32 	%r125, %r46;
	add.s32 	%r126, %r125, %r48;
	sub.s32 	%r127, %r126, %r123;
	sub.s32 	%r483, %r127, %r90;
	add.s64 	%rd29, %rd74, %rd28;
	shl.b64 	%rd30, %rd29, 2;
	add.s64 	%rd31, %rd30, %rd2;
	add.s64 	%rd73, %rd31, 8192;
	mov.b32 	%r484, 0;
	shl.b32 	%r128, %r1, 12;
	mov.u64 	%rd75, %rd4;
$L__BB8_27:
	cvt.s64.s32 	%rd15, %r128;
	add.s64 	%rd75, %rd75, %rd15;
	add.s64 	%rd32, %rd1, -4096;
	setp.gt.u64 	%p3, %rd75, %rd32;
	@%p3 bra 	$L__BB8_29;
	shl.b32 	%r129, %r1, 12;
	cvt.s64.s32 	%rd33, %r129;
	cvt.u64.u32 	%rd34, %r46;
	add.s64 	%rd35, %rd75, %rd34;
	shl.b64 	%rd36, %rd35, 2;
	add.s64 	%rd37, %rd2, %rd36;
	ld.global.u32 	%r130, [%rd37];
	ld.global.u32 	%r131, [%rd37+1024];
	ld.global.u32 	%r132, [%rd37+2048];
	ld.global.u32 	%r133, [%rd37+3072];
	ld.global.u32 	%r134, [%rd37+4096];
	ld.global.u32 	%r135, [%rd37+5120];
	ld.global.u32 	%r136, [%rd37+6144];
	ld.global.u32 	%r137, [%rd37+7168];
	ld.global.u32 	%r138, [%rd37+8192];
	ld.global.u32 	%r139, [%rd37+9216];
	ld.global.u32 	%r140, [%rd37+10240];
	ld.global.u32 	%r141, [%rd37+11264];
	ld.global.u32 	%r142, [%rd37+12288];
	ld.global.u32 	%r143, [%rd37+13312];
	ld.global.u32 	%r144, [%rd37+14336];
	ld.global.u32 	%r145, [%rd37+15360];
	add.s32 	%r146, %r130, %r500;
	add.s32 	%r147, %r131, %r146;
	add.s32 	%r148, %r132, %r147;
	add.s32 	%r149, %r133, %r148;
	add.s32 	%r150, %r134, %r149;
	add.s32 	%r151, %r135, %r150;
	add.s32 	%r152, %r136, %r151;
	add.s32 	%r153, %r137, %r152;
	add.s32 	%r154, %r138, %r153;
	add.s32 	%r155, %r139, %r154;
	add.s32 	%r156, %r140, %r155;
	add.s32 	%r157, %r141, %r156;
	add.s32 	%r158, %r142, %r157;
	add.s32 	%r159, %r143, %r158;
	add.s32 	%r160, %r144, %r159;
	add.s32 	%r500, %r145, %r160;
	sub.s64 	%rd38, %rd1, %rd75;
	setp.lt.u64 	%p4, %rd38, %rd33;
	add.s32 	%r484, %r484, 1;
	add.s64 	%rd74, %rd74, %rd33;
	sub.s32 	%r483, %r483, %r129;
	mul.wide.s32 	%rd39, %r129, 4;
	add.s64 	%rd73, %rd73, %rd39;
	@%p4 bra 	$L__BB8_42;
	bra.uni 	$L__BB8_27;
$L__BB8_29:
	setp.le.u64 	%p5, %rd1, %rd75;
	cvt.u32.u64 	%r161, %rd75;
	cvt.u32.u64 	%r162, %rd1;
	sub.s32 	%r163, %r162, %r161;
	setp.ge.s32 	%p6, %r46, %r163;
	or.pred  	%p7, %p5, %p6;
	@%p7 bra 	$L__BB8_42;
	cvt.u32.u64 	%r166, %rd15;
	cvt.u32.u64 	%r167, %rd4;
	not.b32 	%r168, %r46;
	add.s32 	%r169, %r168, %r48;
	add.s32 	%r170, %r166, %r167;
	sub.s32 	%r171, %r169, %r170;
	mul.lo.s32 	%r172, %r1, %r484;
	shl.b32 	%r173, %r172, 12;
	sub.s32 	%r174, %r171, %r173;
	shr.u32 	%r175, %r174, 8;
	add.s32 	%r56, %r175, 1;
	and.b32  	%r57, %r56, 15;
	setp.lt.u32 	%p8, %r174, 3840;
	mov.u32 	%r490, %r46;
	@%p8 bra 	$L__BB8_33;
	shr.u32 	%r176, %r483, 8;
	add.s32 	%r177, %r176, 1;
	and.b32  	%r178, %r177, 33554416;
	neg.s32 	%r486, %r178;
	mov.u32 	%r490, %r46;
$L__BB8_32:
	.pragma "nounroll";
	ld.global.u32 	%r179, [%rd73+-8192];
	add.s32 	%r180, %r179, %r500;
	ld.global.u32 	%r181, [%rd73+-7168];
	add.s32 	%r182, %r181, %r180;
	ld.global.u32 	%r183, [%rd73+-6144];
	add.s32 	%r184, %r183, %r182;
	ld.global.u32 	%r185, [%rd73+-5120];
	add.s32 	%r186, %r185, %r184;
	ld.global.u32 	%r187, [%rd73+-4096];
	add.s32 	%r188, %r187, %r186;
	ld.global.u32 	%r189, [%rd73+-3072];
	add.s32 	%r190, %r189, %r188;
	ld.global.u32 	%r191, [%rd73+-2048];
	add.s32 	%r192, %r191, %r190;
	ld.global.u32 	%r193, [%rd73+-1024];
	add.s32 	%r194, %r193, %r192;
	ld.global.u32 	%r195, [%rd73];
	add.s32 	%r196, %r195, %r194;
	ld.global.u32 	%r197, [%rd73+1024];
	add.s32 	%r198, %r197, %r196;
	ld.global.u32 	%r199, [%rd73+2048];
	add.s32 	%r200, %r199, %r198;
	ld.global.u32 	%r201, [%rd73+3072];
	add.s32 	%r202, %r201, %r200;
	ld.global.u32 	%r203, [%rd73+4096];
	add.s32 	%r204, %r203, %r202;
	ld.global.u32 	%r205, [%rd73+5120];
	add.s32 	%r206, %r205, %r204;
	ld.global.u32 	%r207, [%rd73+6144];
	add.s32 	%r208, %r207, %r206;
	ld.global.u32 	%r209, [%rd73+7168];
	add.s32 	%r500, %r209, %r208;
	add.s32 	%r490, %r490, 4096;
	add.s32 	%r486, %r486, 16;
	add.s64 	%rd73, %rd73, 16384;
	setp.ne.s32 	%p9, %r486, 0;
	@%p9 bra 	$L__BB8_32;
$L__BB8_33:
	setp.eq.s32 	%p10, %r57, 0;
	@%p10 bra 	$L__BB8_42;
	and.b32  	%r68, %r56, 7;
	setp.lt.u32 	%p11, %r57, 8;
	@%p11 bra 	$L__BB8_36;
	cvt.u64.u32 	%rd40, %r490;
	add.s64 	%rd41, %rd75, %rd40;
	shl.b64 	%rd42, %rd41, 2;
	add.s64 	%rd43, %rd2, %rd42;
	ld.global.u32 	%r211, [%rd43];
	add.s32 	%r212, %r211, %r500;
	ld.global.u32 	%r213, [%rd43+1024];
	add.s32 	%r214, %r213, %r212;
	ld.global.u32 	%r215, [%rd43+2048];
	add.s32 	%r216, %r215, %r214;
	ld.global.u32 	%r217, [%rd43+3072];
	add.s32 	%r218, %r217, %r216;
	ld.global.u32 	%r219, [%rd43+4096];
	add.s32 	%r220, %r219, %r218;
	ld.global.u32 	%r221, [%rd43+5120];
	add.s32 	%r222, %r221, %r220;
	ld.global.u32 	%r223, [%rd43+6144];
	add.s32 	%r224, %r223, %r222;
	ld.global.u32 	%r225, [%rd43+7168];
	add.s32 	%r500, %r225, %r224;
	add.s32 	%r490, %r490, 2048;
$L__BB8_36:
	setp.eq.s32 	%p12, %r68, 0;
	@%p12 bra 	$L__BB8_42;
	setp.lt.u32 	%p13, %r68, 4;
	@%p13 bra 	$L__BB8_39;
	cvt.u64.u32 	%rd44, %r490;
	add.s64 	%rd45, %rd75, %rd44;
	shl.b64 	%rd46, %rd45, 2;
	add.s64 	%rd47, %rd2, %rd46;
	ld.global.u32 	%r227, [%rd47];
	add.s32 	%r228, %r227, %r500;
	ld.global.u32 	%r229, [%rd47+1024];
	add.s32 	%r230, %r229, %r228;
	ld.global.u32 	%r231, [%rd47+2048];
	add.s32 	%r232, %r231, %r230;
	ld.global.u32 	%r233, [%rd47+3072];
	add.s32 	%r500, %r233, %r232;
	add.s32 	%r490, %r490, 1024;
$L__BB8_39:
	and.b32  	%r234, %r56, 3;
	setp.eq.s32 	%p14, %r234, 0;
	@%p14 bra 	$L__BB8_42;
	cvt.u64.u32 	%rd48, %r490;
	add.s64 	%rd49, %rd48, %rd74;
	shl.b64 	%rd50, %rd49, 2;
	add.s64 	%rd77, %rd2, %rd50;
	cvt.u16.u32 	%rs1, %r483;
	shr.u16 	%rs2, %rs1, 8;
	add.s16 	%rs3, %rs2, 1;
	cvt.u32.u16 	%r235, %rs3;
	and.b32  	%r236, %r235, 3;
	neg.s32 	%r498, %r236;
$L__BB8_41:
	.pragma "nounroll";
	ld.global.u32 	%r237, [%rd77];
	add.s32 	%r500, %r237, %r500;
	add.s64 	%rd77, %rd77, 1024;
	add.s32 	%r498, %r498, 1;
	setp.ne.s32 	%p15, %r498, 0;
	@%p15 bra 	$L__BB8_41;
$L__BB8_42:
	// begin inline asm
	mov.u32 %r238, %laneid;
	// end inline asm
	mov.b32 	%r241, 1;
	mov.b32 	%r262, 31;
	mov.b32 	%r263, -1;
	// begin inline asm
	shfl.sync.down.b32 %r239, %r500, %r241, %r262, %r263;
	// end inline asm
	setp.gt.s32 	%p16, %r238, 30;
	selp.b32 	%r264, 0, %r239, %p16;
	add.s32 	%r245, %r264, %r500;
	mov.b32 	%r246, 2;
	// begin inline asm
	shfl.sync.down.b32 %r244, %r245, %r246, %r262, %r263;
	// end inline asm
	setp.gt.s32 	%p17, %r238, 29;
	selp.b32 	%r265, 0, %r244, %p17;
	add.s32 	%r250, %r245, %r265;
	mov.b32 	%r251, 4;
	// begin inline asm
	shfl.sync.down.b32 %r249, %r250, %r251, %r262, %r263;
	// end inline asm
	setp.gt.s32 	%p18, %r238, 27;
	selp.b32 	%r266, 0, %r249, %p18;
	add.s32 	%r255, %r250, %r266;
	mov.b32 	%r256, 8;
	// begin inline asm
	shfl.sync.down.b32 %r254, %r255, %r256, %r262, %r263;
	// end inline asm
	setp.gt.s32 	%p19, %r238, 23;
	selp.b32 	%r267, 0, %r254, %p19;
	add.s32 	%r260, %r255, %r267;
	mov.b32 	%r261, 16;
	// begin inline asm
	shfl.sync.down.b32 %r259, %r260, %r261, %r262, %r263;
	// end inline asm
	setp.gt.s32 	%p20, %r238, 15;
	selp.b32 	%r268, 0, %r259, %p20;
	add.s32 	%r501, %r260, %r268;
	setp.ne.s32 	%p21, %r238, 0;
	@%p21 bra 	$L__BB8_44;
	shr.u32 	%r269, %r46, 3;
	and.b32  	%r270, %r269, 124;
	mov.u32 	%r271, _ZZN3cub18CUB_300001_SM_10006detail6reduce18DeviceReduceKernelINS2_10policy_hubIiyN4cuda3std3__44plusIiEEE10Policy1000EN6thrust24THRUST_300001_SM_1000_NS6detail15normal_iteratorINSD_10device_ptrIiEEEEyS9_iNS7_10__identityEEEvT0_PT3_T1_NS0_13GridEvenShareISN_EET2_T4_E12temp_storage;
	add.s32 	%r272, %r271, %r270;
	st.shared.u32 	[%r272+8], %r501;
$L__BB8_44:
	bar.sync 	0;
	setp.ne.s32 	%p22, %r46, 0;
	@%p22 bra 	$L__BB8_46;
	ld.shared.u32 	%r273, [_ZZN3cub18CUB_300001_SM_10006detail6reduce18DeviceReduceKernelINS2_10policy_hubIiyN4cuda3std3__44plusIiEEE10Policy1000EN6thrust24THRUST_300001_SM_1000_NS6detail15normal_iteratorINSD_10device_ptrIiEEEEyS9_iNS7_10__identityEEEvT0_PT3_T1_NS0_13GridEvenShareISN_EET2_T4_E12temp_storage+12];
	add.s32 	%r274, %r273, %r501;
	ld.shared.u32 	%r275, [_ZZN3cub18CUB_300001_SM_10006detail6reduce18DeviceReduceKernelINS2_10policy_hubIiyN4cuda3std3__44plusIiEEE10Policy1000EN6thrust24THRUST_300001_SM_1000_NS6detail15normal_iteratorINSD_10device_ptrIiEEEEyS9_iNS7_10__identityEEEvT0_PT3_T1_NS0_13GridEvenShareISN_EET2_T4_E12temp_storage+16];
	add.s32 	%r276, %r274, %r275;
	ld.shared.u32 	%r277, [_ZZN3cub18CUB_300001_SM_10006detail6reduce18DeviceReduceKernelINS2_10policy_hubIiyN4cuda3std3__44plusIiEEE10Policy1000EN6thrust24THRUST_300001_SM_1000_NS6detail15normal_iteratorINSD_10device_ptrIiEEEEyS9_iNS7_10__identityEEEvT0_PT3_T1_NS0_13GridEvenShareISN_EET2_T4_E12temp_storage+20];
	add.s32 	%r278, %r276, %r277;
	ld.shared.u32 	%r279, [_ZZN3cub18CUB_300001_SM_10006detail6reduce18DeviceReduceKernelINS2_10policy_hubIiyN4cuda3std3__44plusIiEEE10Policy1000EN6thrust24THRUST_300001_SM_1000_NS6detail15normal_iteratorINSD_10device_ptrIiEEEEyS9_iNS7_10__identityEEEvT0_PT3_T1_NS0_13GridEvenShareISN_EET2_T4_E12temp_storage+24];
	add.s32 	%r280, %r278, %r279;
	ld.shared.u32 	%r281, [_ZZN3cub18CUB_300001_SM_10006detail6reduce18DeviceReduceKernelINS2_10policy_hubIiyN4cuda3std3__44plusIiEEE10Policy1000EN6thrust24THRUST_300001_SM_1000_NS6detail15normal_iteratorINSD_10device_ptrIiEEEEyS9_iNS7_10__identityEEEvT0_PT3_T1_NS0_13GridEvenShareISN_EET2_T4_E12temp_storage+28];
	add.s32 	%r282, %r280, %r281;
	ld.shared.u32 	%r283, [_ZZN3cub18CUB_300001_SM_10006detail6reduce18DeviceReduceKernelINS2_10policy_hubIiyN4cuda3std3__44plusIiEEE10Policy1000EN6thrust24THRUST_300001_SM_1000_NS6detail15normal_iteratorINSD_10device_ptrIiEEEEyS9_iNS7_10__identityEEEvT0_PT3_T1_NS0_13GridEvenShareISN_EET2_T4_E12temp_storage+32];
	add.s32 	%r284, %r282, %r283;
	ld.shared.u32 	%r285, [_ZZN3cub18CUB_300001_SM_10006detail6reduce18DeviceReduceKernelINS2_10policy_hubIiyN4cuda3std3__44plusIiEEE10Policy1000EN6thrust24THRUST_300001_SM_1000_NS6detail15normal_iteratorINSD_10device_ptrIiEEEEyS9_iNS7_10__identityEEEvT0_PT3_T1_NS0_13GridEvenShareISN_EET2_T4_E12temp_storage+36];
	add.s32 	%r501, %r284, %r285;
$L__BB8_46:
	mov.u32 	%r464, %tid.x;
	setp.ne.s32 	%p56, %r464, 0;
	@%p56 bra 	$L__BB8_48;
	ld.param.u64 	%rd71, [_ZN3cub18CUB_300001_SM_10006detail6reduce18DeviceReduceKernelINS2_10policy_hubIiyN4cuda3std3__44plusIiEEE10Policy1000EN6thrust24THRUST_300001_SM_1000_NS6detail15normal_iteratorINSD_10device_ptrIiEEEEyS9_iNS7_10__identityEEEvT0_PT3_T1_NS0_13GridEvenShareISN_EET2_T4__param_1];
	cvta.to.global.u64 	%rd68, %rd71;
	mul.wide.u32 	%rd69, %r2, 4;
	add.s64 	%rd70, %rd68, %rd69;
	st.global.u32 	[%rd70], %r501;
$L__BB8_48:
	ret;

}
	// .globl	_ZN3cub18CUB_300001_SM_10006detail6reduce28DeviceReduceSingleTileKernelINS2_10policy_hubIiyN4cuda3std3__44plusIiEEE10Policy1000EPiSC_iS9_iiNS7_10__identityEEEvT0_T1_T2_T3_T4_T6_
.visible .entry _ZN3cub18CUB_300001_SM_10006detail6reduce28DeviceReduceSingleTileKernelINS2_10policy_hubIiyN4cuda3std3__44plusIiEEE10Policy1000EPiSC_iS9_iiNS7_10__identityEEEvT0_T1_T2_T3_T4_T6_(
	.param .u64 .ptr .align 1 _ZN3cub18CUB_300001_SM_10006detail6reduce28DeviceReduceSingleTileKernelINS2_10policy_hubIiyN4cuda3std3__44plusIiEEE10Policy1000EPiSC_iS9_iiNS7_10__identityEEEvT0_T1_T2_T3_T4_T6__param_0,
	.param .u64 .ptr .align 1 _ZN3cub18CUB_300001_SM_10006detail6reduce28DeviceReduceSingleTileKernelINS2_10policy_hubIiyN4cuda3std3__44plusIiEEE10Policy1000EPiSC_iS9_iiNS7_10__identityEEEvT0_T1_T2_T3_T4_T6__param_1,
	.param .u32 _ZN3cub18CUB_300001_SM_10006detail6reduce28DeviceReduceSingleTileKernelINS2_10policy_hubIiyN4cuda3std3__44plusIiEEE10Policy1000EPiSC_iS9_iiNS7_10__identityEEEvT0_T1_T2_T3_T4_T6__param_2,
	.param .align 1 .b8 _ZN3cub18CUB_300001_SM_10006detail6reduce28DeviceReduceSingleTileKernelINS2_10policy_hubIiyN4cuda3std3__44plusIiEEE10Policy1000EPiSC_iS9_iiNS7_10__identityEEEvT0_T1_T2_T3_T4_T6__param_3[1],
	.param .u32 _ZN3cub18CUB_300001_SM_10006detail6reduce28DeviceReduceSingleTileKernelINS2_10policy_hubIiyN4cuda3std3__44plusIiEEE10Policy1000EPiSC_iS9_iiNS7_10__identityEEEvT0_T1_T2_T3_T4_T6__param_4,
	.param .align 1 .b8 _ZN3cub18CUB_300001_SM_10006detail6reduce28DeviceReduceSingleTileKernelINS2_10policy_hubIiyN4cuda3std3__44plusIiEEE10Policy1000EPiSC_iS9_iiNS7_10__identityEEEvT0_T1_T2_T3_T4_T6__param_5[1]
)
.maxntid 256
.minnctapersm 1
{
	.reg .pred 	%p<97>;
	.reg .b32 	%r<687>;
	.reg .b64 	%rd<125>;
	// demoted variable
	.shared .align 4 .b8 _ZZN3cub18CUB_300001_SM_10006detail6reduce28DeviceReduceSingleTileKernelINS2_10policy_hubIiyN4cuda3std3__44plusIiEEE10Policy1000EPiSC_iS9_iiNS7_10__identityEEEvT0_T1_T2_T3_T4_T6_E12temp_storage[44];
	ld.param.u64 	%rd16, [_ZN3cub18CUB_300001_SM_10006detail6reduce28DeviceReduceSingleTileKernelINS2_10policy_hubIiyN4cuda3std3__44plusIiEEE10Policy1000EPiSC_iS9_iiNS7_10__identityEEEvT0_T1_T2_T3_T4_T6__param_0];
	ld.param.u64 	%rd17, [_ZN3cub18CUB_300001_SM_10006detail6reduce28DeviceReduceSingleTileKernelINS2_10policy_hubIiyN4cuda3std3__44plusIiEEE10Policy1000EPiSC_iS9_iiNS7_10__identityEEEvT0_T1_T2_T3_T4_T6__param_1];
	ld.param.u32 	%r120, [_ZN3cub18CUB_300001_SM_10006detail6reduce28DeviceReduceSingleTileKernelINS2_10policy_hubIiyN4cuda3std3__44plusIiEEE10Policy1000EPiSC_iS9_iiNS7_10__identityEEEvT0_T1_T2_T3_T4_T6__param_2];
	ld.param.u32 	%r121, [_ZN3cub18CUB_300001_SM_10006detail6reduce28DeviceReduceSingleTileKernelINS2_10policy_hubIiyN4cuda3std3__44plusIiEEE10Policy1000EPiSC_iS9_iiNS7_10__identityEEEvT0_T1_T2_T3_T4_T6__param_4];
	cvta.to.global.u64 	%rd1, %rd17;
	setp.ne.s32 	%p1, %r120, 0;
	@%p1 bra 	$L__BB9_3;
	mov.u32 	%r633, %tid.x;
	setp.ne.s32 	%p96, %r633, 0;
	@%p96 bra 	$L__BB9_74;
	st.global.u32 	[%rd1], %r121;
	bra.uni 	$L__BB9_74;
$L__BB9_3:
	and.b64  	%rd18, %rd16, 15;
	setp.ne.s64 	%p2, %rd18, 0;
	@%p2 bra 	$L__BB9_38;
	setp.gt.s32 	%p49, %r120, 4095;
	@%p49 bra 	$L__BB9_22;
	mov.u32 	%r1, %tid.x;
	setp.ge.s32 	%p66, %r1, %r120;
	mov.b32 	%r644, 0;
	mov.u32 	%r639, %r1;
	@%p66 bra 	$L__BB9_7;
	mul.wide.u32 	%rd113, %r1, 4;
	add.s64 	%rd112, %rd16, %rd113;
	// begin inline asm
	ld.global.nc.u32 %r644, [%rd112];
	// end inline asm
	add.s32 	%r639, %r1, 256;
$L__BB9_7:
	setp.ge.s32 	%p67, %r639, %r120;
	@%p67 bra 	$L__BB9_13;
	not.b32 	%r507, %r639;
	add.s32 	%r6, %r120, %r507;
	and.b32  	%r508, %r6, 768;
	setp.eq.s32 	%p68, %r508, 768;
	@%p68 bra 	$L__BB9_11;
	mul.wide.u32 	%rd114, %r639, 4;
	add.s64 	%rd121, %rd16, %rd114;
	shr.u32 	%r509, %r6, 8;
	add.s32 	%r510, %r509, 1;
	and.b32  	%r511, %r510, 3;
	neg.s32 	%r636, %r511;
$L__BB9_10:
	.pragma "nounroll";
	// begin inline asm
	ld.global.nc.u32 %r512, [%rd121];
	// end inline asm
	add.s32 	%r644, %r512, %r644;
	add.s32 	%r639, %r639, 256;
	add.s64 	%rd121, %rd121, 1024;
	add.s32 	%r636, %r636, 1;
	setp.ne.s32 	%p69, %r636, 0;
	@%p69 bra 	$L__BB9_10;
$L__BB9_11:
	setp.lt.u32 	%p70, %r6, 768;
	@%p70 bra 	$L__BB9_13;
$L__BB9_12:
	mul.wide.s32 	%rd120, %r639, 4;
	add.s64 	%rd116, %rd16, %rd120;
	// begin inline asm
	ld.global.nc.u32 %r513, [%rd116];
	// end inline asm
	add.s32 	%r517, %r513, %r644;
	add.s64 	%rd117, %rd116, 1024;
	// begin inline asm
	ld.global.nc.u32 %r514, [%rd117];
	// end inline asm
	add.s32 	%r518, %r514, %r517;
	add.s64 	%rd118, %rd116, 2048;
	// begin inline asm
	ld.global.nc.u32 %r515, [%rd118];
	// end inline asm
	add.s32 	%r519, %r515, %r518;
	add.s64 	%rd119, %rd116, 3072;
	// begin inline asm
	ld.global.nc.u32 %r516, [%rd119];
	// end inline asm
	add.s32 	%r644, %r516, %r519;
	add.s32 	%r639, %r639, 1024;
	setp.lt.s32 	%p71, %r639, %r120;
	@%p71 bra 	$L__BB9_12;
$L__BB9_13:
	setp.lt.s32 	%p72, %r120, 256;
	@%p72 bra 	$L__BB9_18;
	// begin inline asm
	mov.u32 %r583, %laneid;
	// end inline asm
	mov.b32 	%r586, 1;
	mov.b32 	%r607, 31;
	mov.b32 	%r608, -1;
	// begin inline asm
	shfl.sync.down.b32 %r584, %r644, %r586, %r607, %r608;
	// end inline asm
	setp.gt.s32 	%p88, %r583, 30;
	selp.b32 	%r609, 0, %r584, %p88;
	add.s32 	%r590, %r609, %r644;
	mov.b32 	%r591, 2;
	// begin inline asm
	shfl.sync.down.b32 %r589, %r590, %r591, %r607, %r608;
	// end inline asm
	setp.gt.s32 	%p89, %r583, 29;
	selp.b32 	%r610, 0, %r589, %p89;
	add.s32 	%r595, %r590, %r610;
	mov.b32 	%r596, 4;
	// begin inline asm
	shfl.sync.down.b32 %r594, %r595, %r596, %r607, %r608;
	// end inline asm
	setp.gt.s32 	%p90, %r583, 27;
	selp.b32 	%r611, 0, %r594, %p90;
	add.s32 	%r600, %r595, %r611;
	mov.b32 	%r601, 8;
	// begin inline asm
	shfl.sync.down.b32 %r599, %r600, %r601, %r607, %r608;
	// end inline asm
	setp.gt.s32 	%p91, %r583, 23;
	selp.b32 	%r612, 0, %r599, %p91;
	add.s32 	%r605, %r600, %r612;
	mov.b32 	%r606, 16;
	// begin inline asm
	shfl.sync.down.b32 %r604, %r605, %r606, %r607, %r608;
	// end inline asm
	setp.gt.s32 	%p92, %r583, 15;
	selp.b32 	%r613, 0, %r604, %p92;
	add.s32 	%r686, %r605, %r613;
	setp.ne.s32 	%p93, %r583, 0;
	@%p93 bra 	$L__BB9_16;
	shr.u32 	%r614, %r1, 3;
	and.b32  	%r615, %r614, 124;
	mov.u32 	%r616, _ZZN3cub18CUB_300001_SM_10006detail6reduce28DeviceReduceSingleTileKernelINS2_10policy_hubIiyN4cuda3std3__44plusIiEEE10Policy1000EPiSC_iS9_iiNS7_10__identityEEEvT0_T1_T2_T3_T4_T6_E12temp_storage;
	add.s32 	%r617, %r616, %r615;
	st.shared.u32 	[%r617+8], %r686;
$L__BB9_16:
	bar.sync 	0;
	setp.ne.s32 	%p94, %r1, 0;
	@%p94 bra 	$L__BB9_72;
	ld.shared.u32 	%r618, [_ZZN3cub18CUB_300001_SM_10006detail6reduce28DeviceReduceSingleTileKernelINS2_10policy_hubIiyN4cuda3std3__44plusIiEEE10Policy1000EPiSC_iS9_iiNS7_10__identityEEEvT0_T1_T2_T3_T4_T6_E12temp_storage+12];
	add.s32 	%r619, %r618, %r686;
	ld.shared.u32 	%r620, [_ZZN3cub18CUB_300001_SM_10006detail6reduce28DeviceReduceSingleTileKernelINS2_10policy_hubIiyN4cuda3std3__44plusIiEEE10Policy1000EPiSC_iS9_iiNS7_10__identityEEEvT0_T1_T2_T3_T4_T6_E12temp_storage+16];
	add.s32 	%r621, %r619, %r620;
	ld.shared.u32 	%r622, [_ZZN3cub18CUB_300001_SM_10006detail6reduce28DeviceReduceSingleTileKernelINS2_10policy_hubIiyN4cuda3std3__44plusIiEEE10Policy1000EPiSC_iS9_iiNS7_10__identityEEEvT0_T1_T2_T3_T4_T6_E12temp_storage+20];
	add.s32 	%r623, %r621, %r622;
	ld.shared.u32 	%r624, [_ZZN3cub18CUB_300001_SM_10006detail6reduce28DeviceReduceSingleTileKernelINS2_10policy_hubIiyN4cuda3std3__44plusIiEEE10Policy1000EPiSC_iS9_iiNS7_10__identityEEEvT0_T1_T2_T3_T4_T6_E12temp_storage+24];
	add.s32 	%r625, %r623, %r624;
	ld.shared.u32 	%r626, [_ZZN3cub18CUB_300001_SM_10006detail6reduce28DeviceReduceSingleTileKernelINS2_10policy_hubIiyN4cuda3std3__44plusIiEEE10Policy1000EPiSC_iS9_iiNS7_10__identityEEEvT0_T1_T2_T3_T4_T6_E12temp_storage+28];
	add.s32 	%r627, %r625, %r626;
	ld.shared.u32 	%r628, [_ZZN3cub18CUB_300001_SM_10006detail6reduce28DeviceReduceSingleTileKernelINS2_10policy_hubIiyN4cuda3std3__44plusIiEEE10Policy1000EPiSC_iS9_iiNS7_10__identityEEEvT0_T1_T2_T3_T4_T6_E12temp_storage+32];
	add.s32 	%r629, %r627, %r628;
	ld.shared.u32 	%r630, [_ZZN3cub18CUB_300001_SM_10006detail6reduce28DeviceReduceSingleTileKernelINS2_10policy_hubIiyN4cuda3std3__44plusIiEEE10Policy1000EPiSC_iS9_iiNS7_10__identityEEEvT0_T1_T2_T3_T4_T6_E12temp_storage+36];
	add.s32 	%r686, %r629, %r630;
	bra.uni 	$L__BB9_72;
$L__BB9_18:
	// begin inline asm
	mov.u32 %r520, %laneid;
	// end inline asm
	and.b32  	%r546, %r1, 992;
	add.s32 	%r547, %r546, 32;
	setp.gt.s32 	%p73, %r547, %r120;
	not.b32 	%r548, %r546;
	add.s32 	%r549, %r120, %r548;
	selp.b32 	%r544, %r549, 31, %p73;
	mov.b32 	%r523, 1;
	mov.b32 	%r545, -1;
	// begin inline asm
	shfl.sync.down.b32 %r521, %r644, %r523, %r544, %r545;
	// end inline asm
	setp.lt.s32 	%p74, %r520, %r544;
	selp.b32 	%r550, %r521, 0, %p74;
	add.s32 	%r527, %r550, %r644;
	mov.b32 	%r528, 2;
	// begin inline asm
	shfl.sync.down.b32 %r526, %r527, %r528, %r544, %r545;
	// end inline asm
	add.s32 	%r551, %r520, 2;
	setp.gt.s32 	%p75, %r551, %r544;
	selp.b32 	%r552, 0, %r526, %p75;
	add.s32 	%r532, %r527, %r552;
	mov.b32 	%r533, 4;
	// begin inline asm
	shfl.sync.down.b32 %r531, %r532, %r533, %r544, %r545;
	// end inline asm
	add.s32 	%r553, %r520, 4;
	setp.gt.s32 	%p76, %r553, %r544;
	selp.b32 	%r554, 0, %r531, %p76;
	add.s32 	%r537, %r532, %r554;
	mov.b32 	%r538, 8;
	// begin inline asm
	shfl.sync.down.b32 %r536, %r537, %r538, %r544, %r545;
	// end inline asm
	add.s32 	%r555, %r520, 8;
	setp.gt.s32 	%p77, %r555, %r544;
	selp.b32 	%r556, 0, %r536, %p77;
	add.s32 	%r542, %r537, %r556;
	mov.b32 	%r543, 16;
	// begin inline asm
	shfl.sync.down.b32 %r541, %r542, %r543, %r544, %r545;
	// end inline asm
	add.s32 	%r557, %r520, 16;
	setp.gt.s32 	%p78, %r557, %r544;
	selp.b32 	%r558, 0, %r541, %p78;
	add.s32 	%r686, %r542, %r558;
	setp.ne.s32 	%p79, %r520, 0;
	@%p79 bra 	$L__BB9_20;
	shr.u32 	%r559, %r1, 3;
	and.b32  	%r560, %r559, 124;
	mov.u32 	%r561, _ZZN3cub18CUB_300001_SM_10006detail6reduce28DeviceReduceSingleTileKernelINS2_10policy_hubIiyN4cuda3std3__44plusIiEEE10Policy1000EPiSC_iS9_iiNS7_10__identityEEEvT0_T1_T2_T3_T4_T6_E12temp_storage;
	add.s32 	%r562, %r561, %r560;
	st.shared.u32 	[%r562+8], %r686;
$L__BB9_20:
	bar.sync 	0;
	setp.ne.s32 	%p80, %r1, 0;
	@%p80 bra 	$L__BB9_72;
	setp.gt.s32 	%p81, %r120, 32;
	ld.shared.u32 	%r563, [_ZZN3cub18CUB_300001_SM_10006detail6reduce28DeviceReduceSingleTileKernelINS2_10policy_hubIiyN4cuda3std3__44plusIiEEE10Policy1000EPiSC_iS9_iiNS7_10__identityEEEvT0_T1_T2_T3_T4_T6_E12temp_storage+12];
	selp.b32 	%r564, %r563, 0, %p81;
	add.s32 	%r565, %r564, %r686;
	setp.gt.s32 	%p82, %r120, 64;
	ld.shared.u32 	%r566, [_ZZN3cub18CUB_300001_SM_10006detail6reduce28DeviceReduceSingleTileKernelINS2_10policy_hubIiyN4cuda3std3__44plusIiEEE10Policy1000EPiSC_iS9_iiNS7_10__identityEEEvT0_T1_T2_T3_T4_T6_E12temp_storage+16];
	selp.b32 	%r567, %r566, 0, %p82;
	add.s32 	%r568, %r565, %r567;
	setp.gt.s32 	%p83, %r120, 96;
	ld.shared.u32 	%r569, [_ZZN3cub18CUB_300001_SM_10006detail6reduce28DeviceReduceSingleTileKernelINS2_10policy_hubIiyN4cuda3std3__44plusIiEEE10Policy1000EPiSC_iS9_iiNS7_10__identityEEEvT0_T1_T2_T3_T4_T6_E12temp_storage+20];
	selp.b32 	%r570, %r569, 0, %p83;
	add.s32 	%r571, %r568, %r570;
	setp.gt.s32 	%p84, %r120, 128;
	ld.shared.u32 	%r572, [_ZZN3cub18CUB_300001_SM_10006detail6reduce28DeviceReduceSingleTileKernelINS2_10policy_hubIiyN4cuda3std3__44plusIiEEE10Policy1000EPiSC_iS9_iiNS7_10__identityEEEvT0_T1_T2_T3_T4_T6_E12temp_storage+24];
	selp.b32 	%r573, %r572, 0, %p84;
	add.s32 	%r574, %r571, %r573;
	setp.gt.s32 	%p85, %r120, 160;
	ld.shared.u32 	%r575, [_ZZN3cub18CUB_300001_SM_10006detail6reduce28DeviceReduceSingleTileKernelINS2_10policy_hubIiyN4cuda3std3__44plusIiEEE10Policy1000EPiSC_iS9_iiNS7_10__identityEEEvT0_T1_T2_T3_T4_T6_E12temp_storage+28];
	selp.b32 	%r576, %r575, 0, %p85;
	add.s32 	%r577, %r574, %r576;
	setp.gt.s32 	%p86, %r120, 192;
	ld.shared.u32 	%r578, [_ZZN3cub18CUB_300001_SM_10006detail6reduce28DeviceReduceSingleTileKernelINS2_10policy_hubIiyN4cuda3std3__44plusIiEEE10Policy1000EPiSC_iS9_iiNS7_10__identityEEEvT0_T1_T2_T3_T4_T6_E12temp_storage+32];
	selp.b32 	%r579, %r578, 0, %p86;
	add.s32 	%r580, %r577, %r579;
	setp.gt.s32 	%p87, %r120, 224;
	ld.shared.u32 	%r581, [_ZZN3cub18CUB_300001_SM_10006detail6reduce28DeviceReduceSingleTileKernelINS2_10policy_hubIiyN4cuda3std3__44plusIiEEE10Policy1000EPiSC_iS9_iiNS7_10__identityEEEvT0_T1_T2_T3_T4_T6_E12temp_storage+36];
	selp.b32 	%r582, %r581, 0, %p87;
	add.s32 	%r686, %r580, %r582;
	bra.uni 	$L__BB9_72;
$L__BB9_22:
	mov.u32 	%r26, %tid.x;
	shl.b32 	%r377, %r26, 2;
	mul.wide.u32 	%rd86, %r377, 4;
	add.s64 	%rd76, %rd16, %rd86;
	// begin inline asm
	ld.global.nc.v2.u64 {%rd74, %rd75}, [%rd76];
	// end inline asm
	mov.b64 	{%r378, %r379}, %rd75;
	mov.b64 	{%r380, %r381}, %rd74;
	add.s64 	%rd79, %rd76, 4096;
	// begin inline asm
	ld.global.nc.v2.u64 {%rd77, %rd78}, [%rd79];
	// end inline asm
	mov.b64 	{%r382, %r383}, %rd78;
	mov.b64 	{%r384, %r385}, %rd77;
	add.s64 	%rd82, %rd76, 8192;
	// begin inline asm
	ld.global.nc.v2.u64 {%rd80, %rd81}, [%rd82];
	// end inline asm
	mov.b64 	{%r386, %r387}, %rd81;
	mov.b64 	{%r388, %r389}, %rd80;
	add.s64 	%rd85, %rd76, 12288;
	// begin inline asm
	ld.global.nc.v2.u64 {%rd83, %rd84}, [%rd85];
	// end inline asm
	mov.b64 	{%r390, %r391}, %rd84;
	mov.b64 	{%r392, %r393}, %rd83;
	add.s32 	%r394, %r381, %r380;
	add.s32 	%r395, %r378, %r394;
	add.s32 	%r396, %r379, %r395;
	add.s32 	%r397, %r384, %r396;
	add.s32 	%r398, %r385, %r397;
	add.s32 	%r399, %r382, %r398;
	add.s32 	%r400, %r383, %r399;
	add.s32 	%r401, %r388, %r400;
	add.s32 	%r402, %r389, %r401;
	add.s32 	%r403, %r386, %r402;
	add.s32 	%r404, %r387, %r403;
	add.s32 	%r405, %r392, %r404;
	add.s32 	%r406, %r393, %r405;
	add.s32 	%r407, %r390, %r406;
	add.s32 	%r659, %r391, %r407;
	setp.lt.u32 	%p50, %r120, 8192;
	mov.b32 	%r648, 4096;
	@%p50 bra 	$L__BB9_26;
	add.s32 	%r28, %r120, -4096;
	mov.b32 	%r648, 4096;
$L__BB9_24:
	mul.wide.s32 	%rd99, %r648, 4;
	add.s64 	%rd89, %rd76, %rd99;
	// begin inline asm
	ld.global.nc.v2.u64 {%rd87, %rd88}, [%rd89];
	// end inline asm
	mov.b64 	{%r409, %r410}, %rd88;
	mov.b64 	{%r411, %r412}, %rd87;
	add.s64 	%rd92, %rd89, 4096;
	// begin inline asm
	ld.global.nc.v2.u64 {%rd90, %rd91}, [%rd92];
	// end inline asm
	mov.b64 	{%r413, %r414}, %rd91;
	mov.b64 	{%r415, %r416}, %rd90;
	add.s64 	%rd95, %rd89, 8192;
	// begin inline asm
	ld.global.nc.v2.u64 {%rd93, %rd94}, [%rd95];
	// end inline asm
	mov.b64 	{%r417, %r418}, %rd94;
	mov.b64 	{%r419, %r420}, %rd93;
	add.s64 	%rd98, %rd89, 12288;
	// begin inline asm
	ld.global.nc.v2.u64 {%rd96, %rd97}, [%rd98];
	// end inline asm
	mov.b64 	{%r421, %r422}, %rd97;
	mov.b64 	{%r423, %r424}, %rd96;
	add.s32 	%r425, %r411, %r659;
	add.s32 	%r426, %r412, %r425;
	add.s32 	%r427, %r409, %r426;
	add.s32 	%r428, %r410, %r427;
	add.s32 	%r429, %r415, %r428;
	add.s32 	%r430, %r416, %r429;
	add.s32 	%r431, %r413, %r430;
	add.s32 	%r432, %r414, %r431;
	add.s32 	%r433, %r419, %r432;
	add.s32 	%r434, %r420, %r433;
	add.s32 	%r435, %r417, %r434;
	add.s32 	%r436, %r418, %r435;
	add.s32 	%r437, %r423, %r436;
	add.s32 	%r438, %r424, %r437;
	add.s32 	%r439, %r421, %r438;
	add.s32 	%r659, %r422, %r439;
	sub.s32 	%r440, %r120, %r648;
	setp.lt.s32 	%p51, %r440, 4096;
	@%p51 bra 	$L__BB9_34;
	add.s32 	%r648, %r648, 4096;
	setp.le.s32 	%p52, %r648, %r28;
	@%p52 bra 	$L__BB9_24;
$L__BB9_26:
	setp.le.s32 	%p53, %r120, %r648;
	@%p53 bra 	$L__BB9_34;
	sub.s32 	%r35, %r120, %r648;
	setp.ge.s32 	%p54, %r26, %r35;
	@%p54 bra 	$L__BB9_34;
	not.b32 	%r442, %r26;
	add.s32 	%r443, %r120, %r442;
	sub.s32 	%r36, %r443, %r648;
	and.b32  	%r444, %r36, 768;
	setp.eq.s32 	%p55, %r444, 768;
	mov.u32 	%r653, %r26;
	@%p55 bra 	$L__BB9_31;
	add.s32 	%r650, %r26, %r648;
	shr.u32 	%r445, %r36, 8;
	add.s32 	%r446, %r445, 1;
	and.b32  	%r447, %r446, 3;
	neg.s32 	%r649, %r447;
	mov.u32 	%r653, %r26;
$L__BB9_30:
	.pragma "nounroll";
	mul.wide.u32 	%rd101, %r650, 4;
	add.s64 	%rd100, %rd16, %rd101;
	// begin inline asm
	ld.global.nc.u32 %r448, [%rd100];
	// end inline asm
	add.s32 	%r659, %r448, %r659;
	add.s32 	%r653, %r653, 256;
	add.s32 	%r650, %r650, 256;
	add.s32 	%r649, %r649, 1;
	setp.ne.s32 	%p56, %r649, 0;
	@%p56 bra 	$L__BB9_30;
$L__BB9_31:
	setp.lt.u32 	%p57, %r36, 768;
	@%p57 bra 	$L__BB9_34;
	cvt.u64.u32 	%rd102, %r653;
	cvt.u64.u32 	%rd103, %r648;
	add.s64 	%rd104, %rd102, %rd103;
	shl.b64 	%rd105, %rd104, 2;
	add.s64 	%rd106, %rd105, %rd16;
	add.s64 	%rd122, %rd106, 2048;
	add.s32 	%r656, %r653, %r648;
$L__BB9_33:
	mul.wide.u32 	%rd111, %r656, 4;
	add.s64 	%rd107, %rd16, %rd111;
	// begin inline asm
	ld.global.nc.u32 %r449, [%rd107];
	// end inline asm
	add.s32 	%r453, %r449, %r659;
	add.s64 	%rd108, %rd122, -1024;
	// begin inline asm
	ld.global.nc.u32 %r450, [%rd108];
	// end inline asm
	add.s32 	%r454, %r450, %r453;
	// begin inline asm
	ld.global.nc.u32 %r451, [%rd122];
	// end inline asm
	add.s32 	%r455, %r451, %r454;
	add.s64 	%rd110, %rd122, 1024;
	// begin inline asm
	ld.global.nc.u32 %r452, [%rd110];
	// end inline asm
	add.s32 	%r659, %r452, %r455;
	add.s32 	%r653, %r653, 1024;
	add.s64 	%rd122, %rd122, 4096;
	add.s32 	%r656, %r656, 1024;
	setp.lt.s32 	%p58, %r653, %r35;
	@%p58 bra 	$L__BB9_33;
$L__BB9_34:
	// begin inline asm
	mov.u32 %r456, %laneid;
	// end inline asm
	mov.b32 	%r459, 1;
	mov.b32 	%r480, 31;
	mov.b32 	%r481, -1;
	// begin inline asm
	shfl.sync.down.b32 %r457, %r659, %r459, %r480, %r481;
	// end inline asm
	setp.gt.s32 	%p59, %r456, 30;
	selp.b32 	%r482, 0, %r457, %p59;
	add.s32 	%r463, %r482, %r659;
	mov.b32 	%r464, 2;
	// begin inline asm
	shfl.sync.down.b32 %r462, %r463, %r464, %r480, %r481;
	// end inline asm
	setp.gt.s32 	%p60, %r456, 29;
	selp.b32 	%r483, 0, %r462, %p60;
	add.s32 	%r468, %r463, %r483;
	mov.b32 	%r469, 4;
	// begin inline asm
	shfl.sync.down.b32 %r467, %r468, %r469, %r480, %r481;
	// end inline asm
	setp.gt.s32 	%p61, %r456, 27;
	selp.b32 	%r484, 0, %r467, %p61;
	add.s32 	%r473, %r468, %r484;
	mov.b32 	%r474, 8;
	// begin inline asm
	shfl.sync.down.b32 %r472, %r473, %r474, %r480, %r481;
	// end inline asm
	setp.gt.s32 	%p62, %r456, 23;
	selp.b32 	%r485, 0, %r472, %p62;
	add.s32 	%r478, %r473, %r485;
	mov.b32 	%r479, 16;
	// begin inline asm
	shfl.sync.down.b32 %r477, %r478, %r479, %r480, %r481;
	// end inline asm
	setp.gt.s32 	%p63, %r456, 15;
	selp.b32 	%r486, 0, %r477, %p63;
	add.s32 	%r686, %r478, %r486;
	setp.ne.s32 	%p64, %r456, 0;
	@%p64 bra 	$L__BB9_36;
	shr.u32 	%r487, %r26, 3;
	and.b32  	%r488, %r487, 124;
	mov.u32 	%r489, _ZZN3cub18CUB_300001_SM_10006detail6reduce28DeviceReduceSingleTileKernelINS2_10policy_hubIiyN4cuda3std3__44plusIiEEE10Policy1000EPiSC_iS9_iiNS7_10__identityEEEvT0_T1_T2_T3_T4_T6_E12temp_storage;
	add.s32 	%r490, %r489, %r488;
	st.shared.u32 	[%r490+8], %r686;
$L__BB9_36:
	bar.sync 	0;
	setp.ne.s32 	%p65, %r26, 0;
	@%p65 bra 	$L__BB9_72;
	ld.shared.u32 	%r491, [_ZZN3cub18CUB_300001_SM_10006detail6reduce28DeviceReduceSingleTileKernelINS2_10policy_hubIiyN4cuda3std3__44plusIiEEE10Policy1000EPiSC_iS9_iiNS7_10__identityEEEvT0_T1_T2_T3_T4_T6_E12temp_storage+12];
	add.s32 	%r492, %r491, %r686;
	ld.shared.u32 	%r493, [_ZZN3cub18CUB_300001_SM_10006detail6reduce28DeviceReduceSingleTileKernelINS2_10policy_hubIiyN4cuda3std3__44plusIiEEE10Policy1000EPiSC_iS9_iiNS7_10__identityEEEvT0_T1_T2_T3_T4_T6_E12temp_storage+16];
	add.s32 	%r494, %r492, %r493;
	ld.shared.u32 	%r495, [_ZZN3cub18CUB_300001_SM_10006detail6reduce28DeviceReduceSingleTileKernelINS2_10policy_hubIiyN4cuda3std3__44plusIiEEE10Policy1000EPiSC_iS9_iiNS7_10__identityEEEvT0_T1_T2_T3_T4_T6_E12temp_storage+20];
	add.s32 	%r496, %r494, %r495;
	ld.shared.u32 	%r497, [_ZZN3cub18CUB_300001_SM_10006detail6reduce28DeviceReduceSingleTileKernelINS2_10policy_hubIiyN4cuda3std3__44plusIiEEE10Policy1000EPiSC_iS9_iiNS7_10__identityEEEvT0_T1_T2_T3_T4_T6_E12temp_storage+24];
	add.s32 	%r498, %r496, %r497;
	ld.shared.u32 	%r499, [_ZZN3cub18CUB_300001_SM_10006detail6reduce28DeviceReduceSingleTileKernelINS2_10policy_hubIiyN4cuda3std3__44plusIiEEE10Policy1000EPiSC_iS9_iiNS7_10__identityEEEvT0_T1_T2_T3_T4_T6_E12temp_storage+28];
	add.s32 	%r500, %r498, %r499;
	ld.shared.u32 	%r501, [_ZZN3cub18CUB_300001_SM_10006detail6reduce28DeviceReduceSingleTileKernelINS2_10policy_hubIiyN4cuda3std3__44plusIiEEE10Policy1000EPiSC_iS9_iiNS7_10__identityEEEvT0_T1_T2_T3_T4_T6_E12temp_storage+32];
	add.s32 	%r502, %r500, %r501;
	ld.shared.u32 	%r503, [_ZZN3cub18CUB_300001_SM_10006detail6reduce28DeviceReduceSingleTileKernelINS2_10policy_hubIiyN4cuda3std3__44plusIiEEE10Policy1000EPiSC_iS9_iiNS7_10__identityEEEvT0_T1_T2_T3_T4_T6_E12temp_storage+36];
	add.s32 	%r686, %r502, %r503;
	bra.uni 	$L__BB9_72;
$L__BB9_38:
	setp.gt.s32 	%p3, %r120, 4095;
	@%p3 bra 	$L__BB9_56;
	mov.u32 	%r60, %tid.x;
	setp.ge.s32 	%p20, %r60, %r120;
	mov.b32 	%r670, 0;
	mov.u32 	%r665, %r60;
	@%p20 bra 	$L__BB9_41;
	mul.wide.u32 	%rd66, %r60, 4;
	add.s64 	%rd65, %rd16, %rd66;
	// begin inline asm
	ld.global.nc.u32 %r670, [%rd65];
	// end inline asm
	add.s32 	%r665, %r60, 256;
$L__BB9_41:
	setp.ge.s32 	%p21, %r665, %r120;
	@%p21 bra 	$L__BB9_47;
	not.b32 	%r252, %r665;
	add.s32 	%r65, %r120, %r252;
	and.b32  	%r253, %r65, 768;
	setp.eq.s32 	%p22, %r253, 768;
	@%p22 bra 	$L__BB9_45;
	mul.wide.u32 	%rd67, %r665, 4;
	add.s64 	%rd123, %rd16, %rd67;
	shr.u32 	%r254, %r65, 8;
	add.s32 	%r255, %r254, 1;
	and.b32  	%r256, %r255, 3;
	neg.s32 	%r662, %r256;
$L__BB9_44:
	.pragma "nounroll";
	// begin inline asm
	ld.global.nc.u32 %r257, [%rd123];
	// end inline asm
	add.s32 	%r670, %r257, %r670;
	add.s32 	%r665, %r665, 256;
	add.s64 	%rd123, %rd123, 1024;
	add.s32 	%r662, %r662, 1;
	setp.ne.s32 	%p23, %r662, 0;
	@%p23 bra 	$L__BB9_44;
$L__BB9_45:
	setp.lt.u32 	%p24, %r65, 768;
	@%p24 bra 	$L__BB9_47;
$L__BB9_46:
	mul.wide.s32 	%rd73, %r665, 4;
	add.s64 	%rd69, %rd16, %rd73;
	// begin inline asm
	ld.global.nc.u32 %r258, [%rd69];
	// end inline asm
	add.s32 	%r262, %r258, %r670;
	add.s64 	%rd70, %rd69, 1024;
	// begin inline asm
	ld.global.nc.u32 %r259, [%rd70];
	// end inline asm
	add.s32 	%r263, %r259, %r262;
	add.s64 	%rd71, %rd69, 2048;
	// begin inline asm
	ld.global.nc.u32 %r260, [%rd71];
	// end inline asm
	add.s32 	%r264, %r260, %r263;
	add.s64 	%rd72, %rd69, 3072;
	// begin inline asm
	ld.global.nc.u32 %r261, [%rd72];
	// end inline asm
	add.s32 	%r670, %r261, %r264;
	add.s32 	%r665, %r665, 1024;
	setp.lt.s32 	%p25, %r665, %r120;
	@%p25 bra 	$L__BB9_46;
$L__BB9_47:
	setp.lt.s32 	%p26, %r120, 256;
	@%p26 bra 	$L__BB9_52;
	// begin inline asm
	mov.u32 %r328, %laneid;
	// end inline asm
	mov.b32 	%r331, 1;
	mov.b32 	%r352, 31;
	mov.b32 	%r353, -1;
	// begin inline asm
	shfl.sync.down.b32 %r329, %r670, %r331, %r352, %r353;
	// end inline asm
	setp.gt.s32 	%p42, %r328, 30;
	selp.b32 	%r354, 0, %r329, %p42;
	add.s32 	%r335, %r354, %r670;
	mov.b32 	%r336, 2;
	// begin inline asm
	shfl.sync.down.b32 %r334, %r335, %r336, %r352, %r353;
	// end inline asm
	setp.gt.s32 	%p43, %r328, 29;
	selp.b32 	%r355, 0, %r334, %p43;
	add.s32 	%r340, %r335, %r355;
	mov.b32 	%r341, 4;
	// begin inline asm
	shfl.sync.down.b32 %r339, %r340, %r341, %r352, %r353;
	// end inline asm
	setp.gt.s32 	%p44, %r328, 27;
	selp.b32 	%r356, 0, %r339, %p44;
	add.s32 	%r345, %r340, %r356;
	mov.b32 	%r346, 8;
	// begin inline asm
	shfl.sync.down.b32 %r344, %r345, %r346, %r352, %r353;
	// end inline asm
	setp.gt.s32 	%p45, %r328, 23;
	selp.b32 	%r357, 0, %r344, %p45;
	add.s32 	%r350, %r345, %r357;
	mov.b32 	%r351, 16;
	// begin inline asm
	shfl.sync.down.b32 %r349, %r350, %r351, %r352, %r353;
	// end inline asm
	setp.gt.s32 	%p46, %r328, 15;
	selp.b32 	%r358, 0, %r349, %p46;
	add.s32 	%r686, %r350, %r358;
	setp.ne.s32 	%p47, %r328, 0;
	@%p47 bra 	$L__BB9_50;
	shr.u32 	%r359, %r60, 3;
	and.b32  	%r360, %r359, 124;
	mov.u32 	%r361, _ZZN3cub18CUB_300001_SM_10006detail6reduce28DeviceReduceSingleTileKernelINS2_10policy_hubIiyN4cuda3std3__44plusIiEEE10Policy1000EPiSC_iS9_iiNS7_10__identityEEEvT0_T1_T2_T3_T4_T6_E12temp_storage;
	add.s32 	%r362, %r361, %r360;
	st.shared.u32 	[%r362+8], %r686;
$L__BB9_50:
	bar.sync 	0;
	setp.ne.s32 	%p48, %r60, 0;
	@%p48 bra 	$L__BB9_72;
	ld.shared.u32 	%r363, [_ZZN3cub18CUB_300001_SM_10006detail6reduce28DeviceReduceSingleTileKernelINS2_10policy_hubIiyN4cuda3std3__44plusIiEEE10Policy1000EPiSC_iS9_iiNS7_10__identityEEEvT0_T1_T2_T3_T4_T6_E12temp_storage+12];
	add.s32 	%r364, %r363, %r686;
	ld.shared.u32 	%r365, [_ZZN3cub18CUB_300001_SM_10006detail6reduce28DeviceReduceSingleTileKernelINS2_10policy_hubIiyN4cuda3std3__44plusIiEEE10Policy1000EPiSC_iS9_iiNS7_10__identityEEEvT0_T1_T2_T3_T4_T6_E12temp_storage+16];
	add.s32 	%r366, %r364, %r365;
	ld.shared.u32 	%r367, [_ZZN3cub18CUB_300001_SM_10006detail6reduce28DeviceReduceSingleTileKernelINS2_10policy_hubIiyN4cuda3std3__44plusIiEEE10Policy1000EPiSC_iS9_iiNS7_10__identityEEEvT0_T1_T2_T3_T4_T6_E12temp_storage+20];
	add.s32 	%r368, %r366, %r367;
	ld.shared.u32 	%r369, [_ZZN3cub18CUB_300001_SM_10006detail6reduce28DeviceReduceSingleTileKernelINS2_10policy_hubIiyN4cuda3std3__44plusIiEEE10Policy1000EPiSC_iS9_iiNS7_10__identityEEEvT0_T1_T2_T3_T4_T6_E12temp_storage+24];
	add.s32 	%r370, %r368, %r369;
	ld.shared.u32 	%r371, [_ZZN3cub18CUB_300001_SM_10006detail6reduce28DeviceReduceSingleTileKernelINS2_10policy_hubIiyN4cuda3std3__44plusIiEEE10Policy1000EPiSC_iS9_iiNS7_10__identityEEEvT0_T1_T2_T3_T4_T6_E12temp_storage+28];
	add.s32 	%r372, %r370, %r371;
	ld.shared.u32 	%r373, [_ZZN3cub18CUB_300001_SM_10006detail6reduce28DeviceReduceSingleTileKernelINS2_10policy_hubIiyN4cuda3std3__44plusIiEEE10Policy1000EPiSC_iS9_iiNS7_10__identityEEEvT0_T1_T2_T3_T4_T6_E12temp_storage+32];
	add.s32 	%r374, %r372, %r373;
	ld.shared.u32 	%r375, [_ZZN3cub18CUB_300001_SM_10006detail6reduce28DeviceReduceSingleTileKernelINS2_10policy_hubIiyN4cuda3std3__44plusIiEEE10Policy1000EPiSC_iS9_iiNS7_10__identityEEEvT0_T1_T2_T3_T4_T6_E12temp_storage+36];
	add.s32 	%r686, %r374, %r375;
	bra.uni 	$L__BB9_72;
$L__BB9_52:
	// begin inline asm
	mov.u32 %r265, %laneid;
	// end inline asm
	and.b32  	%r291, %r60, 992;
	add.s32 	%r292, %r291, 32;
	setp.gt.s32 	%p27, %r292, %r120;
	not.b32 	%r293, %r291;
	add.s32 	%r294, %r120, %r293;
	selp.b32 	%r289, %r294, 31, %p27;
	mov.b32 	%r268, 1;
	mov.b32 	%r290, -1;
	// begin inline asm
	shfl.sync.down.b32 %r266, %r670, %r268, %r289, %r290;
	// end inline asm
	setp.lt.s32 	%p28, %r265, %r289;
	selp.b32 	%r295, %r266, 0, %p28;
	add.s32 	%r272, %r295, %r670;
	mov.b32 	%r273, 2;
	// begin inline asm
	shfl.sync.down.b32 %r271, %r272, %r273, %r289, %r290;
	// end inline asm
	add.s32 	%r296, %r265, 2;
	setp.gt.s32 	%p29, %r296, %r289;
	selp.b32 	%r297, 0, %r271, %p29;
	add.s32 	%r277, %r272, %r297;
	mov.b32 	%r278, 4;
	// begin inline asm
	shfl.sync.down.b32 %r276, %r277, %r278, %r289, %r290;
	// end inline asm
	add.s32 	%r298, %r265, 4;
	setp.gt.s32 	%p30, %r298, %r289;
	selp.b32 	%r299, 0, %r276, %p30;
	add.s32 	%r282, %r277, %r299;
	mov.b32 	%r283, 8;
	// begin inline asm
	shfl.sync.down.b32 %r281, %r282, %r283, %r289, %r290;
	// end inline asm
	add.s32 	%r300, %r265, 8;
	setp.gt.s32 	%p31, %r300, %r289;
	selp.b32 	%r301, 0, %r281, %p31;
	add.s32 	%r287, %r282, %r301;
	mov.b32 	%r288, 16;
	// begin inline asm
	shfl.sync.down.b32 %r286, %r287, %r288, %r289, %r290;
	// end inline asm
	add.s32 	%r302, %r265, 16;
	setp.gt.s32 	%p32, %r302, %r289;
	selp.b32 	%r303, 0, %r286, %p32;
	add.s32 	%r686, %r287, %r303;
	setp.ne.s32 	%p33, %r265, 0;
	@%p33 bra 	$L__BB9_54;
	shr.u32 	%r304, %r60, 3;
	and.b32  	%r305, %r304, 124;
	mov.u32 	%r306, _ZZN3cub18CUB_300001_SM_10006detail6reduce28DeviceReduceSingleTileKernelINS2_10policy_hubIiyN4cuda3std3__44plusIiEEE10Policy1000EPiSC_iS9_iiNS7_10__identityEEEvT0_T1_T2_T3_T4_T6_E12temp_storage;
	add.s32 	%r307, %r306, %r305;
	st.shared.u32 	[%r307+8], %r686;
$L__BB9_54:
	bar.sync 	0;
	setp.ne.s32 	%p34, %r60, 0;
	@%p34 bra 	$L__BB9_72;
	setp.gt.s32 	%p35, %r120, 32;
	ld.shared.u32 	%r308, [_ZZN3cub18CUB_300001_SM_10006detail6reduce28DeviceReduceSingleTileKernelINS2_10policy_hubIiyN4cuda3std3__44plusIiEEE10Policy1000EPiSC_iS9_iiNS7_10__identityEEEvT0_T1_T2_T3_T4_T6_E12temp_storage+12];
	selp.b32 	%r309, %r308, 0, %p35;
	add.s32 	%r310, %r309, %r686;
	setp.gt.s32 	%p36, %r120, 64;
	ld.shared.u32 	%r311, [_ZZN3cub18CUB_300001_SM_10006detail6reduce28DeviceReduceSingleTileKernelINS2_10policy_hubIiyN4cuda3std3__44plusIiEEE10Policy1000EPiSC_iS9_iiNS7_10__identityEEEvT0_T1_T2_T3_T4_T6_E12temp_storage+16];
	selp.b32 	%r312, %r311, 0, %p36;
	add.s32 	%r313, %r310, %r312;
	setp.gt.s32 	%p37, %r120, 96;
	ld.shared.u32 	%r314, [_ZZN3cub18CUB_300001_SM_10006detail6reduce28DeviceReduceSingleTileKernelINS2_10policy_hubIiyN4cuda3std3__44plusIiEEE10Policy1000EPiSC_iS9_iiNS7_10__identityEEEvT0_T1_T2_T3_T4_T6_E12temp_storage+20];
	selp.b32 	%r315, %r314, 0, %p37;
	add.s32 	%r316, %r313, %r315;
	setp.gt.s32 	%p38, %r120, 128;
	ld.shared.u32 	%r317, [_ZZN3cub18CUB_300001_SM_10006detail6reduce28DeviceReduceSingleTileKernelINS2_10policy_hubIiyN4cuda3std3__44plusIiEEE10Policy1000EPiSC_iS9_iiNS7_10__identityEEEvT0_T1_T2_T3_T4_T6_E12temp_storage+24];
	selp.b32 	%r318, %r317, 0, %p38;
	add.s32 	%r319, %r316, %r318;
	setp.gt.s32 	%p39, %r120, 160;
	ld.shared.u32 	%r320, [_ZZN3cub18CUB_300001_SM_10006detail6reduce28DeviceReduceSingleTileKernelINS2_10policy_hubIiyN4cuda3std3__44plusIiEEE10Policy1000EPiSC_iS9_iiNS7_10__identityEEEvT0_T1_T2_T3_T4_T6_E12temp_storage+28];
	selp.b32 	%r321, %r320, 0, %p39;
	add.s32 	%r322, %r319, %r321;
	setp.gt.s32 	%p40, %r120, 192;
	ld.shared.u32 	%r323, [_ZZN3cub18CUB_300001_SM_10006detail6reduce28DeviceReduceSingleTileKernelINS2_10policy_hubIiyN4cuda3std3__44plusIiEEE10Policy1000EPiSC_iS9_iiNS7_10__identityEEEvT0_T1_T2_T3_T4_T6_E12temp_storage+32];
	selp.b32 	%r324, %r323, 0, %p40;
	add.s32 	%r325, %r322, %r324;
	setp.gt.s32 	%p41, %r120, 224;
	ld.shared.u32 	%r326, [_ZZN3cub18CUB_300001_SM_10006detail6reduce28DeviceReduceSingleTileKernelINS2_10policy_hubIiyN4cuda3std3__44plusIiEEE10Policy1000EPiSC_iS9_iiNS7_10__identityEEEvT0_T1_T2_T3_T4_T6_E12temp_storage+36];
	selp.b32 	%r327, %r326, 0, %p41;
	add.s32 	%r686, %r325, %r327;
	bra.uni 	$L__BB9_72;
$L__BB9_56:
	mov.u32 	%r85, %tid.x;
	mul.wide.u32 	%rd35, %r85, 4;
	add.s64 	%rd19, %rd16, %rd35;
	// begin inline asm
	ld.global.nc.u32 %r122, [%rd19];
	// end inline asm
	add.s64 	%rd20, %rd19, 1024;
	// begin inline asm
	ld.global.nc.u32 %r123, [%rd20];
	// end inline asm
	add.s64 	%rd21, %rd19, 2048;
	// begin inline asm
	ld.global.nc.u32 %r124, [%rd21];
	// end inline asm
	add.s64 	%rd22, %rd19, 3072;
	// begin inline asm
	ld.global.nc.u32 %r125, [%rd22];
	// end inline asm
	add.s64 	%rd23, %rd19, 4096;
	// begin inline asm
	ld.global.nc.u32 %r126, [%rd23];
	// end inline asm
	add.s64 	%rd24, %rd19, 5120;
	// begin inline asm
	ld.global.nc.u32 %r127, [%rd24];
	// end inline asm
	add.s64 	%rd25, %rd19, 6144;
	// begin inline asm
	ld.global.nc.u32 %r128, [%rd25];
	// end inline asm
	add.s64 	%rd26, %rd19, 7168;
	// begin inline asm
	ld.global.nc.u32 %r129, [%rd26];
	// end inline asm
	add.s64 	%rd27, %rd19, 8192;
	// begin inline asm
	ld.global.nc.u32 %r130, [%rd27];
	// end inline asm
	add.s64 	%rd28, %rd19, 9216;
	// begin inline asm
	ld.global.nc.u32 %r131, [%rd28];
	// end inline asm
	add.s64 	%rd29, %rd19, 10240;
	// begin inline asm
	ld.global.nc.u32 %r132, [%rd29];
	// end inline asm
	add.s64 	%rd30, %rd19, 11264;
	// begin inline asm
	ld.global.nc.u32 %r133, [%rd30];
	// end inline asm
	add.s64 	%rd31, %rd19, 12288;
	// begin inline asm
	ld.global.nc.u32 %r134, [%rd31];
	// end inline asm
	add.s64 	%rd32, %rd19, 13312;
	// begin inline asm
	ld.global.nc.u32 %r135, [%rd32];
	// end inline asm
	add.s64 	%rd33, %rd19, 14336;
	// begin inline asm
	ld.global.nc.u32 %r136, [%rd33];
	// end inline asm
	add.s64 	%rd34, %rd19, 15360;
	// begin inline asm
	ld.global.nc.u32 %r137, [%rd34];
	// end inline asm
	add.s32 	%r139, %r123, %r122;
	add.s32 	%r140, %r124, %r139;
	add.s32 	%r141, %r125, %r140;
	add.s32 	%r142, %r126, %r141;
	add.s32 	%r143, %r127, %r142;
	add.s32 	%r144, %r128, %r143;
	add.s32 	%r145, %r129, %r144;
	add.s32 	%r146, %r130, %r145;
	add.s32 	%r147, %r131, %r146;
	add.s32 	%r148, %r132, %r147;
	add.s32 	%r149, %r133, %r148;
	add.s32 	%r150, %r134, %r149;
	add.s32 	%r151, %r135, %r150;
	add.s32 	%r152, %r136, %r151;
	add.s32 	%r685, %r137, %r152;
	setp.lt.u32 	%p4, %r120, 8192;
	mov.b32 	%r674, 4096;
	@%p4 bra 	$L__BB9_60;
	add.s32 	%r87, %r120, -4096;
	mov.b32 	%r674, 4096;
$L__BB9_58:
	mul.wide.s32 	%rd52, %r674, 4;
	add.s64 	%rd36, %rd19, %rd52;
	// begin inline asm
	ld.global.nc.u32 %r154, [%rd36];
	// end inline asm
	add.s64 	%rd37, %rd36, 1024;
	// begin inline asm
	ld.global.nc.u32 %r155, [%rd37];
	// end inline asm
	add.s64 	%rd38, %rd36, 2048;
	// begin inline asm
	ld.global.nc.u32 %r156, [%rd38];
	// end inline asm
	add.s64 	%rd39, %rd36, 3072;
	// begin inline asm
	ld.global.nc.u32 %r157, [%rd39];
	// end inline asm
	add.s64 	%rd40, %rd36, 4096;
	// begin inline asm
	ld.global.nc.u32 %r158, [%rd40];
	// end inline asm
	add.s64 	%rd41, %rd36, 5120;
	// begin inline asm
	ld.global.nc.u32 %r159, [%rd41];
	// end inline asm
	add.s64 	%rd42, %rd36, 6144;
	// begin inline asm
	ld.global.nc.u32 %r160, [%rd42];
	// end inline asm
	add.s64 	%rd43, %rd36, 7168;
	// begin inline asm
	ld.global.nc.u32 %r161, [%rd43];
	// end inline asm
	add.s64 	%rd44, %rd36, 8192;
	// begin inline asm
	ld.global.nc.u32 %r162, [%rd44];
	// end inline asm
	add.s64 	%rd45, %rd36, 9216;
	// begin inline asm
	ld.global.nc.u32 %r163, [%rd45];
	// end inline asm
	add.s64 	%rd46, %rd36, 10240;
	// begin inline asm
	ld.global.nc.u32 %r164, [%rd46];
	// end inline asm
	add.s64 	%rd47, %rd36, 11264;
	// begin inline asm
	ld.global.nc.u32 %r165, [%rd47];
	// end inline asm
	add.s64 	%rd48, %rd36, 12288;
	// begin inline asm
	ld.global.nc.u32 %r166, [%rd48];
	// end inline asm
	add.s64 	%rd49, %rd36, 13312;
	// begin inline asm
	ld.global.nc.u32 %r167, [%rd49];
	// end inline asm
	add.s64 	%rd50, %rd36, 14336;
	// begin inline asm
	ld.global.nc.u32 %r168, [%rd50];
	// end inline asm
	add.s64 	%rd51, %rd36, 15360;
	// begin inline asm
	ld.global.nc.u32 %r169, [%rd51];
	// end inline asm
	add.s32 	%r170, %r154, %r685;
	add.s32 	%r171, %r155, %r170;
	add.s32 	%r172, %r156, %r171;
	add.s32 	%r173, %r157, %r172;
	add.s32 	%r174, %r158, %r173;
	add.s32 	%r175, %r159, %r174;
	add.s32 	%r176, %r160, %r175;
	add.s32 	%r177, %r161, %r176;
	add.s32 	%r178, %r162, %r177;
	add.s32 	%r179, %r163, %r178;
	add.s32 	%r180, %r164, %r179;
	add.s32 	%r181, %r165, %r180;
	add.s32 	%r182, %r166, %r181;
	add.s32 	%r183, %r167, %r182;
	add.s32 	%r184, %r168, %r183;
	add.s32 	%r685, %r169, %r184;
	sub.s32 	%r185, %r120, %r674;
	setp.lt.s32 	%p5, %r185, 4096;
	@%p5 bra 	$L__BB9_68;
	add.s32 	%r674, %r674, 4096;
	setp.le.s32 	%p6, %r674, %r87;
	@%p6 bra 	$L__BB9_58;
$L__BB9_60:
	setp.le.s32 	%p7, %r120, %r674;
	@%p7 bra 	$L__BB9_68;
	sub.s32 	%r94, %r120, %r674;
	setp.ge.s32 	%p8, %r85, %r94;
	@%p8 bra 	$L__BB9_68;
	not.b32 	%r187, %r85;
	add.s32 	%r188, %r120, %r187;
	sub.s32 	%r95, %r188, %r674;
	and.b32  	%r189, %r95, 768;
	setp.eq.s32 	%p9, %r189, 768;
	mov.u32 	%r679, %r85;
	@%p9 bra 	$L__BB9_65;
	add.s32 	%r676, %r85, %r674;
	shr.u32 	%r190, %r95, 8;
	add.s32 	%r191, %r190, 1;
	and.b32  	%r192, %r191, 3;
	neg.s32 	%r675, %r192;
	mov.u32 	%r679, %r85;
$L__BB9_64:
	.pragma "nounroll";
	mul.wide.u32 	%rd54, %r676, 4;
	add.s64 	%rd53, %rd16, %rd54;
	// begin inline asm
	ld.global.nc.u32 %r193, [%rd53];
	// end inline asm
	add.s32 	%r685, %r193, %r685;
	add.s32 	%r679, %r679, 256;
	add.s32 	%r676, %r676, 256;
	add.s32 	%r675, %r675, 1;
	setp.ne.s32 	%p10, %r675, 0;
	@%p10 bra 	$L__BB9_64;
$L__BB9_65:
	setp.lt.u32 	%p11, %r95, 768;
	@%p11 bra 	$L__BB9_68;
	cvt.u64.u32 	%rd55, %r679;
	cvt.u64.u32 	%rd56, %r674;
	add.s64 	%rd57, %rd55, %rd56;
	shl.b64 	%rd58, %rd57, 2;
	add.s64 	%rd59, %rd58, %rd16;
	add.s64 	%rd124, %rd59, 2048;
	add.s32 	%r682, %r679, %r674;
$L__BB9_67:
	mul.wide.u32 	%rd64, %r682, 4;
	add.s64 	%rd60, %rd16, %rd64;
	// begin inline asm
	ld.global.nc.u32 %r194, [%rd60];
	// end inline asm
	add.s32 	%r198, %r194, %r685;
	add.s64 	%rd61, %rd124, -1024;
	// begin inline asm
	ld.global.nc.u32 %r195, [%rd61];
	// end inline asm
	add.s32 	%r199, %r195, %r198;
	// begin inline asm
	ld.global.nc.u32 %r196, [%rd124];
	// end inline asm
	add.s32 	%r200, %r196, %r199;
	add.s64 	%rd63, %rd124, 1024;
	// begin inline asm
	ld.global.nc.u32 %r197, [%rd63];
	// end inline asm
	add.s32 	%r685, %r197, %r200;
	add.s32 	%r679, %r679, 1024;
	add.s64 	%rd124, %rd124, 4096;
	add.s32 	%r682, %r682, 1024;
	setp.lt.s32 	%p12, %r679, %r94;
	@%p12 bra 	$L__BB9_67;
$L__BB9_68:
	// begin inline asm
	mov.u32 %r201, %laneid;
	// end inline asm
	mov.b32 	%r204, 1;
	mov.b32 	%r225, 31;
	mov.b32 	%r226, -1;
	// begin inline asm
	shfl.sync.down.b32 %r202, %r685, %r204, %r225, %r226;
	// end inline asm
	setp.gt.s32 	%p13, %r201, 30;
	selp.b32 	%r227, 0, %r202, %p13;
	add.s32 	%r208, %r227, %r685;
	mov.b32 	%r209, 2;
	// begin inline asm
	shfl.sync.down.b32 %r207, %r208, %r209, %r225, %r226;
	// end inline asm
	setp.gt.s32 	%p14, %r201, 29;
	selp.b32 	%r228, 0, %r207, %p14;
	add.s32 	%r213, %r208, %r228;
	mov.b32 	%r214, 4;
	// begin inline asm
	shfl.sync.down.b32 %r212, %r213, %r214, %r225, %r226;
	// end inline asm
	setp.gt.s32 	%p15, %r201, 27;
	selp.b32 	%r229, 0, %r212, %p15;
	add.s32 	%r218, %r213, %r229;
	mov.b32 	%r219, 8;
	// begin inline asm
	shfl.sync.down.b32 %r217, %r218, %r219, %r225, %r226;
	// end inline asm
	setp.gt.s32 	%p16, %r201, 23;
	selp.b32 	%r230, 0, %r217, %p16;
	add.s32 	%r223, %r218, %r230;
	mov.b32 	%r224, 16;
	// begin inline asm
	shfl.sync.down.b32 %r222, %r223, %r224, %r225, %r226;
	// end inline asm
	setp.gt.s32 	%p17, %r201, 15;
	selp.b32 	%r231, 0, %r222, %p17;
	add.s32 	%r686, %r223, %r231;
	setp.ne.s32 	%p18, %r201, 0;
	@%p18 bra 	$L__BB9_70;
	shr.u32 	%r232, %r85, 3;
	and.b32  	%r233, %r232, 124;
	mov.u32 	%r234, _ZZN3cub18CUB_300001_SM_10006detail6reduce28DeviceReduceSingleTileKernelINS2_10policy_hubIiyN4cuda3std3__44plusIiEEE10Policy1000EPiSC_iS9_iiNS7_10__identityEEEvT0_T1_T2_T3_T4_T6_E12temp_storage;
	add.s32 	%r235, %r234, %r233;
	st.shared.u32 	[%r235+8], %r686;
$L__BB9_70:
	bar.sync 	0;
	setp.ne.s32 	%p19, %r85, 0;
	@%p19 bra 	$L__BB9_72;
	ld.shared.u32 	%r236, [_ZZN3cub18CUB_300001_SM_10006detail6reduce28DeviceReduceSingleTileKernelINS2_10policy_hubIiyN4cuda3std3__44plusIiEEE10Policy1000EPiSC_iS9_iiNS7_10__identityEEEvT0_T1_T2_T3_T4_T6_E12temp_storage+12];
	add.s32 	%r237, %r236, %r686;
	ld.shared.u32 	%r238, [_ZZN3cub18CUB_300001_SM_10006detail6reduce28DeviceReduceSingleTileKernelINS2_10policy_hubIiyN4cuda3std3__44plusIiEEE10Policy1000EPiSC_iS9_iiNS7_10__identityEEEvT0_T1_T2_T3_T4_T6_E12temp_storage+16];
	add.s32 	%r239, %r237, %r238;
	ld.shared.u32 	%r240, [_ZZN3cub18CUB_300001_SM_10006detail6reduce28DeviceReduceSingleTileKernelINS2_10policy_hubIiyN4cuda3std3__44plusIiEEE10Policy1000EPiSC_iS9_iiNS7_10__identityEEEvT0_T1_T2_T3_T4_T6_E12temp_storage+20];
	add.s32 	%r241, %r239, %r240;
	ld.shared.u32 	%r242, [_ZZN3cub18CUB_300001_SM_10006detail6reduce28DeviceReduceSingleTileKernelINS2_10policy_hubIiyN4cuda3std3__44plusIiEEE10Policy1000EPiSC_iS9_iiNS7_10__identityEEEvT0_T1_T2_T3_T4_T6_E12temp_storage+24];
	add.s32 	%r243, %r241, %r242;
	ld.shared.u32 	%r244, [_ZZN3cub18CUB_300001_SM_10006detail6reduce28DeviceReduceSingleTileKernelINS2_10policy_hubIiyN4cuda3std3__44plusIiEEE10Policy1000EPiSC_iS9_iiNS7_10__identityEEEvT0_T1_T2_T3_T4_T6_E12temp_storage+28];
	add.s32 	%r245, %r243, %r244;
	ld.shared.u32 	%r246, [_ZZN3cub18CUB_300001_SM_10006detail6reduce28DeviceReduceSingleTileKernelINS2_10policy_hubIiyN4cuda3std3__44plusIiEEE10Policy1000EPiSC_iS9_iiNS7_10__identityEEEvT0_T1_T2_T3_T4_T6_E12temp_storage+32];
	add.s32 	%r247, %r245, %r246;
	ld.shared.u32 	%r248, [_ZZN3cub18CUB_300001_SM_10006detail6reduce28DeviceReduceSingleTileKernelINS2_10policy_hubIiyN4cuda3std3__44plusIiEEE10Policy1000EPiSC_iS9_iiNS7_10__identityEEEvT0_T1_T2_T3_T4_T6_E12temp_storage+36];
	add.s32 	%r686, %r247, %r248;
$L__BB9_72:
	mov.u32 	%r631, %tid.x;
	setp.ne.s32 	%p95, %r631, 0;
	@%p95 bra 	$L__BB9_74;
	add.s32 	%r632, %r686, %r121;
	st.global.u32 	[%rd1], %r632;
$L__BB9_74:
	ret;

}


// ===== COMPILED SASS (sm_100) =====

	.target	sm_100

	.elftype	@"ET_EXEC"


//--------------------- .note.nv.tkinfo           --------------------------
	.section	.note.nv.tkinfo,"",@"SHT_NOTE"
	.sectionflags	@"SHF_NOTE_NV_TKINFO"
	.tkinfo
        /*0018*/ 	.word	0x00000002
        /*0030*/ 	.string	""
        /*0030*/ 	.string	"ptxas"
        /*0030*/ 	.string	"Cuda compilation tools, release 13.0, V13.0.88"
        /*0030*/ 	.string	"Build cuda_13.0.r13.0/compiler.36424714_0"
        /*0030*/ 	.string	"-arch sm_100 -m 64 "



//--------------------- .note.nv.cuinfo           --------------------------
	.section	.note.nv.cuinfo,"",@"SHT_NOTE"
	.sectionflags	@"SHF_NOTE_NV_CUINFO"
        /*0018*/ 	.short	0x0002
        /*001a*/ 	.short	0x0064
        /*001c*/ 	.short	0x0082
	.zero		2


//--------------------- .nv.info                  --------------------------
	.section	.nv.info,"",@"SHT_CUDA_INFO"
	.align	4


	//----- nvinfo : EIATTR_REGCOUNT
	.align		4
        /*0000*/ 	.byte	0x04, 0x2f
        /*0002*/ 	.short	(.L_44 - .L_43)
	.align		4
.L_43:
        /*0004*/ 	.word	index@(_ZN3cub18CUB_300001_SM_10006detail11EmptyKernelIvEEvv)
        /*0008*/ 	.word	0x00000004


	//----- nvinfo : EIATTR_FRAME_SIZE
	.align		4
.L_44:
        /*000c*/ 	.byte	0x04, 0x11
        /*000e*/ 	.short	(.L_46 - .L_45)
	.align		4
.L_45:
        /*0010*/ 	.word	index@(_ZN3cub18CUB_300001_SM_10006detail11EmptyKernelIvEEvv)
        /*0014*/ 	.word	0x00000000


	//----- nvinfo : EIATTR_REGCOUNT
	.align		4
.L_46:
        /*0018*/ 	.byte	0x04, 0x2f
        /*001a*/ 	.short	(.L_48 - .L_47)
	.align		4
.L_47:
        /*001c*/ 	.word	index@(_ZN3cub18CUB_300001_SM_10006detail8for_each13static_kernelINS2_12policy_hub_t12policy_500_tEmN6thrust24THRUST_300001_SM_1000_NS8cuda_cub20__uninitialized_fill7functorINS7_10device_ptrIiEEiEEEEvT0_T1_)
        /*0020*/ 	.word	0x00000008


	//----- nvinfo : EIATTR_FRAME_SIZE
	.align		4
.L_48:
        /*0024*/ 	.byte	0x04, 0x11
        /*0026*/ 	.short	(.L_50 - .L_49)
	.align		4
.L_49:
        /*0028*/ 	.word	index@(_ZN3cub18CUB_300001_SM_10006detail8for_each13static_kernelINS2_12policy_hub_t12policy_500_tEmN6thrust24THRUST_300001_SM_1000_NS8cuda_cub20__uninitialized_fill7functorINS7_10device_ptrIiEEiEEEEvT0_T1_)
        /*002c*/ 	.word	0x00000000


	//----- nvinfo : EIATTR_REGCOUNT
	.align		4
.L_50:
        /*0030*/ 	.byte	0x04, 0x2f
        /*0032*/ 	.short	(.L_52 - .L_51)
	.align		4
.L_51:
        /*0034*/ 	.word	index@(_ZN3cub18CUB_300001_SM_10006detail9transform16transform_kernelINS2_10policy_hubILb1EN4cuda3std3__45tupleIJN6thrust24THRUST_300001_SM_1000_NS6detail15normal_iteratorINSA_10device_ptrIcEEEESF_EEEE10policy1000Ei9match_gpuNSC_INSD_IiEEEEJPcSM_EEEvT0_iT1_T2_DpNS2_10kernel_argIT3_EE)
        /*0038*/ 	.word	0x00000020


	//----- nvinfo : EIATTR_FRAME_SIZE
	.align		4
.L_52:
        /*003c*/ 	.byte	0x04, 0x11
        /*003e*/ 	.short	(.L_54 - .L_53)
	.align		4
.L_53:
        /*0040*/ 	.word	index@(_ZN3cub18CUB_300001_SM_10006detail9transform16transform_kernelINS2_10policy_hubILb1EN4cuda3std3__45tupleIJN6thrust24THRUST_300001_SM_1000_NS6detail15normal_iteratorINSA_10device_ptrIcEEEESF_EEEE10policy1000Ei9match_gpuNSC_INSD_IiEEEEJPcSM_EEEvT0_iT1_T2_DpNS2_10kernel_argIT3_EE)
        /*0044*/ 	.word	0x00000000


	//----- nvinfo : EIATTR_REGCOUNT
	.align		4
.L_54:
        /*0048*/ 	.byte	0x04, 0x2f
        /*004a*/ 	.short	(.L_56 - .L_55)
	.align		4
.L_55:
        /*004c*/ 	.word	index@(_ZN3cub18CUB_300001_SM_10006detail9transform16transform_kernelINS2_10policy_hubILb1EN4cuda3std3__45tupleIJN6thrust24THRUST_300001_SM_1000_NS6detail15normal_iteratorINSA_10device_ptrIcEEEESF_EEEE10policy1000El9match_gpuNSC_INSD_IiEEEEJPcSM_EEEvT0_iT1_T2_DpNS2_10kernel_argIT3_EE)
        /*0050*/ 	.word	0x00000017


	//----- nvinfo : EIATTR_FRAME_SIZE
	.align		4
.L_56:
        /*0054*/ 	.byte	0x04, 0x11
        /*0056*/ 	.short	(.L_58 - .L_57)
	.align		4
.L_57:
        /*0058*/ 	.word	index@(_ZN3cub18CUB_300001_SM_10006detail9transform16transform_kernelINS2_10policy_hubILb1EN4cuda3std3__45tupleIJN6thrust24THRUST_300001_SM_1000_NS6detail15normal_iteratorINSA_10device_ptrIcEEEESF_EEEE10policy1000El9match_gpuNSC_INSD_IiEEEEJPcSM_EEEvT0_iT1_T2_DpNS2_10kernel_argIT3_EE)
        /*005c*/ 	.word	0x00000000


	//----- nvinfo : EIATTR_REGCOUNT
	.align		4
.L_58:
        /*0060*/ 	.byte	0x04, 0x2f
        /*0062*/ 	.short	(.L_60 - .L_59)
	.align		4
.L_59:
        /*0064*/ 	.word	index@(_ZN3cub18CUB_300001_SM_10006detail6reduce28DeviceReduceSingleTileKernelINS2_10policy_hubIijN4cuda3std3__44plusIiEEE10Policy1000EN6thrust24THRUST_300001_SM_1000_NS6detail15normal_iteratorINSD_10device_ptrIiEEEEPijS9_iiNS7_10__identityEEEvT0_T1_T2_T3_T4_T6_)
        /*0068*/ 	.word	0x00000020


	//----- nvinfo : EIATTR_FRAME_SIZE
	.align		4
.L_60:
        /*006c*/ 	.byte	0x04, 0x11
        /*006e*/ 	.short	(.L_62 - .L_61)
	.align		4
.L_61:
        /*0070*/ 	.word	index@(_ZN3cub18CUB_300001_SM_10006detail6reduce28DeviceReduceSingleTileKernelINS2_10policy_hubIijN4cuda3std3__44plusIiEEE10Policy1000EN6thrust24THRUST_300001_SM_1000_NS6detail15normal_iteratorINSD_10device_ptrIiEEEEPijS9_iiNS7_10__identityEEEvT0_T1_T2_T3_T4_T6_)
        /*0074*/ 	.word	0x00000000


	//----- nvinfo : EIATTR_REGCOUNT
	.align		4
.L_62:
        /*0078*/ 	.byte	0x04, 0x2f
        /*007a*/ 	.short	(.L_64 - .L_63)
	.align		4
.L_63:
        /*007c*/ 	.word	index@(_ZN3cub18CUB_300001_SM_10006detail6reduce18DeviceReduceKernelINS2_10policy_hubIijN4cuda3std3__44plusIiEEE10Policy1000EN6thrust24THRUST_300001_SM_1000_NS6detail15normal_iteratorINSD_10device_ptrIiEEEEjS9_iNS7_10__identityEEEvT0_PT3_T1_NS0_13GridEvenShareISN_EET2_T4_)
        /*0080*/ 	.word	0x00000020


	//----- nvinfo : EIATTR_FRAME_SIZE
	.align		4
.L_64:
        /*0084*/ 	.byte	0x04, 0x11
        /*0086*/ 	.short	(.L_66 - .L_65)
	.align		4
.L_65:
        /*0088*/ 	.word	index@(_ZN3cub18CUB_300001_SM_10006detail6reduce18DeviceReduceKernelINS2_10policy_hubIijN4cuda3std3__44plusIiEEE10Policy1000EN6thrust24THRUST_300001_SM_1000_NS6detail15normal_iteratorINSD_10device_ptrIiEEEEjS9_iNS7_10__identityEEEvT0_PT3_T1_NS0_13GridEvenShareISN_EET2_T4_)
        /*008c*/ 	.word	0x00000000


	//----- nvinfo : EIATTR_REGCOUNT
	.align		4
.L_66:
        /*0090*/ 	.byte	0x04, 0x2f
        /*0092*/ 	.short	(.L_68 - .L_67)
	.align		4
.L_67:
        /*0094*/ 	.word	index@(_ZN3cub18CUB_300001_SM_10006detail6reduce28DeviceReduceSingleTileKernelINS2_10policy_hubIijN4cuda3std3__44plusIiEEE10Policy1000EPiSC_iS9_iiNS7_10__identityEEEvT0_T1_T2_T3_T4_T6_)
        /*0098*/ 	.word	0x00000020


	//----- nvinfo : EIATTR_FRAME_SIZE
	.align		4
.L_68:
        /*009c*/ 	.byte	0x04, 0x11
        /*009e*/ 	.short	(.L_70 - .L_69)
	.align		4
.L_69:
        /*00a0*/ 	.word	index@(_ZN3cub18CUB_300001_SM_10006detail6reduce28DeviceReduceSingleTileKernelINS2_10policy_hubIijN4cuda3std3__44plusIiEEE10Policy1000EPiSC_iS9_iiNS7_10__identityEEEvT0_T1_T2_T3_T4_T6_)
        /*00a4*/ 	.word	0x00000000


	//----- nvinfo : EIATTR_REGCOUNT
	.align		4
.L_70:
        /*00a8*/ 	.byte	0x04, 0x2f
        /*00aa*/ 	.short	(.L_72 - .L_71)
	.align		4
.L_71:
        /*00ac*/ 	.word	index@(_ZN3cub18CUB_300001_SM_10006detail6reduce28DeviceReduceSingleTileKernelINS2_10policy_hubIiyN4cuda3std3__44plusIiEEE10Policy1000EN6thrust24THRUST_300001_SM_1000_NS6detail15normal_iteratorINSD_10device_ptrIiEEEEPiyS9_iiNS7_10__identityEEEvT0_T1_T2_T3_T4_T6_)
        /*00b0*/ 	.word	0x0000001f


	//----- nvinfo : EIATTR_FRAME_SIZE
	.align		4
.L_72:
        /*00b4*/ 	.byte	0x04, 0x11
        /*00b6*/ 	.short	(.L_74 - .L_73)
	.align		4
.L_73:
        /*00b8*/ 	.word	index@(_ZN3cub18CUB_300001_SM_10006detail6reduce28DeviceReduceSingleTileKernelINS2_10policy_hubIiyN4cuda3std3__44plusIiEEE10Policy1000EN6thrust24THRUST_300001_SM_1000_NS6detail15normal_iteratorINSD_10device_ptrIiEEEEPiyS9_iiNS7_10__identityEEEvT0_T1_T2_T3_T4_T6_)
        /*00bc*/ 	.word	0x00000000


	//----- nvinfo : EIATTR_REGCOUNT
	.align		4
.L_74:
        /*00c0*/ 	.byte	0x04, 0x2f
        /*00c2*/ 	.short	(.L_76 - .L_75)
	.align		4
.L_75:
        /*00c4*/ 	.word	index@(_ZN3cub18CUB_300001_SM_10006detail6reduce18DeviceReduceKernelINS2_10policy_hubIiyN4cuda3std3__44plusIiEEE10Policy1000EN6thrust24THRUST_300001_SM_1000_NS6detail15normal_iteratorINSD_10device_ptrIiEEEEyS9_iNS7_10__identityEEEvT0_PT3_T1_NS0_13GridEvenShareISN_EET2_T4_)
        /*00c8*/ 	.word	0x0000001e


	//----- nvinfo : EIATTR_FRAME_SIZE
	.align		4
.L_76:
        /*00cc*/ 	.byte	0x04, 0x11
        /*00ce*/ 	.short	(.L_78 - .L_77)
	.align		4
.L_77:
        /*00d0*/ 	.word	index@(_ZN3cub18CUB_300001_SM_10006detail6reduce18DeviceReduceKernelINS2_10policy_hubIiyN4cuda3std3__44plusIiEEE10Policy1000EN6thrust24THRUST_300001_SM_1000_NS6detail15normal_iteratorINSD_10device_ptrIiEEEEyS9_iNS7_10__identityEEEvT0_PT3_T1_NS0_13GridEvenShareISN_EET2_T4_)
        /*00d4*/ 	.word	0x00000000


	//----- nvinfo : EIATTR_REGCOUNT
	.align		4
.L_78:
        /*00d8*/ 	.byte	0x04, 0x2f
        /*00da*/ 	.short	(.L_80 - .L_79)
	.align		4
.L_79:
        /*00dc*/ 	.word	index@(_ZN3cub18CUB_300001_SM_10006detail6reduce28DeviceReduceSingleTileKernelINS2_10policy_hubIiyN4cuda3std3__44plusIiEEE10Policy1000EPiSC_iS9_iiNS7_10__identityEEEvT0_T1_T2_T3_T4_T6_)
        /*00e0*/ 	.word	0x00000020


	//----- nvinfo : EIATTR_FRAME_SIZE
	.align		4
.L_80:
        /*00e4*/ 	.byte	0x04, 0x11
        /*00e6*/ 	.short	(.L_82 - .L_81)
	.align		4
.L_81:
        /*00e8*/ 	.word	index@(_ZN3cub18CUB_300001_SM_10006detail6reduce28DeviceReduceSingleTileKernelINS2_10policy_hubIiyN4cuda3std3__44plusIiEEE10Policy1000EPiSC_iS9_iiNS7_10__identityEEEvT0_T1_T2_T3_T4_T6_)
        /*00ec*/ 	.word	0x00000000


	//----- nvinfo : EIATTR_MIN_STACK_SIZE
	.align		4
.L_82:
        /*00f0*/ 	.byte	0x04, 0x12
        /*00f2*/ 	.short	(.L_84 - .L_83)
	.align		4
.L_83:
        /*00f4*/ 	.word	index@(_ZN3cub18CUB_300001_SM_10006detail6reduce28DeviceReduceSingleTileKernelINS2_10policy_hubIiyN4cuda3std3__44plusIiEEE10Policy1000EPiSC_iS9_iiNS7_10__identityEEEvT0_T1_T2_T3_T4_T6_)
        /*00f8*/ 	.word	0x00000000


	//----- nvinfo : EIATTR_MIN_STACK_SIZE
	.align		4
.L_84:
        /*00fc*/ 	.byte	0x04, 0x12
        /*00fe*/ 	.short	(.L_86 - .L_85)
	.align		4
.L_85:
        /*0100*/ 	.word	index@(_ZN3cub18CUB_300001_SM_10006detail6reduce18DeviceReduceKernelINS2_10policy_hubIiyN4cuda3std3__44plusIiEEE10Policy1000EN6thrust24THRUST_300001_SM_1000_NS6detail15normal_iteratorINSD_10device_ptrIiEEEEyS9_iNS7_10__identityEEEvT0_PT3_T1_NS0_13GridEvenShareISN_EET2_T4_)
        /*0104*/ 	.word	0x00000000


	//----- nvinfo : EIATTR_MIN_STACK_SIZE
	.align		4
.L_86:
        /*0108*/ 	.byte	0x04, 0x12
        /*010a*/ 	.short	(.L_88 - .L_87)
	.align		4
.L_87:
        /*010c*/ 	.word	index@(_ZN3cub18CUB_300001_SM_10006detail6reduce28DeviceReduceSingleTileKernelINS2_10policy_hubIiyN4cuda3std3__44plusIiEEE10Policy1000EN6thrust24THRUST_300001_SM_1000_NS6detail15normal_iteratorINSD_10device_ptrIiEEEEPiyS9_iiNS7_10__identityEEEvT0_T1_T2_T3_T4_T6_)
        /*0110*/ 	.word	0x00000000


	//----- nvinfo : EIATTR_MIN_STACK_SIZE
	.align		4
.L_88:
        /*0114*/ 	.byte	0x04, 0x12
        /*0116*/ 	.short	(.L_90 - .L_89)
	.align		4
.L_89:
        /*0118*/ 	.word	index@(_ZN3cub18CUB_300001_SM_10006detail6reduce28DeviceReduceSingleTileKernelINS2_10policy_hubIijN4cuda3std3__44plusIiEEE10Policy1000EPiSC_iS9_iiNS7_10__identityEEEvT0_T1_T2_T3_T4_T6_)
        /*011c*/ 	.word	0x00000000


	//----- nvinfo : EIATTR_MIN_STACK_SIZE
	.align		4
.L_90:
        /*0120*/ 	.byte	0x04, 0x12
        /*0122*/ 	.short	(.L_92 - .L_91)
	.align		4
.L_91:
        /*0124*/ 	.word	index@(_ZN3cub18CUB_300001_SM_10006detail6reduce18DeviceReduceKernelINS2_10policy_hubIijN4cuda3std3__44plusIiEEE10Policy1000EN6thrust24THRUST_300001_SM_1000_NS6detail15normal_iteratorINSD_10device_ptrIiEEEEjS9_iNS7_10__identityEEEvT0_PT3_T1_NS0_13GridEvenShareISN_EET2_T4_)
        /*0128*/ 	.word	0x00000000


	//----- nvinfo : EIATTR_MIN_STACK_SIZE
	.align		4
.L_92:
        /*012c*/ 	.byte	0x04, 0x12
        /*012e*/ 	.short	(.L_94 - .L_93)
	.align		4
.L_93:
        /*0130*/ 	.word	index@(_ZN3cub18CUB_300001_SM_10006detail6reduce28DeviceReduceSingleTileKernelINS2_10policy_hubIijN4cuda3std3__44plusIiEEE10Policy1000EN6thrust24THRUST_300001_SM_1000_NS6detail15normal_iteratorINSD_10device_ptrIiEEEEPijS9_iiNS7_10__identityEEEvT0_T1_T2_T3_T4_T6_)
        /*0134*/ 	.word	0x00000000


	//----- nvinfo : EIATTR_MIN_STACK_SIZE
	.align		4
.L_94:
        /*0138*/ 	.byte	0x04, 0x12
        /*013a*/ 	.short	(.L_96 - .L_95)
	.align		4
.L_95:
        /*013c*/ 	.word	index@(_ZN3cub18CUB_300001_SM_10006detail9transform16transform_kernelINS2_10policy_hubILb1EN4cuda3std3__45tupleIJN6thrust24THRUST_300001_SM_1000_NS6detail15normal_iteratorINSA_10device_ptrIcEEEESF_EEEE10policy1000El9match_gpuNSC_INSD_IiEEEEJPcSM_EEEvT0_iT1_T2_DpNS2_10kernel_argIT3_EE)
        /*0140*/ 	.word	0x00000000


	//----- nvinfo : EIATTR_MIN_STACK_SIZE
	.align		4
.L_96:
        /*0144*/ 	.byte	0x04, 0x12
        /*0146*/ 	.short	(.L_98 - .L_97)
	.align		4
.L_97:
        /*0148*/ 	.word	index@(_ZN3cub18CUB_300001_SM_10006detail9transform16transform_kernelINS2_10policy_hubILb1EN4cuda3std3__45tupleIJN6thrust24THRUST_300001_SM_1000_NS6detail15normal_iteratorINSA_10device_ptrIcEEEESF_EEEE10policy1000Ei9match_gpuNSC_INSD_IiEEEEJPcSM_EEEvT0_iT1_T2_DpNS2_10kernel_argIT3_EE)
        /*014c*/ 	.word	0x00000000


	//----- nvinfo : EIATTR_MIN_STACK_SIZE
	.align		4
.L_98:
        /*0150*/ 	.byte	0x04, 0x12
        /*0152*/ 	.short	(.L_100 - .L_99)
	.align		4
.L_99:
        /*0154*/ 	.word	index@(_ZN3cub18CUB_300001_SM_10006detail8for_each13static_kernelINS2_12policy_hub_t12policy_500_tEmN6thrust24THRUST_300001_SM_1000_NS8cuda_cub20__uninitialized_fill7functorINS7_10device_ptrIiEEiEEEEvT0_T1_)
        /*0158*/ 	.word	0x00000000


	//----- nvinfo : EIATTR_MIN_STACK_SIZE
	.align		4
.L_100:
        /*015c*/ 	.byte	0x04, 0x12
        /*015e*/ 	.short	(.L_102 - .L_101)
	.align		4
.L_101:
        /*0160*/ 	.word	index@(_ZN3cub18CUB_300001_SM_10006detail11EmptyKernelIvEEvv)
        /*0164*/ 	.word	0x00000000
.L_102:


//--------------------- .nv.compat                --------------------------
	.section	.nv.compat,"",@"SHT_CUDA_COMPAT_INFO"
	.align	4
        /*0000*/ 	.byte	0x02, 0x09, 0x00, 0x00, 0x02, 0x02, 0x01, 0x00, 0x02, 0x05, 0x05, 0x00, 0x03, 0x07, 0x01, 0x01
        /*0010*/ 	.byte	0x02, 0x03, 0x00, 0x00, 0x02, 0x06, 0x01, 0x00, 0x04, 0x0b, 0x08, 0x00, 0x09, 0x00, 0x00, 0x00
        /*0020*/ 	.byte	0x00, 0x00, 0x00, 0x00


//--------------------- .nv.info._ZN3cub18CUB_300001_SM_10006detail6reduce28DeviceReduceSingleTileKernelINS2_10policy_hubIiyN4cuda3std3__44plusIiEEE10Policy1000EPiSC_iS9_iiNS7_10__identityEEEvT0_T1_T2_T3_T4_T6_ --------------------------
	.section	.nv.info._ZN3cub18CUB_300001_SM_10006detail6reduce28DeviceReduceSingleTileKernelINS2_10policy_hubIiyN4cuda3std3__44plusIiEEE10Policy1000EPiSC_iS9_iiNS7_10__identityEEEvT0_T1_T2_T3_T4_T6_,"",@"SHT_CUDA_INFO"
	.sectionflags	@""
	.align	4


	//----- nvinfo : EIATTR_CUDA_API_VERSION
	.align		4
        /*0000*/ 	.byte	0x04, 0x37
        /*0002*/ 	.short	(.L_104 - .L_103)
.L_103:
        /*0004*/ 	.word	0x00000082


	//----- nvinfo : EIATTR_KPARAM_INFO
	.align		4
.L_104:
        /*0008*/ 	.byte	0x04, 0x17
        /*000a*/ 	.short	(.L_106 - .L_105)
.L_105:
        /*000c*/ 	.word	0x00000000
        /*0010*/ 	.short	0x0005
        /*0012*/ 	.short	0x001c
        /*0014*/ 	.byte	0x00, 0xf0, 0x05, 0x00


	//----- nvinfo : EIATTR_KPARAM_INFO
	.align		4
.L_106:
        /*0018*/ 	.byte	0x04, 0x17
        /*001a*/ 	.short	(.L_108 - .L_107)
.L_107:
        /*001c*/ 	.word	0x00000000
        /*0020*/ 	.short	0x0004
        /*0022*/ 	.short	0x0018
        /*0024*/ 	.byte	0x00, 0xf0, 0x11, 0x00


	//----- nvinfo : EIATTR_KPARAM_INFO
	.align		4
.L_108:
        /*0028*/ 	.byte	0x04, 0x17
        /*002a*/ 	.short	(.L_110 - .L_109)
.L_109:
        /*002c*/ 	.word	0x00000000
        /*0030*/ 	.short	0x0003
        /*0032*/ 	.short	0x0014
        /*0034*/ 	.byte	0x00, 0xf0, 0x05, 0x00


	//----- nvinfo : EIATTR_KPARAM_INFO
	.align		4
.L_110:
        /*0038*/ 	.byte	0x04, 0x17
        /*003a*/ 	.short	(.L_112 - .L_111)
.L_111:
        /*003c*/ 	.word	0x00000000
        /*0040*/ 	.short	0x0002
        /*0042*/ 	.short	0x0010
        /*0044*/ 	.byte	0x00, 0xf0, 0x11, 0x00


	//----- nvinfo : EIATTR_KPARAM_INFO
	.align		4
.L_112:
        /*0048*/ 	.byte	0x04, 0x17
        /*004a*/ 	.short	(.L_114 - .L_113)
.L_113:
        /*004c*/ 	.word	0x00000000
        /*0050*/ 	.short	0x0001
        /*0052*/ 	.short	0x0008
        /*0054*/ 	.byte	0x00, 0xf5, 0x21, 0x00


	//----- nvinfo : EIATTR_KPARAM_INFO
	.align		4
.L_114:
        /*0058*/ 	.byte	0x04, 0x17
        /*005a*/ 	.short	(.L_116 - .L_115)
.L_115:
        /*005c*/ 	.word	0x00000000
        /*0060*/ 	.short	0x0000
        /*0062*/ 	.short	0x0000
        /*0064*/ 	.byte	0x00, 0xf5, 0x21, 0x00


	//----- nvinfo : EIATTR_SPARSE_MMA_MASK
	.align		4
.L_116:
        /*0068*/ 	.byte	0x03, 0x50
        /*006a*/ 	.short	0x0000


	//----- nvinfo : EIATTR_MAXREG_COUNT
	.align		4
        /*006c*/ 	.byte	0x03, 0x1b
        /*006e*/ 	.short	0x00ff


	//----- nvinfo : EIATTR_NUM_BARRIERS
	.align		4
        /*0070*/ 	.byte	0x02, 0x4c
        /*0072*/ 	.byte	0x01
	.zero		1


	//----- nvinfo : EIATTR_MERCURY_ISA_VERSION
	.align		4
        /*0074*/ 	.byte	0x03, 0x5f
        /*0076*/ 	.short	0x0101


	//----- nvinfo : EIATTR_COOP_GROUP_MASK_REGIDS
	.align		4
        /*0078*/ 	.byte	0x04, 0x29
        /*007a*/ 	.short	(.L_118 - .L_117)


	//   ....[0]....
.L_117:
        /*007c*/ 	.word	0xffffffff


	//   ....[1]....
        /*0080*/ 	.word	0xffffffff


	//   ....[2]....
        /*0084*/ 	.word	0xffffffff


	//   ....[3]....
        /*0088*/ 	.word	0xffffffff


	//   ....[4]....
        /*008c*/ 	.word	0xffffffff


	//   ....[5]....
        /*0090*/ 	.word	0xffffffff


	//   ....[6]....
        /*0094*/ 	.word	0xffffffff


	//   ....[7]....
        /*0098*/ 	.word	0xffffffff


	//   ....[8]....
        /*009c*/ 	.word	0xffffffff


	//   ....[9]....
        /*00a0*/ 	.word	0xffffffff


	//   ....[10]....
        /*00a4*/ 	.word	0xffffffff


	//   ....[11]....
        /*00a8*/ 	.word	0xffffffff


	//   ....[12]....
        /*00ac*/ 	.word	0xffffffff


	//   ....[13]....
        /*00b0*/ 	.word	0xffffffff


	//   ....[14]....
        /*00b4*/ 	.word	0xffffffff


	//   ....[15]....
        /*00b8*/ 	.word	0xffffffff


	//   ....[16]....
        /*00bc*/ 	.word	0xffffffff


	//   ....[17]....
        /*00c0*/ 	.word	0xffffffff


	//   ....[18]....
        /*00c4*/ 	.word	0xffffffff


	//   ....[19]....
        /*00c8*/ 	.word	0xffffffff


	//   ....[20]....
        /*00cc*/ 	.word	0xffffffff


	//   ....[21]....
        /*00d0*/ 	.word	0xffffffff


	//   ....[22]....
        /*00d4*/ 	.word	0xffffffff


	//   ....[23]....
        /*00d8*/ 	.word	0xffffffff


	//   ....[24]....
        /*00dc*/ 	.word	0xffffffff


	//   ....[25]....
        /*00e0*/ 	.word	0xffffffff


	//   ....[26]....
        /*00e4*/ 	.word	0xffffffff


	//   ....[27]....
        /*00e8*/ 	.word	0xffffffff


	//   ....[28]....
        /*00ec*/ 	.word	0xffffffff


	//   ....[29]....
        /*00f0*/ 	.word	0xffffffff


	//----- nvinfo : EIATTR_COOP_GROUP_INSTR_OFFSETS
	.align		4
.L_118:
        /*00f4*/ 	.byte	0x04, 0x28
        /*00f6*/ 	.short	(.L_120 - .L_119)


	//   ....[0]....
.L_119:
        /*00f8*/ 	.word	0x00000890


	//   ....[1]....
        /*00fc*/ 	.word	0x000008f0


	//   ....[2]....
        /*0100*/ 	.word	0x00000940


	//   ....[3]....
        /*0104*/ 	.word	0x000009b0


	//   ....[4]....
        /*0108*/ 	.word	0x00000a10


	//   ....[5]....
        /*010c*/ 	.word	0x00000ba0


	//   ....[6]....
        /*0110*/ 	.word	0x00000c40


	//   ....[7]....
        /*0114*/ 	.word	0x00000cc0


	//   ....[8]....
        /*0118*/ 	.word	0x00000d20


	//   ....[9]....
        /*011c*/ 	.word	0x00000d60


	//   ....[10]....
        /*0120*/ 	.word	0x000019d0


	//   ....[11]....
        /*0124*/ 	.word	0x00001a30


	//   ....[12]....
        /*0128*/ 	.word	0x00001a90


	//   ....[13]....
        /*012c*/ 	.word	0x00001af0


	//   ....[14]....
        /*0130*/ 	.word	0x00001b50


	//   ....[15]....
        /*0134*/ 	.word	0x000023f0


	//   ....[16]....
        /*0138*/ 	.word	0x00002450


	//   ....[17]....
        /*013c*/ 	.word	0x000024a0


	//   ....[18]....
        /*0140*/ 	.word	0x00002510


	//   ....[19]....
        /*0144*/ 	.word	0x00002570


	//   ....[20]....
        /*0148*/ 	.word	0x00002700


	//   ....[21]....
        /*014c*/ 	.word	0x00002790


	//   ....[22]....
        /*0150*/ 	.word	0x000027e0


	//   ....[23]....
        /*0154*/ 	.word	0x00002850


	//   ....[24]....
        /*0158*/ 	.word	0x000028c0


	//   ....[25]....
        /*015c*/ 	.word	0x000036a0


	//   ....[26]....
        /*0160*/ 	.word	0x00003700


	//   ....[27]....
        /*0164*/ 	.word	0x00003760


	//   ....[28]....
        /*0168*/ 	.word	0x000037c0


	//   ....[29]....
        /*016c*/ 	.word	0x00003820


	//----- nvinfo : EIATTR_VRC_CTA_INIT_COUNT
	.align		4
.L_120:
        /*0170*/ 	.byte	0x02, 0x4a
	.zero		1
	.zero		1


	//----- nvinfo : EIATTR_EXIT_INSTR_OFFSETS
	.align		4
        /*0174*/ 	.byte	0x04, 0x1c
        /*0176*/ 	.short	(.L_122 - .L_121)


	//   ....[0]....
.L_121:
        /*0178*/ 	.word	0x00000080


	//   ....[1]....
        /*017c*/ 	.word	0x000000c0


	//   ....[2]....
        /*0180*/ 	.word	0x00003940


	//   ....[3]....
        /*0184*/ 	.word	0x00003990


	//----- nvinfo : EIATTR_MAX_THREADS
	.align		4
.L_122:
        /*0188*/ 	.byte	0x04, 0x05
        /*018a*/ 	.short	(.L_124 - .L_123)
.L_123:
        /*018c*/ 	.word	0x00000100
        /*0190*/ 	.word	0x00000001
        /*0194*/ 	.word	0x00000001


	//----- nvinfo : EIATTR_CRS_STACK_SIZE
	.align		4
.L_124:
        /*0198*/ 	.byte	0x04, 0x1e
        /*019a*/ 	.short	(.L_126 - .L_125)
.L_125:
        /*019c*/ 	.word	0x00000000


	//----- nvinfo : EIATTR_CBANK_PARAM_SIZE
	.align		4
.L_126:
        /*01a0*/ 	.byte	0x03, 0x19
        /*01a2*/ 	.short	0x001d


	//----- nvinfo : EIATTR_PARAM_CBANK
	.align		4
        /*01a4*/ 	.byte	0x04, 0x0a
        /*01a6*/ 	.short	(.L_128 - .L_127)
	.align		4
.L_127:
        /*01a8*/ 	.word	index@(.nv.constant0._ZN3cub18CUB_300001_SM_10006detail6reduce28DeviceReduceSingleTileKernelINS2_10policy_hubIiyN4cuda3std3__44plusIiEEE10Policy1000EPiSC_iS9_iiNS7_10__identityEEEvT0_T1_T2_T3_T4_T6_)
        /*01ac*/ 	.short	0x0380
        /*01ae*/ 	.short	0x001d


	//----- nvinfo : EIATTR_SW_WAR
	.align		4
.L_128:
        /*01b0*/ 	.byte	0x04, 0x36
        /*01b2*/ 	.short	(.L_130 - .L_129)
.L_129:
        /*01b4*/ 	.word	0x00000008
.L_130:


//--------------------- .nv.info._ZN3cub18CUB_300001_SM_10006detail6reduce18DeviceReduceKernelINS2_10policy_hubIiyN4cuda3std3__44plusIiEEE10Policy1000EN6thrust24THRUST_300001_SM_1000_NS6detail15normal_iteratorINSD_10device_ptrIiEEEEyS9_iNS7_10__identityEEEvT0_PT3_T1_NS0_13GridEvenShareISN_EET2_T4_ --------------------------
	.section	.nv.info._ZN3cub18CUB_300001_SM_10006detail6reduce18DeviceReduceKernelINS2_10policy_hubIiyN4cuda3std3__44plusIiEEE10Policy1000EN6thrust24THRUST_300001_SM_1000_NS6detail15normal_iteratorINSD_10device_ptrIiEEEEyS9_iNS7_10__identityEEEvT0_PT3_T1_NS0_13GridEvenShareISN_EET2_T4_,"",@"SHT_CUDA_INFO"
	.sectionflags	@""
	.align	4


	//----- nvinfo : EIATTR_CUDA_API_VERSION
	.align		4
        /*0000*/ 	.byte	0x04, 0x37
        /*0002*/ 	.short	(.L_132 - .L_131)
.L_131:
        /*0004*/ 	.word	0x00000082


	//----- nvinfo : EIATTR_KPARAM_INFO
	.align		4
.L_132:
        /*0008*/ 	.byte	0x04, 0x17
        /*000a*/ 	.short	(.L_134 - .L_133)
.L_133:
        /*000c*/ 	.word	0x00000000
        /*0010*/ 	.short	0x0005
        /*0012*/ 	.short	0x0061
        /*0014*/ 	.byte	0x00, 0xf0, 0x05, 0x00


	//----- nvinfo : EIATTR_KPARAM_INFO
	.align		4
.L_134:
        /*0018*/ 	.byte	0x04, 0x17
        /*001a*/ 	.short	(.L_136 - .L_135)
.L_135:
        /*001c*/ 	.word	0x00000000
        /*0020*/ 	.short	0x0004
        /*0022*/ 	.short	0x0060
        /*0024*/ 	.byte	0x00, 0xf0, 0x05, 0x00


	//----- nvinfo : EIATTR_KPARAM_INFO
	.align		4
.L_136:
        /*0028*/ 	.byte	0x04, 0x17
        /*002a*/ 	.short	(.L_138 - .L_137)
.L_137:
        /*002c*/ 	.word	0x00000000
        /*0030*/ 	.short	0x0003
        /*0032*/ 	.short	0x0018
        /*0034*/ 	.byte	0x00, 0xf0, 0x21, 0x01


	//----- nvinfo : EIATTR_KPARAM_INFO
	.align		4
.L_138:
        /*0038*/ 	.byte	0x04, 0x17
        /*003a*/ 	.short	(.L_140 - .L_139)
.L_139:
        /*003c*/ 	.word	0x00000000
        /*0040*/ 	.short	0x0002
        /*0042*/ 	.short	0x0010
        /*0044*/ 	.byte	0x00, 0xf0, 0x21, 0x00


	//----- nvinfo : EIATTR_KPARAM_INFO
	.align		4
.L_140:
        /*0048*/ 	.byte	0x04, 0x17
        /*004a*/ 	.short	(.L_142 - .L_141)
.L_141:
        /*004c*/ 	.word	0x00000000
        /*0050*/ 	.short	0x0001
        /*0052*/ 	.short	0x0008
        /*0054*/ 	.byte	0x00, 0xf5, 0x21, 0x00


	//----- nvinfo : EIATTR_KPARAM_INFO
	.align		4
.L_142:
        /*0058*/ 	.byte	0x04, 0x17
        /*005a*/ 	.short	(.L_144 - .L_143)
.L_143:
        /*005c*/ 	.word	0x00000000
        /*0060*/ 	.short	0x0000
        /*0062*/ 	.short	0x0000
        /*0064*/ 	.byte	0x00, 0xf0, 0x21, 0x00


	//----- nvinfo : EIATTR_SPARSE_MMA_MASK
	.align		4
.L_144:
        /*0068*/ 	.byte	0x03, 0x50
        /*006a*/ 	.short	0x0000


	//----- nvinfo : EIATTR_MAXREG_COUNT
	.align		4
        /*006c*/ 	.byte	0x03, 0x1b
        /*006e*/ 	.short	0x00ff


	//----- nvinfo : EIATTR_NUM_BARRIERS
	.align		4
        /*0070*/ 	.byte	0x02, 0x4c
        /*0072*/ 	.byte	0x01
	.zero		1


	//----- nvinfo : EIATTR_MERCURY_ISA_VERSION
	.align		4
        /*0074*/ 	.byte	0x03, 0x5f
        /*0076*/ 	.short	0x0101


	//----- nvinfo : EIATTR_COOP_GROUP_MASK_REGIDS
	.align		4
        /*0078*/ 	.byte	0x04, 0x29
        /*007a*/ 	.short	(.L_146 - .L_145)


	//   ....[0]....
.L_145:
        /*007c*/ 	.word	0xffffffff


	//   ....[1]....
        /*0080*/ 	.word	0xffffffff


	//   ....[2]....
        /*0084*/ 	.word	0xffffffff


	//   ....[3]....
        /*0088*/ 	.word	0xffffffff


	//   ....[4]....
        /*008c*/ 	.word	0xffffffff


	//   ....[5]....
        /*0090*/ 	.word	0xffffffff


	//   ....[6]....
        /*0094*/ 	.word	0xffffffff


	//   ....[7]....
        /*0098*/ 	.word	0xffffffff


	//   ....[8]....
        /*009c*/ 	.word	0xffffffff


	//   ....[9]....
        /*00a0*/ 	.word	0xffffffff


	//   ....[10]....
        /*00a4*/ 	.word	0xffffffff


	//   ....[11]....
        /*00a8*/ 	.word	0xffffffff


	//   ....[12]....
        /*00ac*/ 	.word	0xffffffff


	//   ....[13]....
        /*00b0*/ 	.word	0xffffffff


	//   ....[14]....
        /*00b4*/ 	.word	0xffffffff


	//----- nvinfo : EIATTR_COOP_GROUP_INSTR_OFFSETS
	.align		4
.L_146:
        /*00b8*/ 	.byte	0x04, 0x28
        /*00ba*/ 	.short	(.L_148 - .L_147)


	//   ....[0]....
.L_147:
        /*00bc*/ 	.word	0x000008e0


	//   ....[1]....
        /*00c0*/ 	.word	0x00000940


	//   ....[2]....
        /*00c4*/ 	.word	0x000009a0


	//   ....[3]....
        /*00c8*/ 	.word	0x00000a00


	//   ....[4]....
        /*00cc*/ 	.word	0x00000a60


	//   ....[5]....
        /*00d0*/ 	.word	0x00000bf0


	//   ....[6]....
        /*00d4*/ 	.word	0x00000c90


	//   ....[7]....
        /*00d8*/ 	.word	0x00000d10


	//   ....[8]....
        /*00dc*/ 	.word	0x00000d70


	//   ....[9]....
        /*00e0*/ 	.word	0x00000db0


	//   ....[10]....
        /*00e4*/ 	.word	0x00001db0


	//   ....[11]....
        /*00e8*/ 	.word	0x00001e10


	//   ....[12]....
        /*00ec*/ 	.word	0x00001e70


	//   ....[13]....
        /*00f0*/ 	.word	0x00001ed0


	//   ....[14]....
        /*00f4*/ 	.word	0x00001f30


	//----- nvinfo : EIATTR_VRC_CTA_INIT_COUNT
	.align		4
.L_148:
        /*00f8*/ 	.byte	0x02, 0x4a
	.zero		1
	.zero		1


	//----- nvinfo : EIATTR_EXIT_INSTR_OFFSETS
	.align		4
        /*00fc*/ 	.byte	0x04, 0x1c
        /*00fe*/ 	.short	(.L_150 - .L_149)


	//   ....[0]....
.L_149:
        /*0100*/ 	.word	0x00002050


	//   ....[1]....
        /*0104*/ 	.word	0x000020b0


	//----- nvinfo : EIATTR_MAX_THREADS
	.align		4
.L_150:
        /*0108*/ 	.byte	0x04, 0x05
        /*010a*/ 	.short	(.L_152 - .L_151)
.L_151:
        /*010c*/ 	.word	0x00000100
        /*0110*/ 	.word	0x00000001
        /*0114*/ 	.word	0x00000001


	//----- nvinfo : EIATTR_CRS_STACK_SIZE
	.align		4
.L_152:
        /*0118*/ 	.byte	0x04, 0x1e
        /*011a*/ 	.short	(.L_154 - .L_153)
.L_153:
        /*011c*/ 	.word	0x00000000


	//----- nvinfo : EIATTR_CBANK_PARAM_SIZE
	.align		4
.L_154:
        /*0120*/ 	.byte	0x03, 0x19
        /*0122*/ 	.short	0x0062


	//----- nvinfo : EIATTR_PARAM_CBANK
	.align		4
        /*0124*/ 	.byte	0x04, 0x0a
        /*0126*/ 	.short	(.L_156 - .L_155)
	.align		4
.L_155:
        /*0128*/ 	.word	index@(.nv.constant0._ZN3cub18CUB_300001_SM_10006detail6reduce18DeviceReduceKernelINS2_10policy_hubIiyN4cuda3std3__44plusIiEEE10Policy1000EN6thrust24THRUST_300001_SM_1000_NS6detail15normal_iteratorINSD_10device_ptrIiEEEEyS9_iNS7_10__identityEEEvT0_PT3_T1_NS0_13GridEvenShareISN_EET2_T4_)
        /*012c*/ 	.short	0x0380
        /*012e*/ 	.short	0x0062


	//----- nvinfo : EIATTR_SW_WAR
	.align		4
.L_156:
        /*0130*/ 	.byte	0x04, 0x36
        /*0132*/ 	.short	(.L_158 - .L_157)
.L_157:
        /*0134*/ 	.word	0x00000008
.L_158:


//--------------------- .nv.info._ZN3cub18CUB_300001_SM_10006detail6reduce28DeviceReduceSingleTileKernelINS2_10policy_hubIiyN4cuda3std3__44plusIiEEE10Policy1000EN6thrust24THRUST_300001_SM_1000_NS6detail15normal_iteratorINSD_10device_ptrIiEEEEPiyS9_iiNS7_10__identityEEEvT0_T1_T2_T3_T4_T6_ --------------------------
	.section	.nv.info._ZN3cub18CUB_300001_SM_10006detail6reduce28DeviceReduceSingleTileKernelINS2_10policy_hubIiyN4cuda3std3__44plusIiEEE10Policy1000EN6thrust24THRUST_300001_SM_1000_NS6detail15normal_iteratorINSD_10device_ptrIiEEEEPiyS9_iiNS7_10__identityEEEvT0_T1_T2_T3_T4_T6_,"",@"SHT_CUDA_INFO"
	.sectionflags	@""
	.align	4


	//----- nvinfo : EIATTR_CUDA_API_VERSION
	.align		4
        /*0000*/ 	.byte	0x04, 0x37
        /*0002*/ 	.short	(.L_160 - .L_159)
.L_159:
        /*0004*/ 	.word	0x00000082


	//----- nvinfo : EIATTR_KPARAM_INFO
	.align		4
.L_160:
        /*0008*/ 	.byte	0x04, 0x17
        /*000a*/ 	.short	(.L_162 - .L_161)
.L_161:
        /*000c*/ 	.word	0x00000000
        /*0010*/ 	.short	0x0005
        /*0012*/ 	.short	0x0020
        /*0014*/ 	.byte	0x00, 0xf0, 0x05, 0x00


	//----- nvinfo : EIATTR_KPARAM_INFO
	.align		4
.L_162:
        /*0018*/ 	.byte	0x04, 0x17
        /*001a*/ 	.short	(.L_164 - .L_163)
.L_163:
        /*001c*/ 	.word	0x00000000
        /*0020*/ 	.short	0x0004
        /*0022*/ 	.short	0x001c
        /*0024*/ 	.byte	0x00, 0xf0, 0x11, 0x00


	//----- nvinfo : EIATTR_KPARAM_INFO
	.align		4
.L_164:
        /*0028*/ 	.byte	0x04, 0x17
        /*002a*/ 	.short	(.L_166 - .L_165)
.L_165:
        /*002c*/ 	.word	0x00000000
        /*0030*/ 	.short	0x0003
        /*0032*/ 	.short	0x0018
        /*0034*/ 	.byte	0x00, 0xf0, 0x05, 0x00


	//----- nvinfo : EIATTR_KPARAM_INFO
	.align		4
.L_166:
        /*0038*/ 	.byte	0x04, 0x17
        /*003a*/ 	.short	(.L_168 - .L_167)
.L_167:
        /*003c*/ 	.word	0x00000000
        /*0040*/ 	.short	0x0002
        /*0042*/ 	.short	0x0010
        /*0044*/ 	.byte	0x00, 0xf0, 0x21, 0x00


	//----- nvinfo : EIATTR_KPARAM_INFO
	.align		4
.L_168:
        /*0048*/ 	.byte	0x04, 0x17
        /*004a*/ 	.short	(.L_170 - .L_169)
.L_169:
        /*004c*/ 	.word	0x00000000
        /*0050*/ 	.short	0x0001
        /*0052*/ 	.short	0x0008
        /*0054*/ 	.byte	0x00, 0xf5, 0x21, 0x00


	//----- nvinfo : EIATTR_KPARAM_INFO
	.align		4
.L_170:
        /*0058*/ 	.byte	0x04, 0x17
        /*005a*/ 	.short	(.L_172 - .L_171)
.L_171:
        /*005c*/ 	.word	0x00000000
        /*0060*/ 	.short	0x0000
        /*0062*/ 	.short	0x0000
        /*0064*/ 	.byte	0x00, 0xf0, 0x21, 0x00


	//----- nvinfo : EIATTR_SPARSE_MMA_MASK
	.align		4
.L_172:
        /*0068*/ 	.byte	0x03, 0x50
        /*006a*/ 	.short	0x0000


	//----- nvinfo : EIATTR_MAXREG_COUNT
	.align		4
        /*006c*/ 	.byte	0x03, 0x1b
        /*006e*/ 	.short	0x00ff


	//----- nvinfo : EIATTR_NUM_BARRIERS
	.align		4
        /*0070*/ 	.byte	0x02, 0x4c
        /*0072*/ 	.byte	0x01
	.zero		1


	//----- nvinfo : EIATTR_MERCURY_ISA_VERSION
	.align		4
        /*0074*/ 	.byte	0x03, 0x5f
        /*0076*/ 	.short	0x0101


	//----- nvinfo : EIATTR_COOP_GROUP_MASK_REGIDS
	.align		4
        /*0078*/ 	.byte	0x04, 0x29
        /*007a*/ 	.short	(.L_174 - .L_173)


	//   ....[0]....
.L_173:
        /*007c*/ 	.word	0xffffffff


	//   ....[1]....
        /*0080*/ 	.word	0xffffffff


	//   ....[2]....
        /*0084*/ 	.word	0xffffffff


	//   ....[3]....
        /*0088*/ 	.word	0xffffffff


	//   ....[4]....
        /*008c*/ 	.word	0xffffffff


	//   ....[5]....
        /*0090*/ 	.word	0xffffffff


	//   ....[6]....
        /*0094*/ 	.word	0xffffffff


	//   ....[7]....
        /*0098*/ 	.word	0xffffffff


	//   ....[8]....
        /*009c*/ 	.word	0xffffffff


	//   ....[9]....
        /*00a0*/ 	.word	0xffffffff


	//   ....[10]....
        /*00a4*/ 	.word	0xffffffff


	//   ....[11]....
        /*00a8*/ 	.word	0xffffffff


	//   ....[12]....
        /*00ac*/ 	.word	0xffffffff


	//   ....[13]....
        /*00b0*/ 	.word	0xffffffff


	//   ....[14]....
        /*00b4*/ 	.word	0xffffffff


	//----- nvinfo : EIATTR_COOP_GROUP_INSTR_OFFSETS
	.align		4
.L_174:
        /*00b8*/ 	.byte	0x04, 0x28
        /*00ba*/ 	.short	(.L_176 - .L_175)


	//   ....[0]....
.L_175:
        /*00bc*/ 	.word	0x00000850


	//   ....[1]....
        /*00c0*/ 	.word	0x000008b0


	//   ....[2]....
        /*00c4*/ 	.word	0x00000910


	//   ....[3]....
        /*00c8*/ 	.word	0x00000970


	//   ....[4]....
        /*00cc*/ 	.word	0x000009d0


	//   ....[5]....
        /*00d0*/ 	.word	0x00000b60


	//   ....[6]....
        /*00d4*/ 	.word	0x00000c00


	//   ....[7]....
        /*00d8*/ 	.word	0x00000c80


	//   ....[8]....
        /*00dc*/ 	.word	0x00000ce0


	//   ....[9]....
        /*00e0*/ 	.word	0x00000d20


	//   ....[10]....
        /*00e4*/ 	.word	0x00001b90


	//   ....[11]....
        /*00e8*/ 	.word	0x00001bf0


	//   ....[12]....
        /*00ec*/ 	.word	0x00001c50


	//   ....[13]....
        /*00f0*/ 	.word	0x00001cb0


	//   ....[14]....
        /*00f4*/ 	.word	0x00001d10


	//----- nvinfo : EIATTR_VRC_CTA_INIT_COUNT
	.align		4
.L_176:
        /*00f8*/ 	.byte	0x02, 0x4a
	.zero		1
	.zero		1


	//----- nvinfo : EIATTR_EXIT_INSTR_OFFSETS
	.align		4
        /*00fc*/ 	.byte	0x04, 0x1c
        /*00fe*/ 	.short	(.L_178 - .L_177)


	//   ....[0]....
.L_177:
        /*0100*/ 	.word	0x000000a0


	//   ....[1]....
        /*0104*/ 	.word	0x000000e0


	//   ....[2]....
        /*0108*/ 	.word	0x00001e20


	//   ....[3]....
        /*010c*/ 	.word	0x00001e70


	//----- nvinfo : EIATTR_MAX_THREADS
	.align		4
.L_178:
        /*0110*/ 	.byte	0x04, 0x05
        /*0112*/ 	.short	(.L_180 - .L_179)
.L_179:
        /*0114*/ 	.word	0x00000100
        /*0118*/ 	.word	0x00000001
        /*011c*/ 	.word	0x00000001


	//----- nvinfo : EIATTR_CRS_STACK_SIZE
	.align		4
.L_180:
        /*0120*/ 	.byte	0x04, 0x1e
        /*0122*/ 	.short	(.L_182 - .L_181)
.L_181:
        /*0124*/ 	.word	0x00000000


	//----- nvinfo : EIATTR_CBANK_PARAM_SIZE
	.align		4
.L_182:
        /*0128*/ 	.byte	0x03, 0x19
        /*012a*/ 	.short	0x0021


	//----- nvinfo : EIATTR_PARAM_CBANK
	.align		4
        /*012c*/ 	.byte	0x04, 0x0a
        /*012e*/ 	.short	(.L_184 - .L_183)
	.align		4
.L_183:
        /*0130*/ 	.word	index@(.nv.constant0._ZN3cub18CUB_300001_SM_10006detail6reduce28DeviceReduceSingleTileKernelINS2_10policy_hubIiyN4cuda3std3__44plusIiEEE10Policy1000EN6thrust24THRUST_300001_SM_1000_NS6detail15normal_iteratorINSD_10device_ptrIiEEEEPiyS9_iiNS7_10__identityEEEvT0_T1_T2_T3_T4_T6_)
        /*0134*/ 	.short	0x0380
        /*0136*/ 	.short	0x0021


	//----- nvinfo : EIATTR_SW_WAR
	.align		4
.L_184:
        /*0138*/ 	.byte	0x04, 0x36
        /*013a*/ 	.short	(.L_186 - .L_185)
.L_185:
        /*013c*/ 	.word	0x00000008
.L_186:


//--------------------- .nv.info._ZN3cub18CUB_300001_SM_10006detail6reduce28DeviceReduceSingleTileKernelINS2_10policy_hubIijN4cuda3std3__44plusIiEEE10Policy1000EPiSC_iS9_iiNS7_10__identityEEEvT0_T1_T2_T3_T4_T6_ --------------------------
	.section	.nv.info._ZN3cub18CUB_300001_SM_10006detail6reduce28DeviceReduceSingleTileKernelINS2_10policy_hubIijN4cuda3std3__44plusIiEEE10Policy1000EPiSC_iS9_iiNS7_10__identityEEEvT0_T1_T2_T3_T4_T6_,"",@"SHT_CUDA_INFO"
	.sectionflags	@""
	.align	4


	//----- nvinfo : EIATTR_CUDA_API_VERSION
	.align		4
        /*0000*/ 	.byte	0x04, 0x37
        /*0002*/ 	.short	(.L_188 - .L_187)
.L_187:
        /*0004*/ 	.word	0x00000082


	//----- nvinfo : EIATTR_KPARAM_INFO
	.align		4
.L_188:
        /*0008*/ 	.byte	0x04, 0x17
        /*000a*/ 	.short	(.L_190 - .L_189)
.L_189:
        /*000c*/ 	.word	0x00000000
        /*0010*/ 	.short	0x0005
        /*0012*/ 	.short	0x001c
        /*0014*/ 	.byte	0x00, 0xf0, 0x05, 0x00


	//----- nvinfo : EIATTR_KPARAM_INFO
	.align		4
.L_190:
        /*0018*/ 	.byte	0x04, 0x17
        /*001a*/ 	.short	(.L_192 - .L_191)
.L_191:
        /*001c*/ 	.word	0x00000000
        /*0020*/ 	.short	0x0004
        /*0022*/ 	.short	0x0018
        /*0024*/ 	.byte	0x00, 0xf0, 0x11, 0x00


	//----- nvinfo : EIATTR_KPARAM_INFO
	.align		4
.L_192:
        /*0028*/ 	.byte	0x04, 0x17
        /*002a*/ 	.short	(.L_194 - .L_193)
.L_193:
        /*002c*/ 	.word	0x00000000
        /*0030*/ 	.short	0x0003
        /*0032*/ 	.short	0x0014
        /*0034*/ 	.byte	0x00, 0xf0, 0x05, 0x00


	//----- nvinfo : EIATTR_KPARAM_INFO
	.align		4
.L_194:
        /*0038*/ 	.byte	0x04, 0x17
        /*003a*/ 	.short	(.L_196 - .L_195)
.L_195:
        /*003c*/ 	.word	0x00000000
        /*0040*/ 	.short	0x0002
        /*0042*/ 	.short	0x0010
        /*0044*/ 	.byte	0x00, 0xf0, 0x11, 0x00


	//----- nvinfo : EIATTR_KPARAM_INFO
	.align		4
.L_196:
        /*0048*/ 	.byte	0x04, 0x17
        /*004a*/ 	.short	(.L_198 - .L_197)
.L_197:
        /*004c*/ 	.word	0x00000000
        /*0050*/ 	.short	0x0001
        /*0052*/ 	.short	0x0008
        /*0054*/ 	.byte	0x00, 0xf5, 0x21, 0x00


	//----- nvinfo : EIATTR_KPARAM_INFO
	.align		4
.L_198:
        /*0058*/ 	.byte	0x04, 0x17
        /*005a*/ 	.short	(.L_200 - .L_199)
.L_199:
        /*005c*/ 	.word	0x00000000
        /*0060*/ 	.short	0x0000
        /*0062*/ 	.short	0x0000
        /*0064*/ 	.byte	0x00, 0xf5, 0x21, 0x00


	//----- nvinfo : EIATTR_SPARSE_MMA_MASK
	.align		4
.L_200:
        /*0068*/ 	.byte	0x03, 0x50
        /*006a*/ 	.short	0x0000


	//----- nvinfo : EIATTR_MAXREG_COUNT
	.align		4
        /*006c*/ 	.byte	0x03, 0x1b
        /*006e*/ 	.short	0x00ff


	//----- nvinfo : EIATTR_NUM_BARRIERS
	.align		4
        /*0070*/ 	.byte	0x02, 0x4c
        /*0072*/ 	.byte	0x01
	.zero		1


	//----- nvinfo : EIATTR_MERCURY_ISA_VERSION
	.align		4
        /*0074*/ 	.byte	0x03, 0x5f
        /*0076*/ 	.short	0x0101


	//----- nvinfo : EIATTR_COOP_GROUP_MASK_REGIDS
	.align		4
        /*0078*/ 	.byte	0x04, 0x29
        /*007a*/ 	.short	(.L_202 - .L_201)


	//   ....[0]....
.L_201:
        /*007c*/ 	.word	0xffffffff


	//   ....[1]....
        /*0080*/ 	.word	0xffffffff


	//   ....[2]....
        /*0084*/ 	.word	0xffffffff


	//   ....[3]....
        /*0088*/ 	.word	0xffffffff


	//   ....[4]....
        /*008c*/ 	.word	0xffffffff


	//   ....[5]....
        /*0090*/ 	.word	0xffffffff


	//   ....[6]....
        /*0094*/ 	.word	0xffffffff


	//   ....[7]....
        /*0098*/ 	.word	0xffffffff


	//   ....[8]....
        /*009c*/ 	.word	0xffffffff


	//   ....[9]....
        /*00a0*/ 	.word	0xffffffff


	//   ....[10]....
        /*00a4*/ 	.word	0xffffffff


	//   ....[11]....
        /*00a8*/ 	.word	0xffffffff


	//   ....[12]....
        /*00ac*/ 	.word	0xffffffff


	//   ....[13]....
        /*00b0*/ 	.word	0xffffffff


	//   ....[14]....
        /*00b4*/ 	.word	0xffffffff


	//   ....[15]....
        /*00b8*/ 	.word	0xffffffff


	//   ....[16]....
        /*00bc*/ 	.word	0xffffffff


	//   ....[17]....
        /*00c0*/ 	.word	0xffffffff


	//   ....[18]....
        /*00c4*/ 	.word	0xffffffff


	//   ....[19]....
        /*00c8*/ 	.word	0xffffffff


	//   ....[20]....
        /*00cc*/ 	.word	0xffffffff


	//   ....[21]....
        /*00d0*/ 	.word	0xffffffff


	//   ....[22]....
        /*00d4*/ 	.word	0xffffffff


	//   ....[23]....
        /*00d8*/ 	.word	0xffffffff


	//   ....[24]....
        /*00dc*/ 	.word	0xffffffff


	//   ....[25]....
        /*00e0*/ 	.word	0xffffffff


	//   ....[26]....
        /*00e4*/ 	.word	0xffffffff


	//   ....[27]....
        /*00e8*/ 	.word	0xffffffff


	//   ....[28]....
        /*00ec*/ 	.word	0xffffffff


	//   ....[29]....
        /*00f0*/ 	.word	0xffffffff


	//----- nvinfo : EIATTR_COOP_GROUP_INSTR_OFFSETS
	.align		4
.L_202:
        /*00f4*/ 	.byte	0x04, 0x28
        /*00f6*/ 	.short	(.L_204 - .L_203)


	//   ....[0]....
.L_203:
        /*00f8*/ 	.word	0x00000890


	//   ....[1]....
        /*00fc*/ 	.word	0x000008f0


	//   ....[2]....
        /*0100*/ 	.word	0x00000940


	//   ....[3]....
        /*0104*/ 	.word	0x000009b0


	//   ....[4]....
        /*0108*/ 	.word	0x00000a10


	//   ....[5]....
        /*010c*/ 	.word	0x00000ba0


	//   ....[6]....
        /*0110*/ 	.word	0x00000c40


	//   ....[7]....
        /*0114*/ 	.word	0x00000cc0


	//   ....[8]....
        /*0118*/ 	.word	0x00000d20


	//   ....[9]....
        /*011c*/ 	.word	0x00000d60


	//   ....[10]....
        /*0120*/ 	.word	0x000019d0


	//   ....[11]....
        /*0124*/ 	.word	0x00001a30


	//   ....[12]....
        /*0128*/ 	.word	0x00001a90


	//   ....[13]....
        /*012c*/ 	.word	0x00001af0


	//   ....[14]....
        /*0130*/ 	.word	0x00001b50


	//   ....[15]....
        /*0134*/ 	.word	0x000023f0


	//   ....[16]....
        /*0138*/ 	.word	0x00002450


	//   ....[17]....
        /*013c*/ 	.word	0x000024a0


	//   ....[18]....
        /*0140*/ 	.word	0x00002510


	//   ....[19]....
        /*0144*/ 	.word	0x00002570


	//   ....[20]....
        /*0148*/ 	.word	0x00002700


	//   ....[21]....
        /*014c*/ 	.word	0x00002790


	//   ....[22]....
        /*0150*/ 	.word	0x000027e0


	//   ....[23]....
        /*0154*/ 	.word	0x00002850


	//   ....[24]....
        /*0158*/ 	.word	0x000028c0


	//   ....[25]....
        /*015c*/ 	.word	0x000036a0


	//   ....[26]....
        /*0160*/ 	.word	0x00003700


	//   ....[27]....
        /*0164*/ 	.word	0x00003760


	//   ....[28]....
        /*0168*/ 	.word	0x000037c0


	//   ....[29]....
        /*016c*/ 	.word	0x00003820


	//----- nvinfo : EIATTR_VRC_CTA_INIT_COUNT
	.align		4
.L_204:
        /*0170*/ 	.byte	0x02, 0x4a
	.zero		1
	.zero		1


	//----- nvinfo : EIATTR_EXIT_INSTR_OFFSETS
	.align		4
        /*0174*/ 	.byte	0x04, 0x1c
        /*0176*/ 	.short	(.L_206 - .L_205)


	//   ....[0]....
.L_205:
        /*0178*/ 	.word	0x00000080


	//   ....[1]....
        /*017c*/ 	.word	0x000000c0


	//   ....[2]....
        /*0180*/ 	.word	0x00003940


	//   ....[3]....
        /*0184*/ 	.word	0x00003990


	//----- nvinfo : EIATTR_MAX_THREADS
	.align		4
.L_206:
        /*0188*/ 	.byte	0x04, 0x05
        /*018a*/ 	.short	(.L_208 - .L_207)
.L_207:
        /*018c*/ 	.word	0x00000100
        /*0190*/ 	.word	0x00000001
        /*0194*/ 	.word	0x00000001


	//----- nvinfo : EIATTR_CRS_STACK_SIZE
	.align		4
.L_208:
        /*0198*/ 	.byte	0x04, 0x1e
        /*019a*/ 	.short	(.L_210 - .L_209)
.L_209:
        /*019c*/ 	.word	0x00000000


	//----- nvinfo : EIATTR_CBANK_PARAM_SIZE
	.align		4
.L_210:
        /*01a0*/ 	.byte	0x03, 0x19
        /*01a2*/ 	.short	0x001d


	//----- nvinfo : EIATTR_PARAM_CBANK
	.align		4
        /*01a4*/ 	.byte	0x04, 0x0a
        /*01a6*/ 	.short	(.L_212 - .L_211)
	.align		4
.L_211:
        /*01a8*/ 	.word	index@(.nv.constant0._ZN3cub18CUB_300001_SM_10006detail6reduce28DeviceReduceSingleTileKernelINS2_10policy_hubIijN4cuda3std3__44plusIiEEE10Policy1000EPiSC_iS9_iiNS7_10__identityEEEvT0_T1_T2_T3_T4_T6_)
        /*01ac*/ 	.short	0x0380
        /*01ae*/ 	.short	0x001d


	//----- nvinfo : EIATTR_SW_WAR
	.align		4
.L_212:
        /*01b0*/ 	.byte	0x04, 0x36
        /*01b2*/ 	.short	(.L_214 - .L_213)
.L_213:
        /*01b4*/ 	.word	0x00000008
.L_214:


//--------------------- .nv.info._ZN3cub18CUB_300001_SM_10006detail6reduce18DeviceReduceKernelINS2_10policy_hubIijN4cuda3std3__44plusIiEEE10Policy1000EN6thrust24THRUST_300001_SM_1000_NS6detail15normal_iteratorINSD_10device_ptrIiEEEEjS9_iNS7_10__identityEEEvT0_PT3_T1_NS0_13GridEvenShareISN_EET2_T4_ --------------------------
	.section	.nv.info._ZN3cub18CUB_300001_SM_10006detail6reduce18DeviceReduceKernelINS2_10policy_hubIijN4cuda3std3__44plusIiEEE10Policy1000EN6thrust24THRUST_300001_SM_1000_NS6detail15normal_iteratorINSD_10device_ptrIiEEEEjS9_iNS7_10__identityEEEvT0_PT3_T1_NS0_13GridEvenShareISN_EET2_T4_,"",@"SHT_CUDA_INFO"
	.sectionflags	@""
	.align	4


	//----- nvinfo : EIATTR_CUDA_API_VERSION
	.align		4
        /*0000*/ 	.byte	0x04, 0x37
        /*0002*/ 	.short	(.L_216 - .L_215)
.L_215:
        /*0004*/ 	.word	0x00000082


	//----- nvinfo : EIATTR_KPARAM_INFO
	.align		4
.L_216:
        /*0008*/ 	.byte	0x04, 0x17
        /*000a*/ 	.short	(.L_218 - .L_217)
.L_217:
        /*000c*/ 	.word	0x00000000
        /*0010*/ 	.short	0x0005
        /*0012*/ 	.short	0x003d
        /*0014*/ 	.byte	0x00, 0xf0, 0x05, 0x00


	//----- nvinfo : EIATTR_KPARAM_INFO
	.align		4
.L_218:
        /*0018*/ 	.byte	0x04, 0x17
        /*001a*/ 	.short	(.L_220 - .L_219)
.L_219:
        /*001c*/ 	.word	0x00000000
        /*0020*/ 	.short	0x0004
        /*0022*/ 	.short	0x003c
        /*0024*/ 	.byte	0x00, 0xf0, 0x05, 0x00


	//----- nvinfo : EIATTR_KPARAM_INFO
	.align		4
.L_220:
        /*0028*/ 	.byte	0x04, 0x17
        /*002a*/ 	.short	(.L_222 - .L_221)
.L_221:
        /*002c*/ 	.word	0x00000000
        /*0030*/ 	.short	0x0003
        /*0032*/ 	.short	0x0014
        /*0034*/ 	.byte	0x00, 0xf0, 0xa1, 0x00


	//----- nvinfo : EIATTR_KPARAM_INFO
	.align		4
.L_222:
        /*0038*/ 	.byte	0x04, 0x17
        /*003a*/ 	.short	(.L_224 - .L_223)
.L_223:
        /*003c*/ 	.word	0x00000000
        /*0040*/ 	.short	0x0002
        /*0042*/ 	.short	0x0010
        /*0044*/ 	.byte	0x00, 0xf0, 0x11, 0x00


	//----- nvinfo : EIATTR_KPARAM_INFO
	.align		4
.L_224:
        /*0048*/ 	.byte	0x04, 0x17
        /*004a*/ 	.short	(.L_226 - .L_225)
.L_225:
        /*004c*/ 	.word	0x00000000
        /*0050*/ 	.short	0x0001
        /*0052*/ 	.short	0x0008
        /*0054*/ 	.byte	0x00, 0xf5, 0x21, 0x00


	//----- nvinfo : EIATTR_KPARAM_INFO
	.align		4
.L_226:
        /*0058*/ 	.byte	0x04, 0x17
        /*005a*/ 	.short	(.L_228 - .L_227)
.L_227:
        /*005c*/ 	.word	0x00000000
        /*0060*/ 	.short	0x0000
        /*0062*/ 	.short	0x0000
        /*0064*/ 	.byte	0x00, 0xf0, 0x21, 0x00


	//----- nvinfo : EIATTR_SPARSE_MMA_MASK
	.align		4
.L_228:
        /*0068*/ 	.byte	0x03, 0x50
        /*006a*/ 	.short	0x0000


	//----- nvinfo : EIATTR_MAXREG_COUNT
	.align		4
        /*006c*/ 	.byte	0x03, 0x1b
        /*006e*/ 	.short	0x00ff


	//----- nvinfo : EIATTR_NUM_BARRIERS
	.align		4
        /*0070*/ 	.byte	0x02, 0x4c
        /*0072*/ 	.byte	0x01
	.zero		1


	//----- nvinfo : EIATTR_MERCURY_ISA_VERSION
	.align		4
        /*0074*/ 	.byte	0x03, 0x5f
        /*0076*/ 	.short	0x0101


	//----- nvinfo : EIATTR_COOP_GROUP_MASK_REGIDS
	.align		4
        /*0078*/ 	.byte	0x04, 0x29
        /*007a*/ 	.short	(.L_230 - .L_229)


	//   ....[0]....
.L_229:
        /*007c*/ 	.word	0xffffffff


	//   ....[1]....
        /*0080*/ 	.word	0xffffffff


	//   ....[2]....
        /*0084*/ 	.word	0xffffffff


	//   ....[3]....
        /*0088*/ 	.word	0xffffffff


	//   ....[4]....
        /*008c*/ 	.word	0xffffffff


	//   ....[5]....
        /*0090*/ 	.word	0xffffffff


	//   ....[6]....
        /*0094*/ 	.word	0xffffffff


	//   ....[7]....
        /*0098*/ 	.word	0xffffffff


	//   ....[8]....
        /*009c*/ 	.word	0xffffffff


	//   ....[9]....
        /*00a0*/ 	.word	0xffffffff


	//   ....[10]....
        /*00a4*/ 	.word	0xffffffff


	//   ....[11]....
        /*00a8*/ 	.word	0xffffffff


	//   ....[12]....
        /*00ac*/ 	.word	0xffffffff


	//   ....[13]....
        /*00b0*/ 	.word	0xffffffff


	//   ....[14]....
        /*00b4*/ 	.word	0xffffffff


	//----- nvinfo : EIATTR_COOP_GROUP_INSTR_OFFSETS
	.align		4
.L_230:
        /*00b8*/ 	.byte	0x04, 0x28
        /*00ba*/ 	.short	(.L_232 - .L_231)


	//   ....[0]....
.L_231:
        /*00bc*/ 	.word	0x00000b10


	//   ....[1]....
        /*00c0*/ 	.word	0x00000b70


	//   ....[2]....
        /*00c4*/ 	.word	0x00000bd0


	//   ....[3]....
        /*00c8*/ 	.word	0x00000c30


	//   ....[4]....
        /*00cc*/ 	.word	0x00000c90


	//   ....[5]....
        /*00d0*/ 	.word	0x00000e20


	//   ....[6]....
        /*00d4*/ 	.word	0x00000ec0


	//   ....[7]....
        /*00d8*/ 	.word	0x00000f20


	//   ....[8]....
        /*00dc*/ 	.word	0x00000f80


	//   ....[9]....
        /*00e0*/ 	.word	0x00000fe0


	//   ....[10]....
        /*00e4*/ 	.word	0x00002100


	//   ....[11]....
        /*00e8*/ 	.word	0x00002170


	//   ....[12]....
        /*00ec*/ 	.word	0x000021c0


	//   ....[13]....
        /*00f0*/ 	.word	0x00002210


	//   ....[14]....
        /*00f4*/ 	.word	0x00002280


	//----- nvinfo : EIATTR_VRC_CTA_INIT_COUNT
	.align		4
.L_232:
        /*00f8*/ 	.byte	0x02, 0x4a
	.zero		1
	.zero		1


	//----- nvinfo : EIATTR_EXIT_INSTR_OFFSETS
	.align		4
        /*00fc*/ 	.byte	0x04, 0x1c
        /*00fe*/ 	.short	(.L_234 - .L_233)


	//   ....[0]....
.L_233:
        /*0100*/ 	.word	0x000023b0


	//   ....[1]....
        /*0104*/ 	.word	0x000023f0


	//----- nvinfo : EIATTR_MAX_THREADS
	.align		4
.L_234:
        /*0108*/ 	.byte	0x04, 0x05
        /*010a*/ 	.short	(.L_236 - .L_235)
.L_235:
        /*010c*/ 	.word	0x00000100
        /*0110*/ 	.word	0x00000001
        /*0114*/ 	.word	0x00000001


	//----- nvinfo : EIATTR_CRS_STACK_SIZE
	.align		4
.L_236:
        /*0118*/ 	.byte	0x04, 0x1e
        /*011a*/ 	.short	(.L_238 - .L_237)
.L_237:
        /*011c*/ 	.word	0x00000000


	//----- nvinfo : EIATTR_CBANK_PARAM_SIZE
	.align		4
.L_238:
        /*0120*/ 	.byte	0x03, 0x19
        /*0122*/ 	.short	0x003e


	//----- nvinfo : EIATTR_PARAM_CBANK
	.align		4
        /*0124*/ 	.byte	0x04, 0x0a
        /*0126*/ 	.short	(.L_240 - .L_239)
	.align		4
.L_239:
        /*0128*/ 	.word	index@(.nv.constant0._ZN3cub18CUB_300001_SM_10006detail6reduce18DeviceReduceKernelINS2_10policy_hubIijN4cuda3std3__44plusIiEEE10Policy1000EN6thrust24THRUST_300001_SM_1000_NS6detail15normal_iteratorINSD_10device_ptrIiEEEEjS9_iNS7_10__identityEEEvT0_PT3_T1_NS0_13GridEvenShareISN_EET2_T4_)
        /*012c*/ 	.short	0x0380
        /*012e*/ 	.short	0x003e


	//----- nvinfo : EIATTR_SW_WAR
	.align		4
.L_240:
        /*0130*/ 	.byte	0x04, 0x36
        /*0132*/ 	.short	(.L_242 - .L_241)
.L_241:
        /*0134*/ 	.word	0x00000008
.L_242:


//--------------------- .nv.info._ZN3cub18CUB_300001_SM_10006detail6reduce28DeviceReduceSingleTileKernelINS2_10policy_hubIijN4cuda3std3__44plusIiEEE10Policy1000EN6thrust24THRUST_300001_SM_1000_NS6detail15normal_iteratorINSD_10device_ptrIiEEEEPijS9_iiNS7_10__identityEEEvT0_T1_T2_T3_T4_T6_ --------------------------
	.section	.nv.info._ZN3cub18CUB_300001_SM_10006detail6reduce28DeviceReduceSingleTileKernelINS2_10policy_hubIijN4cuda3std3__44plusIiEEE10Policy1000EN6thrust24THRUST_300001_SM_1000_NS6detail15normal_iteratorINSD_10device_ptrIiEEEEPijS9_iiNS7_10__identityEEEvT0_T1_T2_T3_T4_T6_,"",@"SHT_CUDA_INFO"
	.sectionflags	@""
	.align	4


	//----- nvinfo : EIATTR_CUDA_API_VERSION
	.align		4
        /*0000*/ 	.byte	0x04, 0x37
        /*0002*/ 	.short	(.L_244 - .L_243)
.L_243:
        /*0004*/ 	.word	0x00000082


	//----- nvinfo : EIATTR_KPARAM_INFO
	.align		4
.L_244:
        /*0008*/ 	.byte	0x04, 0x17
        /*000a*/ 	.short	(.L_246 - .L_245)
.L_245:
        /*000c*/ 	.word	0x00000000
        /*0010*/ 	.short	0x0005
        /*0012*/ 	.short	0x001c
        /*0014*/ 	.byte	0x00, 0xf0, 0x05, 0x00


	//----- nvinfo : EIATTR_KPARAM_INFO
	.align		4
.L_246:
        /*0018*/ 	.byte	0x04, 0x17
        /*001a*/ 	.short	(.L_248 - .L_247)
.L_247:
        /*001c*/ 	.word	0x00000000
        /*0020*/ 	.short	0x0004
        /*0022*/ 	.short	0x0018
        /*0024*/ 	.byte	0x00, 0xf0, 0x11, 0x00


	//----- nvinfo : EIATTR_KPARAM_INFO
	.align		4
.L_248:
        /*0028*/ 	.byte	0x04, 0x17
        /*002a*/ 	.short	(.L_250 - .L_249)
.L_249:
        /*002c*/ 	.word	0x00000000
        /*0030*/ 	.short	0x0003
        /*0032*/ 	.short	0x0014
        /*0034*/ 	.byte	0x00, 0xf0, 0x05, 0x00


	//----- nvinfo : EIATTR_KPARAM_INFO
	.align		4
.L_250:
        /*0038*/ 	.byte	0x04, 0x17
        /*003a*/ 	.short	(.L_252 - .L_251)
.L_251:
        /*003c*/ 	.word	0x00000000
        /*0040*/ 	.short	0x0002
        /*0042*/ 	.short	0x0010
        /*0044*/ 	.byte	0x00, 0xf0, 0x11, 0x00


	//----- nvinfo : EIATTR_KPARAM_INFO
	.align		4
.L_252:
        /*0048*/ 	.byte	0x04, 0x17
        /*004a*/ 	.short	(.L_254 - .L_253)
.L_253:
        /*004c*/ 	.word	0x00000000
        /*0050*/ 	.short	0x0001
        /*0052*/ 	.short	0x0008
        /*0054*/ 	.byte	0x00, 0xf5, 0x21, 0x00


	//----- nvinfo : EIATTR_KPARAM_INFO
	.align		4
.L_254:
        /*0058*/ 	.byte	0x04, 0x17
        /*005a*/ 	.short	(.L_256 - .L_255)
.L_255:
        /*005c*/ 	.word	0x00000000
        /*0060*/ 	.short	0x0000
        /*0062*/ 	.short	0x0000
        /*0064*/ 	.byte	0x00, 0xf0, 0x21, 0x00


	//----- nvinfo : EIATTR_SPARSE_MMA_MASK
	.align		4
.L_256:
        /*0068*/ 	.byte	0x03, 0x50
        /*006a*/ 	.short	0x0000


	//----- nvinfo : EIATTR_MAXREG_COUNT
	.align		4
        /*006c*/ 	.byte	0x03, 0x1b
        /*006e*/ 	.short	0x00ff


	//----- nvinfo : EIATTR_NUM_BARRIERS
	.align		4
        /*0070*/ 	.byte	0x02, 0x4c
        /*0072*/ 	.byte	0x01
	.zero		1


	//----- nvinfo : EIATTR_MERCURY_ISA_VERSION
	.align		4
        /*0074*/ 	.byte	0x03, 0x5f
        /*0076*/ 	.short	0x0101


	//----- nvinfo : EIATTR_COOP_GROUP_MASK_REGIDS
	.align		4
        /*0078*/ 	.byte	0x04, 0x29
        /*007a*/ 	.short	(.L_258 - .L_257)


	//   ....[0]....
.L_257:
        /*007c*/ 	.word	0xffffffff


	//   ....[1]....
        /*0080*/ 	.word	0xffffffff


	//   ....[2]....
        /*0084*/ 	.word	0xffffffff


	//   ....[3]....
        /*0088*/ 	.word	0xffffffff


	//   ....[4]....
        /*008c*/ 	.word	0xffffffff


	//   ....[5]....
        /*0090*/ 	.word	0xffffffff


	//   ....[6]....
        /*0094*/ 	.word	0xffffffff


	//   ....[7]....
        /*0098*/ 	.word	0xffffffff


	//   ....[8]....
        /*009c*/ 	.word	0xffffffff


	//   ....[9]....
        /*00a0*/ 	.word	0xffffffff


	//   ....[10]....
        /*00a4*/ 	.word	0xffffffff


	//   ....[11]....
        /*00a8*/ 	.word	0xffffffff


	//   ....[12]....
        /*00ac*/ 	.word	0xffffffff


	//   ....[13]....
        /*00b0*/ 	.word	0xffffffff


	//   ....[14]....
        /*00b4*/ 	.word	0xffffffff


	//----- nvinfo : EIATTR_COOP_GROUP_INSTR_OFFSETS
	.align		4
.L_258:
        /*00b8*/ 	.byte	0x04, 0x28
        /*00ba*/ 	.short	(.L_260 - .L_259)


	//   ....[0]....
.L_259:
        /*00bc*/ 	.word	0x00000830


	//   ....[1]....
        /*00c0*/ 	.word	0x00000890


	//   ....[2]....
        /*00c4*/ 	.word	0x000008f0


	//   ....[3]....
        /*00c8*/ 	.word	0x00000950


	//   ....[4]....
        /*00cc*/ 	.word	0x000009b0


	//   ....[5]....
        /*00d0*/ 	.word	0x00000b40


	//   ....[6]....
        /*00d4*/ 	.word	0x00000be0


	//   ....[7]....
        /*00d8*/ 	.word	0x00000c60


	//   ....[8]....
        /*00dc*/ 	.word	0x00000cc0


	//   ....[9]....
        /*00e0*/ 	.word	0x00000d00


	//   ....[10]....
        /*00e4*/ 	.word	0x00001cc0


	//   ....[11]....
        /*00e8*/ 	.word	0x00001d20


	//   ....[12]....
        /*00ec*/ 	.word	0x00001d80


	//   ....[13]....
        /*00f0*/ 	.word	0x00001de0


	//   ....[14]....
        /*00f4*/ 	.word	0x00001e40


	//----- nvinfo : EIATTR_VRC_CTA_INIT_COUNT
	.align		4
.L_260:
        /*00f8*/ 	.byte	0x02, 0x4a
	.zero		1
	.zero		1


	//----- nvinfo : EIATTR_EXIT_INSTR_OFFSETS
	.align		4
        /*00fc*/ 	.byte	0x04, 0x1c
        /*00fe*/ 	.short	(.L_262 - .L_261)


	//   ....[0]....
.L_261:
        /*0100*/ 	.word	0x00000080


	//   ....[1]....
        /*0104*/ 	.word	0x000000c0


	//   ....[2]....
        /*0108*/ 	.word	0x00001f60


	//   ....[3]....
        /*010c*/ 	.word	0x00001fb0


	//----- nvinfo : EIATTR_MAX_THREADS
	.align		4
.L_262:
        /*0110*/ 	.byte	0x04, 0x05
        /*0112*/ 	.short	(.L_264 - .L_263)
.L_263:
        /*0114*/ 	.word	0x00000100
        /*0118*/ 	.word	0x00000001
        /*011c*/ 	.word	0x00000001


	//----- nvinfo : EIATTR_CRS_STACK_SIZE
	.align		4
.L_264:
        /*0120*/ 	.byte	0x04, 0x1e
        /*0122*/ 	.short	(.L_266 - .L_265)
.L_265:
        /*0124*/ 	.word	0x00000000


	//----- nvinfo : EIATTR_CBANK_PARAM_SIZE
	.align		4
.L_266:
        /*0128*/ 	.byte	0x03, 0x19
        /*012a*/ 	.short	0x001d


	//----- nvinfo : EIATTR_PARAM_CBANK
	.align		4
        /*012c*/ 	.byte	0x04, 0x0a
        /*012e*/ 	.short	(.L_268 - .L_267)
	.align		4
.L_267:
        /*0130*/ 	.word	index@(.nv.constant0._ZN3cub18CUB_300001_SM_10006detail6reduce28DeviceReduceSingleTileKernelINS2_10policy_hubIijN4cuda3std3__44plusIiEEE10Policy1000EN6thrust24THRUST_300001_SM_1000_NS6detail15normal_iteratorINSD_10device_ptrIiEEEEPijS9_iiNS7_10__identityEEEvT0_T1_T2_T3_T4_T6_)
        /*0134*/ 	.short	0x0380
        /*0136*/ 	.short	0x001d


	//----- nvinfo : EIATTR_SW_WAR
	.align		4
.L_268:
        /*0138*/ 	.byte	0x04, 0x36
        /*013a*/ 	.short	(.L_270 - .L_269)
.L_269:
        /*013c*/ 	.word	0x00000008
.L_270:


//--------------------- .nv.info._ZN3cub18CUB_300001_SM_10006detail9transform16transform_kernelINS2_10policy_hubILb1EN4cuda3std3__45tupleIJN6thrust24THRUST_300001_SM_1000_NS6detail15normal_iteratorINSA_10device_ptrIcEEEESF_EEEE10policy1000El9match_gpuNSC_INSD_IiEEEEJPcSM_EEEvT0_iT1_T2_DpNS2_10kernel_argIT3_EE --------------------------
	.section	.nv.info._ZN3cub18CUB_300001_SM_10006detail9transform16transform_kernelINS2_10policy_hubILb1EN4cuda3std3__45tupleIJN6thrust24THRUST_300001_SM_1000_NS6detail15normal_iteratorINSA_10device_ptrIcEEEESF_EEEE10policy1000El9match_gpuNSC_INSD_IiEEEEJPcSM_EEEvT0_iT1_T2_DpNS2_10kernel_argIT3_EE,"",@"SHT_CUDA_INFO"
	.sectionflags	@""
	.align	4


	//----- nvinfo : EIATTR_CUDA_API_VERSION
	.align		4
        /*0000*/ 	.byte	0x04, 0x37
        /*0002*/ 	.short	(.L_272 - .L_271)
.L_271:
        /*0004*/ 	.word	0x00000082


	//----- nvinfo : EIATTR_KPARAM_INFO
	.align		4
.L_272:
        /*0008*/ 	.byte	0x04, 0x17
        /*000a*/ 	.short	(.L_274 - .L_273)
.L_273:
        /*000c*/ 	.word	0x00000000
        /*0010*/ 	.short	0x0005
        /*0012*/ 	.short	0x0028
        /*0014*/ 	.byte	0x00, 0xf0, 0x41, 0x00


	//----- nvinfo : EIATTR_KPARAM_INFO
	.align		4
.L_274:
        /*0018*/ 	.byte	0x04, 0x17
        /*001a*/ 	.short	(.L_276 - .L_275)
.L_275:
        /*001c*/ 	.word	0x00000000
        /*0020*/ 	.short	0x0004
        /*0022*/ 	.short	0x0018
        /*0024*/ 	.byte	0x00, 0xf0, 0x41, 0x00


	//----- nvinfo : EIATTR_KPARAM_INFO
	.align		4
.L_276:
        /*0028*/ 	.byte	0x04, 0x17
        /*002a*/ 	.short	(.L_278 - .L_277)
.L_277:
        /*002c*/ 	.word	0x00000000
        /*0030*/ 	.short	0x0003
        /*0032*/ 	.short	0x0010
        /*0034*/ 	.byte	0x00, 0xf0, 0x21, 0x00


	//----- nvinfo : EIATTR_KPARAM_INFO
	.align		4
.L_278:
        /*0038*/ 	.byte	0x04, 0x17
        /*003a*/ 	.short	(.L_280 - .L_279)
.L_279:
        /*003c*/ 	.word	0x00000000
        /*0040*/ 	.short	0x0002
        /*0042*/ 	.short	0x000c
        /*0044*/ 	.byte	0x00, 0xf0, 0x05, 0x00


	//----- nvinfo : EIATTR_KPARAM_INFO
	.align		4
.L_280:
        /*0048*/ 	.byte	0x04, 0x17
        /*004a*/ 	.short	(.L_282 - .L_281)
.L_281:
        /*004c*/ 	.word	0x00000000
        /*0050*/ 	.short	0x0001
        /*0052*/ 	.short	0x0008
        /*0054*/ 	.byte	0x00, 0xf0, 0x11, 0x00


	//----- nvinfo : EIATTR_KPARAM_INFO
	.align		4
.L_282:
        /*0058*/ 	.byte	0x04, 0x17
        /*005a*/ 	.short	(.L_284 - .L_283)
.L_283:
        /*005c*/ 	.word	0x00000000
        /*0060*/ 	.short	0x0000
        /*0062*/ 	.short	0x0000
        /*0064*/ 	.byte	0x00, 0xf0, 0x21, 0x00


	//----- nvinfo : EIATTR_SPARSE_MMA_MASK
	.align		4
.L_284:
        /*0068*/ 	.byte	0x03, 0x50
        /*006a*/ 	.short	0x0000


	//----- nvinfo : EIATTR_MAXREG_COUNT
	.align		4
        /*006c*/ 	.byte	0x03, 0x1b
        /*006e*/ 	.short	0x00ff


	//----- nvinfo : EIATTR_MERCURY_ISA_VERSION
	.align		4
        /*0070*/ 	.byte	0x03, 0x5f
        /*0072*/ 	.short	0x0101


	//----- nvinfo : EIATTR_VRC_CTA_INIT_COUNT
	.align		4
        /*0074*/ 	.byte	0x02, 0x4a
	.zero		1
	.zero		1


	//----- nvinfo : EIATTR_EXIT_INSTR_OFFSETS
	.align		4
        /*0078*/ 	.byte	0x04, 0x1c
        /*007a*/ 	.short	(.L_286 - .L_285)


	//   ....[0]....
.L_285:
        /*007c*/ 	.word	0x000003d0


	//   ....[1]....
        /*0080*/ 	.word	0x00001070


	//   ....[2]....
        /*0084*/ 	.word	0x00001520


	//   ....[3]....
        /*0088*/ 	.word	0x000017a0


	//   ....[4]....
        /*008c*/ 	.word	0x000017d0


	//   ....[5]....
        /*0090*/ 	.word	0x000018d0


	//   ....[6]....
        /*0094*/ 	.word	0x00001900


	//   ....[7]....
        /*0098*/ 	.word	0x00001eb0


	//   ....[8]....
        /*009c*/ 	.word	0x00002140


	//   ....[9]....
        /*00a0*/ 	.word	0x00002320


	//   ....[10]....
        /*00a4*/ 	.word	0x00002430


	//----- nvinfo : EIATTR_MAX_THREADS
	.align		4
.L_286:
        /*00a8*/ 	.byte	0x04, 0x05
        /*00aa*/ 	.short	(.L_288 - .L_287)
.L_287:
        /*00ac*/ 	.word	0x00000080
        /*00b0*/ 	.word	0x00000001
        /*00b4*/ 	.word	0x00000001


	//----- nvinfo : EIATTR_CRS_STACK_SIZE
	.align		4
.L_288:
        /*00b8*/ 	.byte	0x04, 0x1e
        /*00ba*/ 	.short	(.L_290 - .L_289)
.L_289:
        /*00bc*/ 	.word	0x00000000


	//----- nvinfo : EIATTR_CBANK_PARAM_SIZE
	.align		4
.L_290:
        /*00c0*/ 	.byte	0x03, 0x19
        /*00c2*/ 	.short	0x0038


	//----- nvinfo : EIATTR_PARAM_CBANK
	.align		4
        /*00c4*/ 	.byte	0x04, 0x0a
        /*00c6*/ 	.short	(.L_292 - .L_291)
	.align		4
.L_291:
        /*00c8*/ 	.word	index@(.nv.constant0._ZN3cub18CUB_300001_SM_10006detail9transform16transform_kernelINS2_10policy_hubILb1EN4cuda3std3__45tupleIJN6thrust24THRUST_300001_SM_1000_NS6detail15normal_iteratorINSA_10device_ptrIcEEEESF_EEEE10policy1000El9match_gpuNSC_INSD_IiEEEEJPcSM_EEEvT0_iT1_T2_DpNS2_10kernel_argIT3_EE)
        /*00cc*/ 	.short	0x0380
        /*00ce*/ 	.short	0x0038


	//----- nvinfo : EIATTR_SW_WAR
	.align		4
.L_292:
        /*00d0*/ 	.byte	0x04, 0x36
        /*00d2*/ 	.short	(.L_294 - .L_293)
.L_293:
        /*00d4*/ 	.word	0x00000008
.L_294:


//--------------------- .nv.info._ZN3cub18CUB_300001_SM_10006detail9transform16transform_kernelINS2_10policy_hubILb1EN4cuda3std3__45tupleIJN6thrust24THRUST_300001_SM_1000_NS6detail15normal_iteratorINSA_10device_ptrIcEEEESF_EEEE10policy1000Ei9match_gpuNSC_INSD_IiEEEEJPcSM_EEEvT0_iT1_T2_DpNS2_10kernel_argIT3_EE --------------------------
	.section	.nv.info._ZN3cub18CUB_300001_SM_10006detail9transform16transform_kernelINS2_10policy_hubILb1EN4cuda3std3__45tupleIJN6thrust24THRUST_300001_SM_1000_NS6detail15normal_iteratorINSA_10device_ptrIcEEEESF_EEEE10policy1000Ei9match_gpuNSC_INSD_IiEEEEJPcSM_EEEvT0_iT1_T2_DpNS2_10kernel_argIT3_EE,"",@"SHT_CUDA_INFO"
	.sectionflags	@""
	.align	4


	//----- nvinfo : EIATTR_CUDA_API_VERSION
	.align		4
        /*0000*/ 	.byte	0x04, 0x37
        /*0002*/ 	.short	(.L_296 - .L_295)
.L_295:
        /*0004*/ 	.word	0x00000082


	//----- nvinfo : EIATTR_KPARAM_INFO
	.align		4
.L_296:
        /*0008*/ 	.byte	0x04, 0x17
        /*000a*/ 	.short	(.L_298 - .L_297)
.L_297:
        /*000c*/ 	.word	0x00000000
        /*0010*/ 	.short	0x0005
        /*0012*/ 	.short	0x0028
        /*0014*/ 	.byte	0x00, 0xf0, 0x41, 0x00


	//----- nvinfo : EIATTR_KPARAM_INFO
	.align		4
.L_298:
        /*0018*/ 	.byte	0x04, 0x17
        /*001a*/ 	.short	(.L_300 - .L_299)
.L_299:
        /*001c*/ 	.word	0x00000000
        /*0020*/ 	.short	0x0004
        /*0022*/ 	.short	0x0018
        /*0024*/ 	.byte	0x00, 0xf0, 0x41, 0x00


	//----- nvinfo : EIATTR_KPARAM_INFO
	.align		4
.L_300:
        /*0028*/ 	.byte	0x04, 0x17
        /*002a*/ 	.short	(.L_302 - .L_301)
.L_301:
        /*002c*/ 	.word	0x00000000
        /*0030*/ 	.short	0x0003
        /*0032*/ 	.short	0x0010
        /*0034*/ 	.byte	0x00, 0xf0, 0x21, 0x00


	//----- nvinfo : EIATTR_KPARAM_INFO
	.align		4
.L_302:
        /*0038*/ 	.byte	0x04, 0x17
        /*003a*/ 	.short	(.L_304 - .L_303)
.L_303:
        /*003c*/ 	.word	0x00000000
        /*0040*/ 	.short	0x0002
        /*0042*/ 	.short	0x0008
        /*0044*/ 	.byte	0x00, 0xf0, 0x05, 0x00


	//----- nvinfo : EIATTR_KPARAM_INFO
	.align		4
.L_304:
        /*0048*/ 	.byte	0x04, 0x17
        /*004a*/ 	.short	(.L_306 - .L_305)
.L_305:
        /*004c*/ 	.word	0x00000000
        /*0050*/ 	.short	0x0001
        /*0052*/ 	.short	0x0004
        /*0054*/ 	.byte	0x00, 0xf0, 0x11, 0x00


	//----- nvinfo : EIATTR_KPARAM_INFO
	.align		4
.L_306:
        /*0058*/ 	.byte	0x04, 0x17
        /*005a*/ 	.short	(.L_308 - .L_307)
.L_307:
        /*005c*/ 	.word	0x00000000
        /*0060*/ 	.short	0x0000
        /*0062*/ 	.short	0x0000
        /*0064*/ 	.byte	0x00, 0xf0, 0x11, 0x00


	//----- nvinfo : EIATTR_SPARSE_MMA_MASK
	.align		4
.L_308:
        /*0068*/ 	.byte	0x03, 0x50
        /*006a*/ 	.short	0x0000


	//----- nvinfo : EIATTR_MAXREG_COUNT
	.align		4
        /*006c*/ 	.byte	0x03, 0x1b
        /*006e*/ 	.short	0x00ff


	//----- nvinfo : EIATTR_MERCURY_ISA_VERSION
	.align		4
        /*0070*/ 	.byte	0x03, 0x5f
        /*0072*/ 	.short	0x0101


	//----- nvinfo : EIATTR_VRC_CTA_INIT_COUNT
	.align		4
        /*0074*/ 	.byte	0x02, 0x4a
	.zero		1
	.zero		1


	//----- nvinfo : EIATTR_EXIT_INSTR_OFFSETS
	.align		4
        /*0078*/ 	.byte	0x04, 0x1c
        /*007a*/ 	.short	(.L_310 - .L_309)


	//   ....[0]....
.L_309:
        /*007c*/ 	.word	0x00000350


	//   ....[1]....
        /*0080*/ 	.word	0x000008d0


	//   ....[2]....
        /*0084*/ 	.word	0x00000b70


	//   ....[3]....
        /*0088*/ 	.word	0x00000d30


	//   ....[4]....
        /*008c*/ 	.word	0x00000e30


	//   ....[5]....
        /*0090*/ 	.word	0x00000e50


	//   ....[6]....
        /*0094*/ 	.word	0x000014e0


	//   ....[7]....
        /*0098*/ 	.word	0x00001950


	//   ....[8]....
        /*009c*/ 	.word	0x00001bb0


	//   ....[9]....
        /*00a0*/ 	.word	0x00001be0


	//   ....[10]....
        /*00a4*/ 	.word	0x00001cd0


	//----- nvinfo : EIATTR_MAX_THREADS
	.align		4
.L_310:
        /*00a8*/ 	.byte	0x04, 0x05
        /*00aa*/ 	.short	(.L_312 - .L_311)
.L_311:
        /*00ac*/ 	.word	0x00000080
        /*00b0*/ 	.word	0x00000001
        /*00b4*/ 	.word	0x00000001


	//----- nvinfo : EIATTR_CRS_STACK_SIZE
	.align		4
.L_312:
        /*00b8*/ 	.byte	0x04, 0x1e
        /*00ba*/ 	.short	(.L_314 - .L_313)
.L_313:
        /*00bc*/ 	.word	0x00000000


	//----- nvinfo : EIATTR_CBANK_PARAM_SIZE
	.align		4
.L_314:
        /*00c0*/ 	.byte	0x03, 0x19
        /*00c2*/ 	.short	0x0038


	//----- nvinfo : EIATTR_PARAM_CBANK
	.align		4
        /*00c4*/ 	.byte	0x04, 0x0a
        /*00c6*/ 	.short	(.L_316 - .L_315)
	.align		4
.L_315:
        /*00c8*/ 	.word	index@(.nv.constant0._ZN3cub18CUB_300001_SM_10006detail9transform16transform_kernelINS2_10policy_hubILb1EN4cuda3std3__45tupleIJN6thrust24THRUST_300001_SM_1000_NS6detail15normal_iteratorINSA_10device_ptrIcEEEESF_EEEE10policy1000Ei9match_gpuNSC_INSD_IiEEEEJPcSM_EEEvT0_iT1_T2_DpNS2_10kernel_argIT3_EE)
        /*00cc*/ 	.short	0x0380
        /*00ce*/ 	.short	0x0038


	//----- nvinfo : EIATTR_SW_WAR
	.align		4
.L_316:
        /*00d0*/ 	.byte	0x04, 0x36
        /*00d2*/ 	.short	(.L_318 - .L_317)
.L_317:
        /*00d4*/ 	.word	0x00000008
.L_318:


//--------------------- .nv.info._ZN3cub18CUB_300001_SM_10006detail8for_each13static_kernelINS2_12policy_hub_t12policy_500_tEmN6thrust24THRUST_300001_SM_1000_NS8cuda_cub20__uninitialized_fill7functorINS7_10device_ptrIiEEiEEEEvT0_T1_ --------------------------
	.section	.nv.info._ZN3cub18CUB_300001_SM_10006detail8for_each13static_kernelINS2_12policy_hub_t12policy_500_tEmN6thrust24THRUST_300001_SM_1000_NS8cuda_cub20__uninitialized_fill7functorINS7_10device_ptrIiEEiEEEEvT0_T1_,"",@"SHT_CUDA_INFO"
	.sectionflags	@""
	.align	4


	//----- nvinfo : EIATTR_CUDA_API_VERSION
	.align		4
        /*0000*/ 	.byte	0x04, 0x37
        /*0002*/ 	.short	(.L_320 - .L_319)
.L_319:
        /*0004*/ 	.word	0x00000082


	//----- nvinfo : EIATTR_KPARAM_INFO
	.align		4
.L_320:
        /*0008*/ 	.byte	0x04, 0x17
        /*000a*/ 	.short	(.L_322 - .L_321)
.L_321:
        /*000c*/ 	.word	0x00000000
        /*0010*/ 	.short	0x0001
        /*0012*/ 	.short	0x0008
        /*0014*/ 	.byte	0x00, 0xf0, 0x41, 0x00


	//----- nvinfo : EIATTR_KPARAM_INFO
	.align		4
.L_322:
        /*0018*/ 	.byte	0x04, 0x17
        /*001a*/ 	.short	(.L_324 - .L_323)
.L_323:
        /*001c*/ 	.word	0x00000000
        /*0020*/ 	.short	0x0000
        /*0022*/ 	.short	0x0000
        /*0024*/ 	.byte	0x00, 0xf0, 0x21, 0x00


	//----- nvinfo : EIATTR_SPARSE_MMA_MASK
	.align		4
.L_324:
        /*0028*/ 	.byte	0x03, 0x50
        /*002a*/ 	.short	0x0000


	//----- nvinfo : EIATTR_MAXREG_COUNT
	.align		4
        /*002c*/ 	.byte	0x03, 0x1b
        /*002e*/ 	.short	0x00ff


	//----- nvinfo : EIATTR_MERCURY_ISA_VERSION
	.align		4
        /*0030*/ 	.byte	0x03, 0x5f
        /*0032*/ 	.short	0x0101


	//----- nvinfo : EIATTR_VRC_CTA_INIT_COUNT
	.align		4
        /*0034*/ 	.byte	0x02, 0x4a
	.zero		1
	.zero		1


	//----- nvinfo : EIATTR_EXIT_INSTR_OFFSETS
	.align		4
        /*0038*/ 	.byte	0x04, 0x1c
        /*003a*/ 	.short	(.L_326 - .L_325)


	//   ....[0]....
.L_325:
        /*003c*/ 	.word	0x00000130


	//   ....[1]....
        /*0040*/ 	.word	0x00000230


	//   ....[2]....
        /*0044*/ 	.word	0x00000260


	//----- nvinfo : EIATTR_MAX_THREADS
	.align		4
.L_326:
        /*0048*/ 	.byte	0x04, 0x05
        /*004a*/ 	.short	(.L_328 - .L_327)
.L_327:
        /*004c*/ 	.word	0x00000100
        /*0050*/ 	.word	0x00000001
        /*0054*/ 	.word	0x00000001


	//----- nvinfo : EIATTR_CBANK_PARAM_SIZE
	.align		4
.L_328:
        /*0058*/ 	.byte	0x03, 0x19
        /*005a*/ 	.short	0x0018


	//----- nvinfo : EIATTR_PARAM_CBANK
	.align		4
        /*005c*/ 	.byte	0x04, 0x0a
        /*005e*/ 	.short	(.L_330 - .L_329)
	.align		4
.L_329:
        /*0060*/ 	.word	index@(.nv.constant0._ZN3cub18CUB_300001_SM_10006detail8for_each13static_kernelINS2_12policy_hub_t12policy_500_tEmN6thrust24THRUST_300001_SM_1000_NS8cuda_cub20__uninitialized_fill7functorINS7_10device_ptrIiEEiEEEEvT0_T1_)
        /*0064*/ 	.short	0x0380
        /*0066*/ 	.short	0x0018


	//----- nvinfo : EIATTR_SW_WAR
	.align		4
.L_330:
        /*0068*/ 	.byte	0x04, 0x36
        /*006a*/ 	.short	(.L_332 - .L_331)
.L_331:
        /*006c*/ 	.word	0x00000008
.L_332:


//--------------------- .nv.info._ZN3cub18CUB_300001_SM_10006detail11EmptyKernelIvEEvv --------------------------
	.section	.nv.info._ZN3cub18CUB_300001_SM_10006detail11EmptyKernelIvEEvv,"",@"SHT_CUDA_INFO"
	.sectionflags	@""
	.align	4


	//----- nvinfo : EIATTR_CUDA_API_VERSION
	.align		4
        /*0000*/ 	.byte	0x04, 0x37
        /*0002*/ 	.short	(.L_334 - .L_333)
.L_333:
        /*0004*/ 	.word	0x00000082


	//----- nvinfo : EIATTR_SPARSE_MMA_MASK
	.align		4
.L_334:
        /*0008*/ 	.byte	0x03, 0x50
        /*000a*/ 	.short	0x0000


	//----- nvinfo : EIATTR_MAXREG_COUNT
	.align		4
        /*000c*/ 	.byte	0x03, 0x1b
        /*000e*/ 	.short	0x00ff


	//----- nvinfo : EIATTR_MERCURY_ISA_VERSION
	.align		4
        /*0010*/ 	.byte	0x03, 0x5f
        /*0012*/ 	.short	0x0101


	//----- nvinfo : EIATTR_VRC_CTA_INIT_COUNT
	.align		4
        /*0014*/ 	.byte	0x02, 0x4a
	.zero		1
	.zero		1


	//----- nvinfo : EIATTR_EXIT_INSTR_OFFSETS
	.align		4
        /*0018*/ 	.byte	0x04, 0x1c
        /*001a*/ 	.short	(.L_336 - .L_335)


	//   ....[0]....
.L_335:
        /*001c*/ 	.word	0x00000010


	//----- nvinfo : EIATTR_SW_WAR
	.align		4
.L_336:
        /*0020*/ 	.byte	0x04, 0x36
        /*0022*/ 	.short	(.L_338 - .L_337)
.L_337:
        /*0024*/ 	.word	0x00000008
.L_338:


//--------------------- .nv.callgraph             --------------------------
	.section	.nv.callgraph,"",@"SHT_CUDA_CALLGRAPH"
	.align	4
	.sectionentsize	8
	.align		4
        /*0000*/ 	.word	0x00000000
	.align		4
        /*0004*/ 	.word	0xffffffff
	.align		4
        /*0008*/ 	.word	0x00000000
	.align		4
        /*000c*/ 	.word	0xfffffffe
	.align		4
        /*0010*/ 	.word	0x00000000
	.align		4
        /*0014*/ 	.word	0xfffffffd
	.align		4
        /*0018*/ 	.word	0x00000000
	.align		4
        /*001c*/ 	.word	0xfffffffc


//--------------------- .nv.constant4             --------------------------
	.section	.nv.constant4,"a",@progbits
	.align	8
	.align		8
.nv.constant4:
        /*0000*/ 	.dword	_ZN34_INTERNAL_10297e8a_4_k_cu_83fc94ef4cuda3std3__45__cpo5beginE
	.align		8
        /*0008*/ 	.dword	_ZN34_INTERNAL_10297e8a_4_k_cu_83fc94ef4cuda3std3__45__cpo3endE
	.align		8
        /*0010*/ 	.dword	_ZN34_INTERNAL_10297e8a_4_k_cu_83fc94ef4cuda3std3__45__cpo6cbeginE
	.align		8
        /*0018*/ 	.dword	_ZN34_INTERNAL_10297e8a_4_k_cu_83fc94ef4cuda3std3__45__cpo4cendE
	.align		8
        /*0020*/ 	.dword	_ZN34_INTERNAL_10297e8a_4_k_cu_83fc94ef4cuda3std3__45__cpo6rbeginE
	.align		8
        /*0028*/ 	.dword	_ZN34_INTERNAL_10297e8a_4_k_cu_83fc94ef4cuda3std3__45__cpo4rendE
	.align		8
        /*0030*/ 	.dword	_ZN34_INTERNAL_10297e8a_4_k_cu_83fc94ef4cuda3std3__45__cpo7crbeginE
	.align		8
        /*0038*/ 	.dword	_ZN34_INTERNAL_10297e8a_4_k_cu_83fc94ef4cuda3std3__45__cpo5crendE
	.align		8
        /*0040*/ 	.dword	_ZN34_INTERNAL_10297e8a_4_k_cu_83fc94ef4cuda3std3__436_GLOBAL__N__10297e8a_4_k_cu_83fc94ef6ignoreE
	.align		8
        /*0048*/ 	.dword	_ZN34_INTERNAL_10297e8a_4_k_cu_83fc94ef4cuda3std3__419piecewise_constructE
	.align		8
        /*0050*/ 	.dword	_ZN34_INTERNAL_10297e8a_4_k_cu_83fc94ef4cuda3std3__48in_placeE
	.align		8
        /*0058*/ 	.dword	_ZN34_INTERNAL_10297e8a_4_k_cu_83fc94ef4cuda3std3__420unreachable_sentinelE
	.align		8
        /*0060*/ 	.dword	_ZN34_INTERNAL_10297e8a_4_k_cu_83fc94ef4cuda3std3__47nulloptE
	.align		8
        /*0068*/ 	.dword	_ZN34_INTERNAL_10297e8a_4_k_cu_83fc94ef4cuda3std3__48unexpectE
	.align		8
        /*0070*/ 	.dword	_ZN34_INTERNAL_10297e8a_4_k_cu_83fc94ef4cuda3std6ranges3__45__cpo4swapE
	.align		8
        /*0078*/ 	.dword	_ZN34_INTERNAL_10297e8a_4_k_cu_83fc94ef4cuda3std6ranges3__45__cpo9iter_moveE
	.align		8
        /*0080*/ 	.dword	_ZN34_INTERNAL_10297e8a_4_k_cu_83fc94ef4cuda3std6ranges3__45__cpo5beginE
	.align		8
        /*0088*/ 	.dword	_ZN34_INTERNAL_10297e8a_4_k_cu_83fc94ef4cuda3std6ranges3__45__cpo3endE
	.align		8
        /*0090*/ 	.dword	_ZN34_INTERNAL_10297e8a_4_k_cu_83fc94ef4cuda3std6ranges3__45__cpo6cbeginE
	.align		8
        /*0098*/ 	.dword	_ZN34_INTERNAL_10297e8a_4_k_cu_83fc94ef4cuda3std6ranges3__45__cpo4cendE
	.align		8
        /*00a0*/ 	.dword	_ZN34_INTERNAL_10297e8a_4_k_cu_83fc94ef4cuda3std6ranges3__45__cpo7advanceE
	.align		8
        /*00a8*/ 	.dword	_ZN34_INTERNAL_10297e8a_4_k_cu_83fc94ef4cuda3std6ranges3__45__cpo9iter_swapE
	.align		8
        /*00b0*/ 	.dword	_ZN34_INTERNAL_10297e8a_4_k_cu_83fc94ef4cuda3std6ranges3__45__cpo4nextE
	.align		8
        /*00b8*/ 	.dword	_ZN34_INTERNAL_10297e8a_4_k_cu_83fc94ef4cuda3std6ranges3__45__cpo4prevE
	.align		8
        /*00c0*/ 	.dword	_ZN34_INTERNAL_10297e8a_4_k_cu_83fc94ef4cuda3std6ranges3__45__cpo4dataE
	.align		8
        /*00c8*/ 	.dword	_ZN34_INTERNAL_10297e8a_4_k_cu_83fc94ef4cuda3std6ranges3__45__cpo5cdataE
	.align		8
        /*00d0*/ 	.dword	_ZN34_INTERNAL_10297e8a_4_k_cu_83fc94ef4cuda3std6ranges3__45__cpo4sizeE
	.align		8
        /*00d8*/ 	.dword	_ZN34_INTERNAL_10297e8a_4_k_cu_83fc94ef4cuda3std6ranges3__45__cpo5ssizeE
	.align		8
        /*00e0*/ 	.dword	_ZN34_INTERNAL_10297e8a_4_k_cu_83fc94ef4cuda3std6ranges3__45__cpo8distanceE
	.align		8
        /*00e8*/ 	.dword	_ZN34_INTERNAL_10297e8a_4_k_cu_83fc94ef6thrust24THRUST_300001_SM_1000_NS8cuda_cub3parE
	.align		8
        /*00f0*/ 	.dword	_ZN34_INTERNAL_10297e8a_4_k_cu_83fc94ef6thrust24THRUST_300001_SM_1000_NS8cuda_cub10par_nosyncE
	.align		8
        /*00f8*/ 	.dword	_ZN34_INTERNAL_10297e8a_4_k_cu_83fc94ef6thrust24THRUST_300001_SM_1000_NS6system6detail10sequential3seqE
	.align		8
        /*0100*/ 	.dword	_ZN34_INTERNAL_10297e8a_4_k_cu_83fc94ef6thrust24THRUST_300001_SM_1000_NS12placeholders2_1E
	.align		8
        /*0108*/ 	.dword	_ZN34_INTERNAL_10297e8a_4_k_cu_83fc94ef6thrust24THRUST_300001_SM_1000_NS12placeholders2_2E
	.align		8
        /*0110*/ 	.dword	_ZN34_INTERNAL_10297e8a_4_k_cu_83fc94ef6thrust24THRUST_300001_SM_1000_NS12placeholders2_3E
	.align		8
        /*0118*/ 	.dword	_ZN34_INTERNAL_10297e8a_4_k_cu_83fc94ef6thrust24THRUST_300001_SM_1000_NS12placeholders2_4E
	.align		8
        /*0120*/ 	.dword	_ZN34_INTERNAL_10297e8a_4_k_cu_83fc94ef6thrust24THRUST_300001_SM_1000_NS12placeholders2_5E
	.align		8
        /*0128*/ 	.dword	_ZN34_INTERNAL_10297e8a_4_k_cu_83fc94ef6thrust24THRUST_300001_SM_1000_NS12placeholders2_6E
	.align		8
        /*0130*/ 	.dword	_ZN34_INTERNAL_10297e8a_4_k_cu_83fc94ef6thrust24THRUST_300001_SM_1000_NS12placeholders2_7E
	.align		8
        /*0138*/ 	.dword	_ZN34_INTERNAL_10297e8a_4_k_cu_83fc94ef6thrust24THRUST_300001_SM_1000_NS12placeholders2_8E
	.align		8
        /*0140*/ 	.dword	_ZN34_INTERNAL_10297e8a_4_k_cu_83fc94ef6thrust24THRUST_300001_SM_1000_NS12placeholders2_9E
	.align		8
        /*0148*/ 	.dword	_ZN34_INTERNAL_10297e8a_4_k_cu_83fc94ef6thrust24THRUST_300001_SM_1000_NS12placeholders3_10E
	.align		8
        /*0150*/ 	.dword	_ZN34_INTERNAL_10297e8a_4_k_cu_83fc94ef6thrust24THRUST_300001_SM_1000_NS3seqE


//--------------------- .text._ZN3cub18CUB_300001_SM_10006detail6reduce28DeviceReduceSingleTileKernelINS2_10policy_hubIiyN4cuda3std3__44plusIiEEE10Policy1000EPiSC_iS9_iiNS7_10__identityEEEvT0_T1_T2_T3_T4_T6_ --------------------------
	.section	.text._ZN3cub18CUB_300001_SM_10006detail6reduce28DeviceReduceSingleTileKernelINS2_10policy_hubIiyN4cuda3std3__44plusIiEEE10Policy1000EPiSC_iS9_iiNS7_10__identityEEEvT0_T1_T2_T3_T4_T6_,"ax",@progbits
	.align	128
        .global         _ZN3cub18CUB_300001_SM_10006detail6reduce28DeviceReduceSingleTileKernelINS2_10policy_hubIiyN4cuda3std3__44plusIiEEE10Policy1000EPiSC_iS9_iiNS7_10__identityEEEvT0_T1_T2_T3_T4_T6_
        .type           _ZN3cub18CUB_300001_SM_10006detail6reduce28DeviceReduceSingleTileKernelINS2_10policy_hubIiyN4cuda3std3__44plusIiEEE10Policy1000EPiSC_iS9_iiNS7_10__identityEEEvT0_T1_T2_T3_T4_T6_,@function
        .size           _ZN3cub18CUB_300001_SM_10006detail6reduce28DeviceReduceSingleTileKernelINS2_10policy_hubIiyN4cuda3std3__44plusIiEEE10Policy1000EPiSC_iS9_iiNS7_10__identityEEEvT0_T1_T2_T3_T4_T6_,(.L_x_272 - _ZN3cub18CUB_300001_SM_10006detail6reduce28DeviceReduceSingleTileKernelINS2_10policy_hubIiyN4cuda3std3__44plusIiEEE10Policy1000EPiSC_iS9_iiNS7_10__identityEEEvT0_T1_T2_T3_T4_T6_)
        .other          _ZN3cub18CUB_300001_SM_10006detail6reduce28DeviceReduceSingleTileKernelINS2_10policy_hubIiyN4cuda3std3__44plusIiEEE10Policy1000EPiSC_iS9_iiNS7_10__identityEEEvT0_T1_T2_T3_T4_T6_,@"STO_CUDA_ENTRY STV_DEFAULT"
_ZN3cub18CUB_300001_SM_10006detail6reduce28DeviceReduceSingleTileKernelINS2_10policy_hubIiyN4cuda3std3__44plusIiEEE10Policy1000EPiSC_iS9_iiNS7_10__identityEEEvT0_T1_T2_T3_T4_T6_:
.text._ZN3cub18CUB_300001_SM_10006detail6reduce28DeviceReduceSingleTileKernelINS2_10policy_hubIiyN4cuda3std3__44plusIiEEE10Policy1000EPiSC_iS9_iiNS7_10__identityEEEvT0_T1_T2_T3_T4_T6_:
[----:B------:R-:W-:Y:S01]  /*0000*/  LDC R1, c[0x0][0x37c] ;  /* 0x0000df00ff017b82 */ /* 0x000fe20000000800 */
[----:B------:R-:W0:Y:S01]  /*0010*/  LDCU UR4, c[0x0][0x390] ;  /* 0x00007200ff0477ac */ /* 0x000e220008000800 */
[----:B------:R-:W1:Y:S01]  /*0020*/  LDCU.64 UR6, c[0x0][0x358] ;  /* 0x00006b00ff0677ac */ /* 0x000e620008000a00 */
[----:B0-----:R-:W-:-:S05]  /*0030*/  IMAD.U32 R20, RZ, RZ, UR4 ;  /* 0x00000004ff147e24 */ /* 0x001fca000f8e00ff */
[----:B------:R-:W-:-:S13]  /*0040*/  ISETP.NE.AND P0, PT, R20, RZ, PT ;  /* 0x000000ff1400720c */ /* 0x000fda0003f05270 */
[----:B-1----:R-:W-:Y:S05]  /*0050*/  @P0 BRA `(.L_x_0) ;  /* 0x00000000001c0947 */ /* 0x002fea0003800000 */
[----:B------:R-:W0:Y:S02]  /*0060*/  S2R R0, SR_TID.X ;  /* 0x0000000000007919 */ /* 0x000e240000002100 */
[----:B0-----:R-:W-:-:S13]  /*0070*/  ISETP.NE.AND P0, PT, R0, RZ, PT ;  /* 0x000000ff0000720c */ /* 0x001fda0003f05270 */
[----:B------:R-:W-:Y:S05]  /*0080*/  @P0 EXIT ;  /* 0x000000000000094d */ /* 0x000fea0003800000 */
[----:B------:R-:W0:Y:S08]  /*0090*/  LDC R5, c[0x0][0x398] ;  /* 0x0000e600ff057b82 */ /* 0x000e300000000800 */
[----:B------:R-:W0:Y:S02]  /*00a0*/  LDC.64 R2, c[0x0][0x388] ;  /* 0x0000e200ff027b82 */ /* 0x000e240000000a00 */
[----:B0-----:R-:W-:Y:S01]  /*00b0*/  STG.E desc[UR6][R2.64], R5 ;  /* 0x0000000502007986 */ /* 0x001fe2000c101906 */
[----:B------:R-:W-:Y:S05]  /*00c0*/  EXIT ;  /* 0x000000000000794d */ /* 0x000fea0003800000 */
.L_x_0:
[----:B------:R-:W0:Y:S01]  /*00d0*/  LDCU UR4, c[0x0][0x380] ;  /* 0x00007000ff0477ac */ /* 0x000e220008000800 */
[----:B------:R-:W-:Y:S01]  /*00e0*/  BSSY.RECONVERGENT B0, `(.L_x_1) ;  /* 0x0000385000007945 */ /* 0x000fe20003800200 */
[----:B0-----:R-:W-:-:S09]  /*00f0*/  ULOP3.LUT UP0, URZ, UR4, 0xf, URZ, 0xc0, !UPT ;  /* 0x0000000f04ff7892 */ /* 0x001fd2000f80c0ff */
[----:B------:R-:W-:Y:S05]  /*0100*/  BRA.U UP0, `(.L_x_2) ;  /* 0x0000001900d87547 */ /* 0x000fea000b800000 */
[----:B------:R-:W-:-:S13]  /*0110*/  ISETP.GT.AND P0, PT, R20, 0xfff, PT ;  /* 0x00000fff1400780c */ /* 0x000fda0003f04270 */
[----:B------:R-:W-:Y:S05]  /*0120*/  @P0 BRA `(.L_x_3) ;  /* 0x0000000c008c0947 */ /* 0x000fea0003800000 */
[----:B------:R-:W0:Y:S01]  /*0130*/  S2R R9, SR_TID.X ;  /* 0x0000000000097919 */ /* 0x000e220000002100 */
[----:B------:R-:W-:Y:S01]  /*0140*/  BSSY.RECONVERGENT B1, `(.L_x_4) ;  /* 0x0000009000017945 */ /* 0x000fe20003800200 */
[----:B------:R-:W-:Y:S01]  /*0150*/  IMAD.MOV.U32 R0, RZ, RZ, RZ ;  /* 0x000000ffff007224 */ /* 0x000fe200078e00ff */
[----:B0-----:R-:W-:Y:S01]  /*0160*/  ISETP.GE.AND P0, PT, R9, R20, PT ;  /* 0x000000140900720c */ /* 0x001fe20003f06270 */
[----:B------:R-:W-:-:S12]  /*0170*/  IMAD.MOV.U32 R11, RZ, RZ, R9 ;  /* 0x000000ffff0b7224 */ /* 0x000fd800078e0009 */
[----:B------:R-:W-:Y:S05]  /*0180*/  @P0 BRA `(.L_x_5) ;  /* 0x0000000000100947 */ /* 0x000fea0003800000 */
[----:B------:R-:W0:Y:S02]  /*0190*/  LDC.64 R2, c[0x0][0x380] ;  /* 0x0000e000ff027b82 */ /* 0x000e240000000a00 */
[----:B0-----:R-:W-:-:S05]  /*01a0*/  IMAD.WIDE.U32 R2, R9, 0x4, R2 ;  /* 0x0000000409027825 */ /* 0x001fca00078e0002 */
[----:B------:R0:W5:Y:S01]  /*01b0*/  LDG.E.CONSTANT R0, desc[UR6][R2.64] ;  /* 0x0000000602007981 */ /* 0x000162000c1e9900 */
[----:B------:R-:W-:-:S07]  /*01c0*/  VIADD R11, R9, 0x100 ;  /* 0x00000100090b7836 */ /* 0x000fce0000000000 */
.L_x_5:
[----:B------:R-:W-:Y:S05]  /*01d0*/  BSYNC.RECONVERGENT B1 ;  /* 0x0000000000017941 */ /* 0x000fea0003800200 */
.L_x_4:
[----:B------:R-:W-:Y:S01]  /*01e0*/  ISETP.GE.AND P0, PT, R11, R20, PT ;  /* 0x000000140b00720c */ /* 0x000fe20003f06270 */
[----:B------:R-:W-:-:S12]  /*01f0*/  BSSY.RECONVERGENT B1, `(.L_x_6) ;  /* 0x0000066000017945 */ /* 0x000fd80003800200 */
[----:B------:R-:W-:Y:S05]  /*0200*/  @P0 BRA `(.L_x_7) ;  /* 0x0000000400900947 */ /* 0x000fea0003800000 */
[----:B0-----:R-:W-:Y:S01]  /*0210*/  LOP3.LUT R3, RZ, R11, RZ, 0x33, !PT ;  /* 0x0000000bff037212 */ /* 0x001fe200078e33ff */
[----:B------:R-:W-:Y:S04]  /*0220*/  BSSY.RECONVERGENT B2, `(.L_x_8) ;  /* 0x0000015000027945 */ /* 0x000fe80003800200 */
[----:B------:R-:W-:-:S05]  /*0230*/  IMAD.IADD R4, R3, 0x1, R20 ;  /* 0x0000000103047824 */ /* 0x000fca00078e0214 */
[C---:B------:R-:W-:Y:S02]  /*0240*/  LOP3.LUT R2, R4.reuse, 0x300, RZ, 0xc0, !PT ;  /* 0x0000030004027812 */ /* 0x040fe400078ec0ff */
[----:B------:R-:W-:Y:S02]  /*0250*/  ISETP.GE.U32.AND P1, PT, R4, 0x300, PT ;  /* 0x000003000400780c */ /* 0x000fe40003f26070 */
[----:B------:R-:W-:-:S13]  /*0260*/  ISETP.NE.AND P0, PT, R2, 0x300, PT ;  /* 0x000003000200780c */ /* 0x000fda0003f05270 */
[----:B------:R-:W-:Y:S05]  /*0270*/  @!P0 BRA `(.L_x_9) ;  /* 0x00000000003c8947 */ /* 0x000fea0003800000 */
[----:B------:R-:W0:Y:S01]  /*0280*/  LDC.64 R2, c[0x0][0x380] ;  /* 0x0000e000ff027b82 */ /* 0x000e220000000a00 */
[----:B------:R-:W-:-:S04]  /*0290*/  LEA.HI R4, R4, 0x1, RZ, 0x18 ;  /* 0x0000000104047811 */ /* 0x000fc800078fc0ff */
[----:B------:R-:W-:-:S05]  /*02a0*/  LOP3.LUT R4, R4, 0x3, RZ, 0xc0, !PT ;  /* 0x0000000304047812 */ /* 0x000fca00078ec0ff */
[----:B------:R-:W-:Y:S02]  /*02b0*/  IMAD.MOV R4, RZ, RZ, -R4 ;  /* 0x000000ffff047224 */ /* 0x000fe400078e0a04 */
[----:B0-----:R-:W-:-:S04]  /*02c0*/  IMAD.WIDE.U32 R2, R11, 0x4, R2 ;  /* 0x000000040b027825 */ /* 0x001fc800078e0002 */
[----:B------:R-:W-:-:S07]  /*02d0*/  IMAD.MOV.U32 R5, RZ, RZ, R3 ;  /* 0x000000ffff057224 */ /* 0x000fce00078e0003 */
.L_x_10:
[----:B------:R-:W-:-:S06]  /*02e0*/  IMAD.MOV.U32 R3, RZ, RZ, R5 ;  /* 0x000000ffff037224 */ /* 0x000fcc00078e0005 */
[----:B------:R0:W2:Y:S01]  /*02f0*/  LDG.E.CONSTANT R3, desc[UR6][R2.64] ;  /* 0x0000000602037981 */ /* 0x0000a2000c1e9900 */
[----:B------:R-:W-:Y:S02]  /*0300*/  VIADD R4, R4, 0x1 ;  /* 0x0000000104047836 */ /* 0x000fe40000000000 */
[----:B------:R-:W-:-:S03]  /*0310*/  VIADD R11, R11, 0x100 ;  /* 0x000001000b0b7836 */ /* 0x000fc60000000000 */
[----:B------:R-:W-:Y:S02]  /*0320*/  ISETP.NE.AND P0, PT, R4, RZ, PT ;  /* 0x000000ff0400720c */ /* 0x000fe40003f05270 */
[----:B0-----:R-:W-:-:S05]  /*0330*/  IADD3 R2, P2, PT, R2, 0x400, RZ ;  /* 0x0000040002027810 */ /* 0x001fca0007f5e0ff */
[----:B------:R-:W-:Y:S02]  /*0340*/  IMAD.X R5, RZ, RZ, R5, P2 ;  /* 0x000000ffff057224 */ /* 0x000fe400010e0605 */
[----:B--2--5:R-:W-:-:S04]  /*0350*/  IMAD.IADD R0, R3, 0x1, R0 ;  /* 0x0000000103007824 */ /* 0x024fc800078e0200 */
[----:B------:R-:W-:Y:S05]  /*0360*/  @P0 BRA `(.L_x_10) ;  /* 0xfffffffc00dc0947 */ /* 0x000fea000383ffff */
.L_x_9:
[----:B------:R-:W-:Y:S05]  /*0370*/  BSYNC.RECONVERGENT B2 ;  /* 0x0000000000027941 */ /* 0x000fea0003800200 */
.L_x_8:
[----:B------:R-:W-:Y:S05]  /*0380*/  @!P1 BRA `(.L_x_7) ;  /* 0x0000000400309947 */ /* 0x000fea0003800000 */
[----:B------:R-:W-:Y:S01]  /*0390*/  IMAD.IADD R2, R20, 0x1, -R11 ;  /* 0x0000000114027824 */ /* 0x000fe200078e0a0b */
[----:B------:R-:W-:Y:S01]  /*03a0*/  BSSY.RECONVERGENT B2, `(.L_x_11) ;  /* 0x0000029000027945 */ /* 0x000fe20003800200 */
[----:B------:R-:W-:-:S03]  /*03b0*/  PLOP3.LUT P0, PT, PT, PT, PT, 0x80, 0x8 ;  /* 0x000000000008781c */ /* 0x000fc60003f0f070 */
[----:B------:R-:W-:-:S13]  /*03c0*/  ISETP.GT.AND P1, PT, R2, 0xc00, PT ;  /* 0x00000c000200780c */ /* 0x000fda0003f24270 */
[----:B------:R-:W-:Y:S05]  /*03d0*/  @!P1 BRA `(.L_x_12) ;  /* 0x0000000000949947 */ /* 0x000fea0003800000 */
[----:B------:R-:W-:Y:S01]  /*03e0*/  PLOP3.LUT P0, PT, PT, PT, PT, 0x8, 0x80 ;  /* 0x000000000080781c */ /* 0x000fe20003f0e170 */
[----:B------:R-:W-:-:S12]  /*03f0*/  VIADD R8, R20, 0xfffff400 ;  /* 0xfffff40014087836 */ /* 0x000fd80000000000 */
.L_x_13:
[----:B------:R-:W0:Y:S01]  /*0400*/  LDC.64 R4, c[0x0][0x380] ;  /* 0x0000e000ff047b82 */ /* 0x000e220000000a00 */
[C---:B------:R-:W-:Y:S02]  /*0410*/  VIADD R7, R11.reuse, 0x400 ;  /* 0x000004000b077836 */ /* 0x040fe40000000000 */
[C---:B------:R-:W-:Y:S02]  /*0420*/  VIADD R3, R11.reuse, 0x800 ;  /* 0x000008000b037836 */ /* 0x040fe40000000000 */
[----:B0-----:R-:W-:-:S05]  /*0430*/  IMAD.WIDE R22, R11, 0x4, R4 ;  /* 0x000000040b167825 */ /* 0x001fca00078e0204 */
[----:B------:R-:W2:Y:S01]  /*0440*/  LDG.E.CONSTANT R13, desc[UR6][R22.64] ;  /* 0x00000006160d7981 */ /* 0x000ea2000c1e9900 */
[----:B------:R-:W-:-:S03]  /*0450*/  IMAD.WIDE R6, R7, 0x4, R4 ;  /* 0x0000000407067825 */ /* 0x000fc600078e0204 */
[----:B------:R-:W2:Y:S04]  /*0460*/  LDG.E.CONSTANT R10, desc[UR6][R22.64+0x400] ;  /* 0x00040006160a7981 */ /* 0x000ea8000c1e9900 */
[----:B------:R-:W3:Y:S04]  /*0470*/  LDG.E.CONSTANT R12, desc[UR6][R22.64+0x800] ;  /* 0x00080006160c7981 */ /* 0x000ee8000c1e9900 */
[----:B------:R-:W3:Y:S01]  /*0480*/  LDG.E.CONSTANT R19, desc[UR6][R22.64+0xc00] ;  /* 0x000c000616137981 */ /* 0x000ee2000c1e9900 */
[----:B------:R-:W-:-:S03]  /*0490*/  IMAD.WIDE R2, R3, 0x4, R4 ;  /* 0x0000000403027825 */ /* 0x000fc600078e0204 */
[----:B------:R-:W4:Y:S04]  /*04a0*/  LDG.E.CONSTANT R16, desc[UR6][R6.64] ;  /* 0x0000000606107981 */ /* 0x000f28000c1e9900 */
[----:B------:R-:W4:Y:S01]  /*04b0*/  LDG.E.CONSTANT R15, desc[UR6][R6.64+0x400] ;  /* 0x00040006060f7981 */ /* 0x000f22000c1e9900 */
[----:B------:R-:W-:-:S03]  /*04c0*/  VIADD R25, R11, 0xc00 ;  /* 0x00000c000b197836 */ /* 0x000fc60000000000 */
[----:B------:R-:W4:Y:S04]  /*04d0*/  LDG.E.CONSTANT R14, desc[UR6][R6.64+0x800] ;  /* 0x00080006060e7981 */ /* 0x000f28000c1e9900 */
[----:B------:R-:W4:Y:S01]  /*04e0*/  LDG.E.CONSTANT R21, desc[UR6][R6.64+0xc00] ;  /* 0x000c000606157981 */ /* 0x000f22000c1e9900 */
[----:B------:R-:W-:-:S03]  /*04f0*/  IMAD.WIDE R4, R25, 0x4, R4 ;  /* 0x0000000419047825 */ /* 0x000fc600078e0204 */
[----:B------:R-:W4:Y:S04]  /*0500*/  LDG.E.CONSTANT R18, desc[UR6][R2.64] ;  /* 0x0000000602127981 */ /* 0x000f28000c1e9900 */
[----:B------:R-:W4:Y:S04]  /*0510*/  LDG.E.CONSTANT R17, desc[UR6][R2.64+0x400] ;  /* 0x0004000602117981 */ /* 0x000f28000c1e9900 */
[----:B------:R-:W4:Y:S04]  /*0520*/  LDG.E.CONSTANT R23, desc[UR6][R2.64+0x800] ;  /* 0x0008000602177981 */ /* 0x000f28000c1e9900 */
[----:B------:R-:W4:Y:S04]  /*0530*/  LDG.E.CONSTANT R24, desc[UR6][R2.64+0xc00] ;  /* 0x000c000602187981 */ /* 0x000f28000c1e9900 */
[----:B------:R-:W4:Y:S04]  /*0540*/  LDG.E.CONSTANT R25, desc[UR6][R4.64] ;  /* 0x0000000604197981 */ /* 0x000f28000c1e9900 */
[----:B------:R-:W4:Y:S04]  /*0550*/  LDG.E.CONSTANT R26, desc[UR6][R4.64+0x400] ;  /* 0x00040006041a7981 */ /* 0x000f28000c1e9900 */
[----:B------:R-:W4:Y:S04]  /*0560*/  LDG.E.CONSTANT R22, desc[UR6][R4.64+0x800] ;  /* 0x0008000604167981 */ /* 0x000f28000c1e9900 */
[----:B------:R-:W4:Y:S01]  /*0570*/  LDG.E.CONSTANT R27, desc[UR6][R4.64+0xc00] ;  /* 0x000c0006041b7981 */ /* 0x000f22000c1e9900 */
[----:B------:R-:W-:-:S05]  /*0580*/  VIADD R11, R11, 0x1000 ;  /* 0x000010000b0b7836 */ /* 0x000fca0000000000 */
[----:B------:R-:W-:Y:S02]  /*0590*/  ISETP.GE.AND P1, PT, R11, R8, PT ;  /* 0x000000080b00720c */ /* 0x000fe40003f26270 */
[----:B--2--5:R-:W-:-:S04]  /*05a0*/  IADD3 R10, PT, PT, R10, R13, R0 ;  /* 0x0000000d0a0a7210 */ /* 0x024fc80007ffe000 */
[----:B---3--:R-:W-:-:S04]  /*05b0*/  IADD3 R10, PT, PT, R19, R12, R10 ;  /* 0x0000000c130a7210 */ /* 0x008fc80007ffe00a */
[----:B----4-:R-:W-:-:S04]  /*05c0*/  IADD3 R10, PT, PT, R15, R16, R10 ;  /* 0x000000100f0a7210 */ /* 0x010fc80007ffe00a */
[----:B------:R-:W-:-:S04]  /*05d0*/  IADD3 R10, PT, PT, R21, R14, R10 ;  /* 0x0000000e150a7210 */ /* 0x000fc80007ffe00a */
[----:B------:R-:W-:-:S04]  /*05e0*/  IADD3 R10, PT, PT, R17, R18, R10 ;  /* 0x00000012110a7210 */ /* 0x000fc80007ffe00a */
[----:B------:R-:W-:-:S04]  /*05f0*/  IADD3 R10, PT, PT, R24, R23, R10 ;  /* 0x00000017180a7210 */ /* 0x000fc80007ffe00a */
[----:B------:R-:W-:-:S04]  /*0600*/  IADD3 R25, PT, PT, R26, R25, R10 ;  /* 0x000000191a197210 */ /* 0x000fc80007ffe00a */
[----:B------:R-:W-:Y:S01]  /*0610*/  IADD3 R0, PT, PT, R27, R22, R25 ;  /* 0x000000161b007210 */ /* 0x000fe20007ffe019 */
[----:B------:R-:W-:Y:S06]  /*0620*/  @!P1 BRA `(.L_x_13) ;  /* 0xfffffffc00749947 */ /* 0x000fec000383ffff */
.L_x_12:
[----:B------:R-:W-:Y:S05]  /*0630*/  BSYNC.RECONVERGENT B2 ;  /* 0x0000000000027941 */ /* 0x000fea0003800200 */
.L_x_11:
[----:B------:R-:W-:Y:S01]  /*0640*/  IMAD.IADD R2, R20, 0x1, -R11 ;  /* 0x0000000114027824 */ /* 0x000fe200078e0a0b */
[----:B------:R-:W-:Y:S04]  /*0650*/  BSSY.RECONVERGENT B2, `(.L_x_14) ;  /* 0x0000015000027945 */ /* 0x000fe80003800200 */
[----:B------:R-:W-:-:S13]  /*0660*/  ISETP.GT.AND P1, PT, R2, 0x400, PT ;  /* 0x000004000200780c */ /* 0x000fda0003f24270 */
[----:B------:R-:W-:Y:S05]  /*0670*/  @!P1 BRA `(.L_x_15) ;  /* 0x0000000000489947 */ /* 0x000fea0003800000 */
[----:B------:R-:W0:Y:S01]  /*0680*/  LDC.64 R4, c[0x0][0x380] ;  /* 0x0000e000ff047b82 */ /* 0x000e220000000a00 */
[C---:B------:R-:W-:Y:S02]  /*0690*/  VIADD R13, R11.reuse, 0x400 ;  /* 0x000004000b0d7836 */ /* 0x040fe40000000000 */
[----:B0-----:R-:W-:-:S05]  /*06a0*/  IMAD.WIDE R2, R11, 0x4, R4 ;  /* 0x000000040b027825 */ /* 0x001fca00078e0204 */
[----:B------:R-:W2:Y:S01]  /*06b0*/  LDG.E.CONSTANT R7, desc[UR6][R2.64] ;  /* 0x0000000602077981 */ /* 0x000ea2000c1e9900 */
[----:B------:R-:W-:-:S03]  /*06c0*/  IMAD.WIDE R4, R13, 0x4, R4 ;  /* 0x000000040d047825 */ /* 0x000fc600078e0204 */
[----:B------:R-:W2:Y:S04]  /*06d0*/  LDG.E.CONSTANT R6, desc[UR6][R2.64+0x400] ;  /* 0x0004000602067981 */ /* 0x000ea8000c1e9900 */
[----:B------:R-:W3:Y:S04]  /*06e0*/  LDG.E.CONSTANT R13, desc[UR6][R2.64+0x800] ;  /* 0x00080006020d7981 */ /* 0x000ee8000c1e9900 */
[----:B------:R-:W3:Y:S04]  /*06f0*/  LDG.E.CONSTANT R8, desc[UR6][R2.64+0xc00] ;  /* 0x000c000602087981 */ /* 0x000ee8000c1e9900 */
[----:B------:R-:W4:Y:S04]  /*0700*/  LDG.E.CONSTANT R15, desc[UR6][R4.64] ;  /* 0x00000006040f7981 */ /* 0x000f28000c1e9900 */
[----:B------:R-:W4:Y:S04]  /*0710*/  LDG.E.CONSTANT R10, desc[UR6][R4.64+0x400] ;  /* 0x00040006040a7981 */ /* 0x000f28000c1e9900 */
[----:B------:R-:W4:Y:S04]  /*0720*/  LDG.E.CONSTANT R17, desc[UR6][R4.64+0x800] ;  /* 0x0008000604117981 */ /* 0x000f28000c1e9900 */
[----:B------:R-:W4:Y:S01]  /*0730*/  LDG.E.CONSTANT R12, desc[UR6][R4.64+0xc00] ;  /* 0x000c0006040c7981 */ /* 0x000f22000c1e9900 */
[----:B------:R-:W-:Y:S01]  /*0740*/  PLOP3.LUT P0, PT, PT, PT, PT, 0x8, 0x80 ;  /* 0x000000000080781c */ /* 0x000fe20003f0e170 */
[----:B------:R-:W-:Y:S01]  /*0750*/  VIADD R11, R11, 0x800 ;  /* 0x000008000b0b7836 */ /* 0x000fe20000000000 */
[----:B--2--5:R-:W-:-:S04]  /*0760*/  IADD3 R6, PT, PT, R6, R7, R0 ;  /* 0x0000000706067210 */ /* 0x024fc80007ffe000 */
[----:B---3--:R-:W-:-:S04]  /*0770*/  IADD3 R6, PT, PT, R8, R13, R6 ;  /* 0x0000000d08067210 */ /* 0x008fc80007ffe006 */
[----:B----4-:R-:W-:-:S04]  /*0780*/  IADD3 R6, PT, PT, R10, R15, R6 ;  /* 0x0000000f0a067210 */ /* 0x010fc80007ffe006 */
[----:B------:R-:W-:-:S07]  /*0790*/  IADD3 R0, PT, PT, R12, R17, R6 ;  /* 0x000000110c007210 */ /* 0x000fce0007ffe006 */
.L_x_15:
[----:B------:R-:W-:Y:S05]  /*07a0*/  BSYNC.RECONVERGENT B2 ;  /* 0x0000000000027941 */ /* 0x000fea0003800200 */
.L_x_14:
[----:B------:R-:W-:-:S13]  /*07b0*/  ISETP.LT.OR P0, PT, R11, R20, P0 ;  /* 0x000000140b00720c */ /* 0x000fda0000701670 */
[----:B------:R-:W-:Y:S05]  /*07c0*/  @!P0 BRA `(.L_x_7) ;  /* 0x0000000000208947 */ /* 0x000fea0003800000 */
[----:B------:R-:W0:Y:S02]  /*07d0*/  LDC.64 R2, c[0x0][0x380] ;  /* 0x0000e000ff027b82 */ /* 0x000e240000000a00 */
[----:B0-----:R-:W-:-:S05]  /*07e0*/  IMAD.WIDE R2, R11, 0x4, R2 ;  /* 0x000000040b027825 */ /* 0x001fca00078e0202 */
[----:B------:R-:W2:Y:S04]  /*07f0*/  LDG.E.CONSTANT R5, desc[UR6][R2.64] ;  /* 0x0000000602057981 */ /* 0x000ea8000c1e9900 */
[----:B------:R-:W2:Y:S04]  /*0800*/  LDG.E.CONSTANT R4, desc[UR6][R2.64+0x400] ;  /* 0x0004000602047981 */ /* 0x000ea8000c1e9900 */
[----:B------:R-:W3:Y:S04]  /*0810*/  LDG.E.CONSTANT R7, desc[UR6][R2.64+0x800] ;  /* 0x0008000602077981 */ /* 0x000ee8000c1e9900 */
[----:B------:R-:W3:Y:S01]  /*0820*/  LDG.E.CONSTANT R6, desc[UR6][R2.64+0xc00] ;  /* 0x000c000602067981 */ /* 0x000ee2000c1e9900 */
[----:B--2--5:R-:W-:-:S04]  /*0830*/  IADD3 R0, PT, PT, R4, R5, R0 ;  /* 0x0000000504007210 */ /* 0x024fc80007ffe000 */
[----:B---3--:R-:W-:-:S07]  /*0840*/  IADD3 R0, PT, PT, R6, R7, R0 ;  /* 0x0000000706007210 */ /* 0x008fce0007ffe000 */
.L_x_7:
[----:B------:R-:W-:Y:S05]  /*0850*/  BSYNC.RECONVERGENT B1 ;  /* 0x0000000000017941 */ /* 0x000fea0003800200 */
.L_x_6:
[----:B------:R-:W-:-:S13]  /*0860*/  ISETP.GE.AND P0, PT, R20, 0x100, PT ;  /* 0x000001001400780c */ /* 0x000fda0003f06270 */
[----:B------:R-:W-:Y:S05]  /*0870*/  @!P0 BRA `(.L_x_16) ;  /* 0x0000000000ac8947 */ /* 0x000fea0003800000 */
[----:B------:R-:W1:Y:S01]  /*0880*/  S2R R6, SR_LANEID ;  /* 0x0000000000067919 */ /* 0x000e620000000000 */
[----:B0----5:R-:W0:Y:S01]  /*0890*/  SHFL.DOWN PT, R2, R0, 0x1, 0x1f ;  /* 0x08201f0000027f89 */ /* 0x021e2200000e0000 */
[C---:B-1----:R-:W-:Y:S02]  /*08a0*/  ISETP.GT.AND P0, PT, R6.reuse, 0x1e, PT ;  /* 0x0000001e0600780c */ /* 0x042fe40003f04270 */
[----:B------:R-:W-:Y:S02]  /*08b0*/  ISETP.NE.AND P1, PT, R6, RZ, PT ;  /* 0x000000ff0600720c */ /* 0x000fe40003f25270 */
[----:B0-----:R-:W-:Y:S02]  /*08c0*/  SEL R3, R2, RZ, !P0 ;  /* 0x000000ff02037207 */ /* 0x001fe40004000000 */
[----:B------:R-:W-:-:S03]  /*08d0*/  ISETP.GT.AND P0, PT, R6, 0x1d, PT ;  /* 0x0000001d0600780c */ /* 0x000fc60003f04270 */
[----:B------:R-:W-:-:S05]  /*08e0*/  IMAD.IADD R3, R3, 0x1, R0 ;  /* 0x0000000103037824 */ /* 0x000fca00078e0200 */
[----:B------:R-:W0:Y:S01]  /*08f0*/  SHFL.DOWN PT, R2, R3, 0x2, 0x1f ;  /* 0x08401f0003027f89 */ /* 0x000e2200000e0000 */
[----:B------:R-:W1:Y:S01]  /*0900*/  @!P1 S2R R7, SR_CgaCtaId ;  /* 0x0000000000079919 */ /* 0x000e620000008800 */
[----:B0-----:R-:W-:Y:S02]  /*0910*/  SEL R2, R2, RZ, !P0 ;  /* 0x000000ff02027207 */ /* 0x001fe40004000000 */
[----:B------:R-:W-:-:S03]  /*0920*/  ISETP.GT.AND P0, PT, R6, 0x1b, PT ;  /* 0x0000001b0600780c */ /* 0x000fc60003f04270 */
[----:B------:R-:W-:-:S05]  /*0930*/  IMAD.IADD R2, R3, 0x1, R2 ;  /* 0x0000000103027824 */ /* 0x000fca00078e0202 */
[----:B------:R-:W0:Y:S02]  /*0940*/  SHFL.DOWN PT, R4, R2, 0x4, 0x1f ;  /* 0x08801f0002047f89 */ /* 0x000e2400000e0000 */
[----:B0-----:R-:W-:Y:S02]  /*0950*/  SEL R5, R4, RZ, !P0 ;  /* 0x000000ff04057207 */ /* 0x001fe40004000000 */
[----:B------:R-:W-:Y:S02]  /*0960*/  ISETP.GT.AND P0, PT, R6, 0x17, PT ;  /* 0x000000170600780c */ /* 0x000fe40003f04270 */
[----:B------:R-:W-:Y:S01]  /*0970*/  @!P1 MOV R4, 0x400 ;  /* 0x0000040000049802 */ /* 0x000fe20000000f00 */
[----:B------:R-:W-:Y:S01]  /*0980*/  IMAD.IADD R5, R2, 0x1, R5 ;  /* 0x0000000102057824 */ /* 0x000fe200078e0205 */
[----:B------:R-:W-:Y:S02]  /*0990*/  @!P1 SHF.R.U32.HI R2, RZ, 0x3, R9 ;  /* 0x00000003ff029819 */ /* 0x000fe40000011609 */
[----:B-1----:R-:W-:-:S02]  /*09a0*/  @!P1 LEA R7, R7, R4, 0x18 ;  /* 0x0000000407079211 */ /* 0x002fc400078ec0ff */
[----:B------:R-:W0:Y:S01]  /*09b0*/  SHFL.DOWN PT, R0, R5, 0x8, 0x1f ;  /* 0x09001f0005007f89 */ /* 0x000e2200000e0000 */
[----:B------:R-:W-:-:S05]  /*09c0*/  @!P1 LOP3.LUT R2, R2, 0x7c, RZ, 0xc0, !PT ;  /* 0x0000007c02029812 */ /* 0x000fca00078ec0ff */
[----:B------:R-:W-:Y:S01]  /*09d0*/  @!P1 IMAD.IADD R2, R2, 0x1, R7 ;  /* 0x0000000102029824 */ /* 0x000fe200078e0207 */
[----:B0-----:R-:W-:Y:S02]  /*09e0*/  SEL R0, R0, RZ, !P0 ;  /* 0x000000ff00007207 */ /* 0x001fe40004000000 */
[----:B------:R-:W-:-:S03]  /*09f0*/  ISETP.GT.AND P0, PT, R6, 0xf, PT ;  /* 0x0000000f0600780c */ /* 0x000fc60003f04270 */
[----:B------:R-:W-:-:S05]  /*0a00*/  IMAD.IADD R0, R5, 0x1, R0 ;  /* 0x0000000105007824 */ /* 0x000fca00078e0200 */
[----:B------:R-:W0:Y:S02]  /*0a10*/  SHFL.DOWN PT, R3, R0, 0x10, 0x1f ;  /* 0x0a001f0000037f89 */ /* 0x000e2400000e0000 */
[----:B0-----:R-:W-:Y:S02]  /*0a20*/  SEL R3, R3, RZ, !P0 ;  /* 0x000000ff03037207 */ /* 0x001fe40004000000 */
[----:B------:R-:W-:-:S03]  /*0a30*/  ISETP.NE.AND P0, PT, R9, RZ, PT ;  /* 0x000000ff0900720c */ /* 0x000fc60003f05270 */
[----:B------:R-:W-:-:S05]  /*0a40*/  IMAD.IADD R3, R0, 0x1, R3 ;  /* 0x0000000100037824 */ /* 0x000fca00078e0203 */
[----:B------:R0:W-:Y:S01]  /*0a50*/  @!P1 STS [R2+0x8], R3 ;  /* 0x0000080302009388 */ /* 0x0001e20000000800 */
[----:B------:R-:W-:Y:S06]  /*0a60*/  BAR.SYNC.DEFER_BLOCKING 0x0 ;  /* 0x0000000000007b1d */ /* 0x000fec0000010000 */
[----:B------:R-:W-:Y:S05]  /*0a70*/  @P0 BRA `(.L_x_17) ;  /* 0x0000002c00ac0947 */ /* 0x000fea0003800000 */
[----:B------:R-:W1:Y:S01]  /*0a80*/  S2UR UR5, SR_CgaCtaId ;  /* 0x00000000000579c3 */ /* 0x000e620000008800 */
[----:B------:R-:W-:Y:S02]  /*0a90*/  UMOV UR4, 0x400 ;  /* 0x0000040000047882 */ /* 0x000fe40000000000 */
[----:B-1----:R-:W-:-:S09]  /*0aa0*/  ULEA UR4, UR5, UR4, 0x18 ;  /* 0x0000000405047291 */ /* 0x002fd2000f8ec0ff */
[----:B------:R-:W-:Y:S04]  /*0ab0*/  LDS R0, [UR4+0xc] ;  /* 0x00000c04ff007984 */ /* 0x000fe80008000800 */
[----:B------:R-:W1:Y:S04]  /*0ac0*/  LDS.128 R4, [UR4+0x10] ;  /* 0x00001004ff047984 */ /* 0x000e680008000c00 */
[----:B------:R-:W2:Y:S01]  /*0ad0*/  LDS.64 R8, [UR4+0x20] ;  /* 0x00002004ff087984 */ /* 0x000ea20008000a00 */
[----:B-1----:R-:W-:-:S04]  /*0ae0*/  IADD3 R0, PT, PT, R4, R0, R3 ;  /* 0x0000000004007210 */ /* 0x002fc80007ffe003 */
[----:B------:R-:W-:-:S04]  /*0af0*/  IADD3 R0, PT, PT, R6, R0, R5 ;  /* 0x0000000006007210 */ /* 0x000fc80007ffe005 */
[----:B--2---:R-:W-:-:S05]  /*0b00*/  IADD3 R0, PT, PT, R8, R0, R7 ;  /* 0x0000000008007210 */ /* 0x004fca0007ffe007 */
[----:B0-----:R-:W-:Y:S01]  /*0b10*/  IMAD.IADD R3, R0, 0x1, R9 ;  /* 0x0000000100037824 */ /* 0x001fe200078e0209 */
[----:B------:R-:W-:Y:S06]  /*0b20*/  BRA `(.L_x_17) ;  /* 0x0000002c00807947 */ /* 0x000fec0003800000 */
.L_x_16:
[----:B0-----:R-:W-:Y:S01]  /*0b30*/  LOP3.LUT R2, R9, 0x3e0, RZ, 0xc0, !PT ;  /* 0x000003e009027812 */ /* 0x001fe200078ec0ff */
[----:B------:R-:W0:Y:S03]  /*0b40*/  S2R R8, SR_LANEID ;  /* 0x0000000000087919 */ /* 0x000e260000000000 */
[----:B------:R-:W-:Y:S01]  /*0b50*/  LOP3.LUT R5, RZ, R2, RZ, 0x33, !PT ;  /* 0x00000002ff057212 */ /* 0x000fe200078e33ff */
[----:B------:R-:W-:-:S04]  /*0b60*/  VIADD R3, R2, 0x20 ;  /* 0x0000002002037836 */ /* 0x000fc80000000000 */
[----:B------:R-:W-:Y:S01]  /*0b70*/  IMAD.IADD R5, R5, 0x1, R20 ;  /* 0x0000000105057824 */ /* 0x000fe200078e0214 */
[----:B------:R-:W-:-:S04]  /*0b80*/  ISETP.GT.AND P0, PT, R3, R20, PT ;  /* 0x000000140300720c */ /* 0x000fc80003f04270 */
[----:B------:R-:W-:-:S05]  /*0b90*/  SEL R5, R5, 0x1f, P0 ;  /* 0x0000001f05057807 */ /* 0x000fca0000000000 */
[----:B-----5:R-:W1:Y:S01]  /*0ba0*/  SHFL.DOWN PT, R2, R0, 0x1, R5 ;  /* 0x0820000000027989 */ /* 0x020e6200000e0005 */
[CC--:B0-----:R-:W-:Y:S01]  /*0bb0*/  ISETP.GE.AND P0, PT, R8.reuse, R5.reuse, PT ;  /* 0x000000050800720c */ /* 0x0c1fe20003f06270 */
[C---:B------:R-:W-:Y:S01]  /*0bc0*/  VIADD R4, R8.reuse, 0x2 ;  /* 0x0000000208047836 */ /* 0x040fe20000000000 */
[C---:B------:R-:W-:Y:S01]  /*0bd0*/  ISETP.NE.AND P1, PT, R8.reuse, RZ, PT ;  /* 0x000000ff0800720c */ /* 0x040fe20003f25270 */
[----:B------:R-:W-:Y:S01]  /*0be0*/  VIADD R6, R8, 0x4 ;  /* 0x0000000408067836 */ /* 0x000fe20000000000 */
[----:B-1----:R-:W-:Y:S02]  /*0bf0*/  SEL R3, R2, RZ, !P0 ;  /* 0x000000ff02037207 */ /* 0x002fe40004000000 */
[----:B------:R-:W-:-:S03]  /*0c00*/  ISETP.GT.AND P0, PT, R4, R5, PT ;  /* 0x000000050400720c */ /* 0x000fc60003f04270 */
[----:B------:R-:W-:-:S06]  /*0c10*/  IMAD.IADD R2, R3, 0x1, R0 ;  /* 0x0000000103027824 */ /* 0x000fcc00078e0200 */
[----:B------:R-:W0:Y:S01]  /*0c20*/  @!P1 S2R R10, SR_CgaCtaId ;  /* 0x00000000000a9919 */ /* 0x000e220000008800 */
[----:B------:R-:W-:Y:S01]  /*0c30*/  @!P1 MOV R7, 0x400 ;  /* 0x0000040000079802 */ /* 0x000fe20000000f00 */
[----:B------:R-:W1:Y:S02]  /*0c40*/  SHFL.DOWN PT, R3, R2, 0x2, R5 ;  /* 0x0840000002037989 */ /* 0x000e6400000e0005 */
[----:B-1----:R-:W-:Y:S02]  /*0c50*/  SEL R3, R3, RZ, !P0 ;  /* 0x000000ff03037207 */ /* 0x002fe40004000000 */
[----:B------:R-:W-:Y:S02]  /*0c60*/  ISETP.GT.AND P0, PT, R6, R5, PT ;  /* 0x000000050600720c */ /* 0x000fe40003f04270 */
[----:B------:R-:W-:Y:S01]  /*0c70*/  @!P1 SHF.R.U32.HI R6, RZ, 0x3, R9 ;  /* 0x00000003ff069819 */ /* 0x000fe20000011609 */
[----:B------:R-:W-:Y:S01]  /*0c80*/  IMAD.IADD R4, R2, 0x1, R3 ;  /* 0x0000000102047824 */ /* 0x000fe200078e0203 */
[----:B0-----:R-:W-:Y:S01]  /*0c90*/  @!P1 LEA R7, R10, R7, 0x18 ;  /* 0x000000070a079211 */ /* 0x001fe200078ec0ff */
[----:B------:R-:W-:Y:S01]  /*0ca0*/  VIADD R2, R8, 0x8 ;  /* 0x0000000808027836 */ /* 0x000fe20000000000 */
[----:B------:R-:W-:-:S02]  /*0cb0*/  @!P1 LOP3.LUT R6, R6, 0x7c, RZ, 0xc0, !PT ;  /* 0x0000007c06069812 */ /* 0x000fc400078ec0ff */
[----:B------:R-:W0:Y:S03]  /*0cc0*/  SHFL.DOWN PT, R3, R4, 0x4, R5 ;  /* 0x0880000004037989 */ /* 0x000e2600000e0005 */
[----:B------:R-:W-:Y:S01]  /*0cd0*/  @!P1 IMAD.IADD R6, R6, 0x1, R7 ;  /* 0x0000000106069824 */ /* 0x000fe200078e0207 */
[----:B0-----:R-:W-:Y:S02]  /*0ce0*/  SEL R3, R3, RZ, !P0 ;  /* 0x000000ff03037207 */ /* 0x001fe40004000000 */
[----:B------:R-:W-:-:S03]  /*0cf0*/  ISETP.GT.AND P0, PT, R2, R5, PT ;  /* 0x000000050200720c */ /* 0x000fc60003f04270 */
[----:B------:R-:W-:Y:S02]  /*0d00*/  IMAD.IADD R0, R4, 0x1, R3 ;  /* 0x0000000104007824 */ /* 0x000fe400078e0203 */
[----:B------:R-:W-:-:S03]  /*0d10*/  VIADD R4, R8, 0x10 ;  /* 0x0000001008047836 */ /* 0x000fc60000000000 */
[----:B------:R-:W0:Y:S02]  /*0d20*/  SHFL.DOWN PT, R3, R0, 0x8, R5 ;  /* 0x0900000000037989 */ /* 0x000e2400000e0005 */
[----:B0-----:R-:W-:Y:S02]  /*0d30*/  SEL R3, R3, RZ, !P0 ;  /* 0x000000ff03037207 */ /* 0x001fe40004000000 */
[----:B------:R-:W-:-:S03]  /*0d40*/  ISETP.GT.AND P0, PT, R4, R5, PT ;  /* 0x000000050400720c */ /* 0x000fc60003f04270 */
[----:B------:R-:W-:-:S05]  /*0d50*/  IMAD.IADD R2, R0, 0x1, R3 ;  /* 0x0000000100027824 */ /* 0x000fca00078e0203 */
[----:B------:R-:W0:Y:S02]  /*0d60*/  SHFL.DOWN PT, R3, R2, 0x10, R5 ;  /* 0x0a00000002037989 */ /* 0x000e2400000e0005 */
[----:B0-----:R-:W-:Y:S02]  /*0d70*/  SEL R3, R3, RZ, !P0 ;  /* 0x000000ff03037207 */ /* 0x001fe40004000000 */
[----:B------:R-:W-:-:S03]  /*0d80*/  ISETP.NE.AND P0, PT, R9, RZ, PT ;  /* 0x000000ff0900720c */ /* 0x000fc60003f05270 */
[----:B------:R-:W-:-:S05]  /*0d90*/  IMAD.IADD R3, R2, 0x1, R3 ;  /* 0x0000000102037824 */ /* 0x000fca00078e0203 */
[----:B------:R4:W-:Y:S01]  /*0da0*/  @!P1 STS [R6+0x8], R3 ;  /* 0x0000080306009388 */ /* 0x0009e20000000800 */
[----:B------:R-:W-:Y:S06]  /*0db0*/  BAR.SYNC.DEFER_BLOCKING 0x0 ;  /* 0x0000000000007b1d */ /* 0x000fec0000010000 */
[----:B------:R-:W-:Y:S05]  /*0dc0*/  @P0 BRA `(.L_x_17) ;  /* 0x0000002800d80947 */ /* 0x000fea0003800000 */
[----:B------:R-:W0:Y:S01]  /*0dd0*/  S2UR UR5, SR_CgaCtaId ;  /* 0x00000000000579c3 */ /* 0x000e220000008800 */
[----:B------:R-:W-:Y:S01]  /*0de0*/  UMOV UR4, 0x400 ;  /* 0x0000040000047882 */ /* 0x000fe20000000000 */
[C---:B------:R-:W-:Y:S02]  /*0df0*/  ISETP.GT.AND P2, PT, R20.reuse, 0x40, PT ;  /* 0x000000401400780c */ /* 0x040fe40003f44270 */
[C---:B------:R-:W-:Y:S02]  /*0e00*/  ISETP.GT.AND P1, PT, R20.reuse, 0x20, PT ;  /* 0x000000201400780c */ /* 0x040fe40003f24270 */
[----:B------:R-:W-:Y:S01]  /*0e10*/  ISETP.GT.AND P3, PT, R20, 0x80, PT ;  /* 0x000000801400780c */ /* 0x000fe20003f64270 */
[----:B0-----:R-:W-:-:S09]  /*0e20*/  ULEA UR4, UR5, UR4, 0x18 ;  /* 0x0000000405047291 */ /* 0x001fd2000f8ec0ff */
[----:B----4-:R-:W0:Y:S04]  /*0e30*/  LDS.128 R4, [UR4+0x10] ;  /* 0x00001004ff047984 */ /* 0x010e280008000c00 */
[----:B------:R-:W1:Y:S04]  /*0e40*/  LDS R0, [UR4+0xc] ;  /* 0x00000c04ff007984 */ /* 0x000e680008000800 */
[----:B------:R-:W2:Y:S01]  /*0e50*/  LDS.64 R8, [UR4+0x20] ;  /* 0x00002004ff087984 */ /* 0x000ea20008000a00 */
[----:B0-----:R-:W-:Y:S02]  /*0e60*/  SEL R4, R4, RZ, P2 ;  /* 0x000000ff04047207 */ /* 0x001fe40001000000 */
[----:B------:R-:W-:-:S02]  /*0e70*/  ISETP.GT.AND P2, PT, R20, 0x60, PT ;  /* 0x000000601400780c */ /* 0x000fc40003f44270 */
[----:B-1----:R-:W-:Y:S02]  /*0e80*/  SEL R0, R0, RZ, P1 ;  /* 0x000000ff00007207 */ /* 0x002fe40000800000 */
[----:B------:R-:W-:Y:S02]  /*0e90*/  SEL R5, R5, RZ, P2 ;  /* 0x000000ff05057207 */ /* 0x000fe40001000000 */
[----:B------:R-:W-:Y:S02]  /*0ea0*/  IADD3 R0, PT, PT, R4, R0, R3 ;  /* 0x0000000004007210 */ /* 0x000fe40007ffe003 */
[----:B------:R-:W-:Y:S02]  /*0eb0*/  ISETP.GT.AND P1, PT, R20, 0xa0, PT ;  /* 0x000000a01400780c */ /* 0x000fe40003f24270 */
[----:B------:R-:W-:Y:S02]  /*0ec0*/  SEL R6, R6, RZ, P3 ;  /* 0x000000ff06067207 */ /* 0x000fe40001800000 */
[----:B------:R-:W-:-:S02]  /*0ed0*/  ISETP.GT.AND P2, PT, R20, 0xc0, PT ;  /* 0x000000c01400780c */ /* 0x000fc40003f44270 */
[----:B------:R-:W-:Y:S02]  /*0ee0*/  ISETP.GT.AND P3, PT, R20, 0xe0, PT ;  /* 0x000000e01400780c */ /* 0x000fe40003f64270 */
[----:B------:R-:W-:Y:S02]  /*0ef0*/  SEL R7, R7, RZ, P1 ;  /* 0x000000ff07077207 */ /* 0x000fe40000800000 */
[----:B------:R-:W-:Y:S02]  /*0f00*/  IADD3 R0, PT, PT, R6, R0, R5 ;  /* 0x0000000006007210 */ /* 0x000fe40007ffe005 */
[----:B--2---:R-:W-:Y:S02]  /*0f10*/  SEL R8, R8, RZ, P2 ;  /* 0x000000ff08087207 */ /* 0x004fe40001000000 */
[----:B------:R-:W-:Y:S02]  /*0f20*/  SEL R9, R9, RZ, P3 ;  /* 0x000000ff09097207 */ /* 0x000fe40001800000 */
[----:B------:R-:W-:-:S05]  /*0f30*/  IADD3 R0, PT, PT, R8, R0, R7 ;  /* 0x0000000008007210 */ /* 0x000fca0007ffe007 */
[----:B------:R-:W-:Y:S01]  /*0f40*/  IMAD.IADD R3, R0, 0x1, R9 ;  /* 0x0000000100037824 */ /* 0x000fe200078e0209 */
[----:B------:R-:W-:Y:S06]  /*0f50*/  BRA `(.L_x_17) ;  /* 0x0000002800747947 */ /* 0x000fec0003800000 */
.L_x_3:
[----:B------:R-:W0:Y:S01]  /*0f60*/  S2R R0, SR_TID.X ;  /* 0x0000000000007919 */ /* 0x000e220000002100 */
[----:B------:R-:W1:Y:S01]  /*0f70*/  LDC.64 R2, c[0x0][0x380] ;  /* 0x0000e000ff027b82 */ /* 0x000e620000000a00 */
[----:B0-----:R-:W-:-:S04]  /*0f80*/  IMAD.SHL.U32 R5, R0, 0x4, RZ ;  /* 0x0000000400057824 */ /* 0x001fc800078e00ff */
[----:B-1----:R-:W-:-:S05]  /*0f90*/  IMAD.WIDE.U32 R2, R5, 0x4, R2 ;  /* 0x0000000405027825 */ /* 0x002fca00078e0002 */
[----:B------:R-:W2:Y:S04]  /*0fa0*/  LDG.E.128.CONSTANT R4, desc[UR6][R2.64] ;  /* 0x0000000602047981 */ /* 0x000ea8000c1e9d00 */
[----:B------:R-:W3:Y:S04]  /*0fb0*/  LDG.E.128.CONSTANT R8, desc[UR6][R2.64+0x1000] ;  /* 0x0010000602087981 */ /* 0x000ee8000c1e9d00 */
[----:B------:R-:W4:Y:S04]  /*0fc0*/  LDG.E.128.CONSTANT R12, desc[UR6][R2.64+0x2000] ;  /* 0x00200006020c7981 */ /* 0x000f28000c1e9d00 */
[----:B------:R-:W5:Y:S01]  /*0fd0*/  LDG.E.128.CONSTANT R16, desc[UR6][R2.64+0x3000] ;  /* 0x0030000602107981 */ /* 0x000f62000c1e9d00 */
[----:B------:R-:W-:Y:S01]  /*0fe0*/  ISETP.GE.U32.AND P0, PT, R20, 0x2000, PT ;  /* 0x000020001400780c */ /* 0x000fe20003f06070 */
[----:B------:R-:W-:Y:S01]  /*0ff0*/  IMAD.MOV.U32 R23, RZ, RZ, 0x1000 ;  /* 0x00001000ff177424 */ /* 0x000fe200078e00ff */
[----:B--2---:R-:W-:-:S04]  /*1000*/  IADD3 R5, PT, PT, R6, R5, R4 ;  /* 0x0000000506057210 */ /* 0x004fc80007ffe004 */
[----:B---3--:R-:W-:-:S04]  /*1010*/  IADD3 R5, PT, PT, R8, R7, R5 ;  /* 0x0000000708057210 */ /* 0x008fc80007ffe005 */
[----:B------:R-:W-:-:S04]  /*1020*/  IADD3 R5, PT, PT, R10, R9, R5 ;  /* 0x000000090a057210 */ /* 0x000fc80007ffe005 */
[----:B----4-:R-:W-:-:S04]  /*1030*/  IADD3 R5, PT, PT, R12, R11, R5 ;  /* 0x0000000b0c057210 */ /* 0x010fc80007ffe005 */
[----:B------:R-:W-:-:S04]  /*1040*/  IADD3 R5, PT, PT, R14, R13, R5 ;  /* 0x0000000d0e057210 */ /* 0x000fc80007ffe005 */
[----:B-----5:R-:W-:-:S04]  /*1050*/  IADD3 R5, PT, PT, R16, R15, R5 ;  /* 0x0000000f10057210 */ /* 0x020fc80007ffe005 */
[----:B------:R-:W-:-:S05]  /*1060*/  IADD3 R5, PT, PT, R18, R17, R5 ;  /* 0x0000001112057210 */ /* 0x000fca0007ffe005 */
[----:B------:R-:W-:Y:S01]  /*1070*/  IMAD.IADD R21, R19, 0x1, R5 ;  /* 0x0000000113157824 */ /* 0x000fe200078e0205 */
[----:B------:R-:W-:Y:S06]  /*1080*/  @!P0 BRA `(.L_x_18) ;  /* 0x00000000005c8947 */ /* 0x000fec0003800000 */
[----:B------:R-:W0:Y:S01]  /*1090*/  LDC R24, c[0x0][0x390] ;  /* 0x0000e400ff187b82 */ /* 0x000e220000000800 */
[----:B------:R-:W-:Y:S02]  /*10a0*/  VIADD R22, R20, 0xfffff000 ;  /* 0xfffff00014167836 */ /* 0x000fe40000000000 */
[----:B------:R-:W-:-:S07]  /*10b0*/  IMAD.MOV.U32 R23, RZ, RZ, 0x1000 ;  /* 0x00001000ff177424 */ /* 0x000fce00078e00ff */
.L_x_20:
[----:B------:R-:W-:-:S05]  /*10c0*/  IMAD.WIDE R26, R23, 0x4, R2 ;  /* 0x00000004171a7825 */ /* 0x000fca00078e0202 */
[----:B------:R-:W2:Y:S04]  /*10d0*/  LDG.E.128.CONSTANT R12, desc[UR6][R26.64] ;  /* 0x000000061a0c7981 */ /* 0x000ea8000c1e9d00 */
[----:B------:R-:W3:Y:S04]  /*10e0*/  LDG.E.128.CONSTANT R16, desc[UR6][R26.64+0x1000] ;  /* 0x001000061a107981 */ /* 0x000ee8000c1e9d00 */
[----:B------:R-:W4:Y:S04]  /*10f0*/  LDG.E.128.CONSTANT R4, desc[UR6][R26.64+0x2000] ;  /* 0x002000061a047981 */ /* 0x000f28000c1e9d00 */
[----:B------:R-:W5:Y:S01]  /*1100*/  LDG.E.128.CONSTANT R8, desc[UR6][R26.64+0x3000] ;  /* 0x003000061a087981 */ /* 0x000f62000c1e9d00 */
[----:B0-----:R-:W-:Y:S01]  /*1110*/  IMAD.MOV.U32 R20, RZ, RZ, R24 ;  /* 0x000000ffff147224 */ /* 0x001fe200078e0018 */
[----:B--2---:R-:W-:-:S04]  /*1120*/  IADD3 R13, PT, PT, R13, R12, R21 ;  /* 0x0000000c0d0d7210 */ /* 0x004fc80007ffe015 */
[----:B------:R-:W-:-:S04]  /*1130*/  IADD3 R13, PT, PT, R15, R14, R13 ;  /* 0x0000000e0f0d7210 */ /* 0x000fc80007ffe00d */
[----:B---3--:R-:W-:-:S04]  /*1140*/  IADD3 R13, PT, PT, R17, R16, R13 ;  /* 0x00000010110d7210 */ /* 0x008fc80007ffe00d */
[----:B------:R-:W-:-:S04]  /*1150*/  IADD3 R13, PT, PT, R19, R18, R13 ;  /* 0x00000012130d7210 */ /* 0x000fc80007ffe00d */
[----:B----4-:R-:W-:Y:S01]  /*1160*/  IADD3 R13, PT, PT, R5, R4, R13 ;  /* 0x00000004050d7210 */ /* 0x010fe20007ffe00d */
[----:B------:R-:W-:-:S03]  /*1170*/  IMAD.IADD R4, R20, 0x1, -R23 ;  /* 0x0000000114047824 */ /* 0x000fc600078e0a17 */
[----:B------:R-:W-:Y:S02]  /*1180*/  IADD3 R13, PT, PT, R7, R6, R13 ;  /* 0x00000006070d7210 */ /* 0x000fe40007ffe00d */
[----:B------:R-:W-:Y:S02]  /*1190*/  ISETP.GE.AND P0, PT, R4, 0x1000, PT ;  /* 0x000010000400780c */ /* 0x000fe40003f06270 */
[----:B-----5:R-:W-:-:S04]  /*11a0*/  IADD3 R13, PT, PT, R9, R8, R13 ;  /* 0x00000008090d7210 */ /* 0x020fc80007ffe00d */
[----:B------:R-:W-:-:S07]  /*11b0*/  IADD3 R21, PT, PT, R11, R10, R13 ;  /* 0x0000000a0b157210 */ /* 0x000fce0007ffe00d */
[----:B------:R-:W-:Y:S05]  /*11c0*/  @!P0 BRA `(.L_x_19) ;  /* 0x0000000400fc8947 */ /* 0x000fea0003800000 */
[----:B------:R-:W-:-:S05]  /*11d0*/  VIADD R23, R23, 0x1000 ;  /* 0x0000100017177836 */ /* 0x000fca0000000000 */
[----:B------:R-:W-:-:S13]  /*11e0*/  ISETP.GT.AND P0, PT, R23, R22, PT ;  /* 0x000000161700720c */ /* 0x000fda0003f04270 */
[----:B------:R-:W-:Y:S05]  /*11f0*/  @!P0 BRA `(.L_x_20) ;  /* 0xfffffffc00b08947 */ /* 0x000fea000383ffff */
.L_x_18:
[----:B------:R-:W-:-:S13]  /*1200*/  ISETP.GE.AND P0, PT, R23, R20, PT ;  /* 0x000000141700720c */ /* 0x000fda0003f06270 */
[----:B------:R-:W-:Y:S05]  /*1210*/  @P0 BRA `(.L_x_19) ;  /* 0x0000000400e80947 */ /* 0x000fea0003800000 */
[----:B------:R-:W-:Y:S01]  /*1220*/  IMAD.IADD R9, R20, 0x1, -R23 ;  /* 0x0000000114097824 */ /* 0x000fe200078e0a17 */
[----:B------:R-:W-:Y:S04]  /*1230*/  BSSY.RECONVERGENT B1, `(.L_x_19) ;  /* 0x0000078000017945 */ /* 0x000fe80003800200 */
[----:B------:R-:W-:-:S13]  /*1240*/  ISETP.GE.AND P0, PT, R0, R9, PT ;  /* 0x000000090000720c */ /* 0x000fda0003f06270 */
[----:B------:R-:W-:Y:S05]  /*1250*/  @P0 BRA `(.L_x_21) ;  /* 0x0000000400d40947 */ /* 0x000fea0003800000 */
[----:B------:R-:W-:Y:S01]  /*1260*/  LOP3.LUT R2, RZ, R0, RZ, 0x33, !PT ;  /* 0x00000000ff027212 */ /* 0x000fe200078e33ff */
[----:B------:R-:W-:Y:S01]  /*1270*/  BSSY.RECONVERGENT B2, `(.L_x_22) ;  /* 0x0000015000027945 */ /* 0x000fe20003800200 */
[----:B------:R-:W-:Y:S02]  /*1280*/  IMAD.MOV.U32 R8, RZ, RZ, R0 ;  /* 0x000000ffff087224 */ /* 0x000fe400078e0000 */
[----:B------:R-:W-:-:S04]  /*1290*/  IADD3 R2, PT, PT, -R23, R20, R2 ;  /* 0x0000001417027210 */ /* 0x000fc80007ffe102 */
[C---:B------:R-:W-:Y:S02]  /*12a0*/  LOP3.LUT R3, R2.reuse, 0x300, RZ, 0xc0, !PT ;  /* 0x0000030002037812 */ /* 0x040fe400078ec0ff */
[----:B------:R-:W-:Y:S02]  /*12b0*/  ISETP.GE.U32.AND P1, PT, R2, 0x300, PT ;  /* 0x000003000200780c */ /* 0x000fe40003f26070 */
[----:B------:R-:W-:-:S13]  /*12c0*/  ISETP.NE.AND P0, PT, R3, 0x300, PT ;  /* 0x000003000300780c */ /* 0x000fda0003f05270 */
[----:B------:R-:W-:Y:S05]  /*12d0*/  @!P0 BRA `(.L_x_23) ;  /* 0x0000000000388947 */ /* 0x000fea0003800000 */
[----:B------:R-:W0:Y:S01]  /*12e0*/  LDC.64 R4, c[0x0][0x380] ;  /* 0x0000e000ff047b82 */ /* 0x000e220000000a00 */
[----:B------:R-:W-:Y:S01]  /*12f0*/  LEA.HI R2, R2, 0x1, RZ, 0x18 ;  /* 0x0000000102027811 */ /* 0x000fe200078fc0ff */
[----:B------:R-:W-:Y:S02]  /*1300*/  IMAD.IADD R7, R0, 0x1, R23 ;  /* 0x0000000100077824 */ /* 0x000fe400078e0217 */
[----:B------:R-:W-:Y:S01]  /*1310*/  IMAD.MOV.U32 R8, RZ, RZ, R0 ;  /* 0x000000ffff087224 */ /* 0x000fe200078e0000 */
[----:B------:R-:W-:-:S05]  /*1320*/  LOP3.LUT R2, R2, 0x3, RZ, 0xc0, !PT ;  /* 0x0000000302027812 */ /* 0x000fca00078ec0ff */
[----:B------:R-:W-:-:S07]  /*1330*/  IMAD.MOV R6, RZ, RZ, -R2 ;  /* 0x000000ffff067224 */ /* 0x000fce00078e0a02 */
.L_x_24:
[----:B0-----:R-:W-:-:S06]  /*1340*/  IMAD.WIDE.U32 R2, R7, 0x4, R4 ;  /* 0x0000000407027825 */ /* 0x001fcc00078e0004 */
[----:B------:R-:W2:Y:S01]  /*1350*/  LDG.E.CONSTANT R2, desc[UR6][R2.64] ;  /* 0x0000000602027981 */ /* 0x000ea2000c1e9900 */
[----:B------:R-:W-:Y:S02]  /*1360*/  VIADD R6, R6, 0x1 ;  /* 0x0000000106067836 */ /* 0x000fe40000000000 */
[----:B------:R-:W-:Y:S02]  /*1370*/  VIADD R8, R8, 0x100 ;  /* 0x0000010008087836 */ /* 0x000fe40000000000 */
[----:B------:R-:W-:Y:S01]  /*1380*/  VIADD R7, R7, 0x100 ;  /* 0x0000010007077836 */ /* 0x000fe20000000000 */
[----:B------:R-:W-:Y:S01]  /*1390*/  ISETP.NE.AND P0, PT, R6, RZ, PT ;  /* 0x000000ff0600720c */ /* 0x000fe20003f05270 */
[----:B--2---:R-:W-:-:S12]  /*13a0*/  IMAD.IADD R21, R2, 0x1, R21 ;  /* 0x0000000102157824 */ /* 0x004fd800078e0215 */
[----:B------:R-:W-:Y:S05]  /*13b0*/  @P0 BRA `(.L_x_24) ;  /* 0xfffffffc00e00947 */ /* 0x000fea000383ffff */
.L_x_23:
[----:B------:R-:W-:Y:S05]  /*13c0*/  BSYNC.RECONVERGENT B2 ;  /* 0x0000000000027941 */ /* 0x000fea0003800200 */
.L_x_22:
[----:B------:R-:W-:Y:S05]  /*13d0*/  @!P1 BRA `(.L_x_21) ;  /* 0x0000000400749947 */ /* 0x000fea0003800000 */
[----:B------:R-:W0:Y:S01]  /*13e0*/  LDCU.64 UR4, c[0x0][0x380] ;  /* 0x00007000ff0477ac */ /* 0x000e220008000a00 */
[----:B------:R-:W-:Y:S01]  /*13f0*/  IMAD.IADD R5, R9, 0x1, -R8 ;  /* 0x0000000109057824 */ /* 0x000fe200078e0a08 */
[C---:B------:R-:W-:Y:S01]  /*1400*/  IADD3 R3, P0, PT, R8.reuse, R23, RZ ;  /* 0x0000001708037210 */ /* 0x040fe20007f1e0ff */
[----:B------:R-:W-:Y:S01]  /*1410*/  BSSY.RECONVERGENT B2, `(.L_x_25) ;  /* 0x0000033000027945 */ /* 0x000fe20003800200 */
[----:B------:R-:W-:Y:S02]  /*1420*/  IMAD.IADD R23, R8, 0x1, R23 ;  /* 0x0000000108177824 */ /* 0x000fe400078e0217 */
[----:B------:R-:W-:Y:S01]  /*1430*/  ISETP.GT.AND P1, PT, R5, 0xc00, PT ;  /* 0x00000c000500780c */ /* 0x000fe20003f24270 */
[----:B------:R-:W-:Y:S01]  /*1440*/  IMAD.X R4, RZ, RZ, RZ, P0 ;  /* 0x000000ffff047224 */ /* 0x000fe200000e06ff */
[----:B0-----:R-:W-:-:S04]  /*1450*/  LEA R2, P0, R3, UR4, 0x2 ;  /* 0x0000000403027c11 */ /* 0x001fc8000f8010ff */
[----:B------:R-:W-:Y:S02]  /*1460*/  LEA.HI.X R3, R3, UR5, R4, 0x2, P0 ;  /* 0x0000000503037c11 */ /* 0x000fe400080f1404 */
[----:B------:R-:W-:-:S05]  /*1470*/  IADD3 R2, P0, PT, R2, 0x800, RZ ;  /* 0x0000080002027810 */ /* 0x000fca0007f1e0ff */
[----:B------:R-:W-:Y:S01]  /*1480*/  IMAD.X R3, RZ, RZ, R3, P0 ;  /* 0x000000ffff037224 */ /* 0x000fe200000e0603 */
[----:B------:R-:W-:Y:S01]  /*1490*/  PLOP3.LUT P0, PT, PT, PT, PT, 0x80, 0x8 ;  /* 0x000000000008781c */ /* 0x000fe20003f0f070 */
[----:B------:R-:W-:-:S12]  /*14a0*/  @!P1 BRA `(.L_x_26) ;  /* 0x0000000000a49947 */ /* 0x000fd80003800000 */
[----:B------:R-:W-:Y:S01]  /*14b0*/  PLOP3.LUT P0, PT, PT, PT, PT, 0x8, 0x80 ;  /* 0x000000000080781c */ /* 0x000fe20003f0e170 */
[----:B------:R-:W-:-:S12]  /*14c0*/  VIADD R11, R9, 0xfffff400 ;  /* 0xfffff400090b7836 */ /* 0x000fd80000000000 */
.L_x_27:
[----:B------:R-:W0:Y:S01]  /*14d0*/  LDC.64 R4, c[0x0][0x380] ;  /* 0x0000e000ff047b82 */ /* 0x000e220000000a00 */
[C---:B------:R-:W-:Y:S01]  /*14e0*/  VIADD R27, R23.reuse, 0x400 ;  /* 0x00000400171b7836 */ /* 0x040fe20000000000 */
[----:B------:R-:W2:Y:S01]  /*14f0*/  LDG.E.CONSTANT R12, desc[UR6][R2.64+-0x400] ;  /* 0xfffc0006020c7981 */ /* 0x000ea2000c1e9900 */
[----:B------:R-:W-:-:S03]  /*1500*/  VIADD R7, R23, 0x800 ;  /* 0x0000080017077836 */ /* 0x000fc60000000000 */
[----:B------:R-:W3:Y:S04]  /*1510*/  LDG.E.CONSTANT R18, desc[UR6][R2.64] ;  /* 0x0000000602127981 */ /* 0x000ee8000c1e9900 */
[----:B------:R-:W3:Y:S04]  /*1520*/  LDG.E.CONSTANT R17, desc[UR6][R2.64+0x400] ;  /* 0x0004000602117981 */ /* 0x000ee8000c1e9900 */
[----:B------:R-:W4:Y:S01]  /*1530*/  LDG.E.CONSTANT R15, desc[UR6][R2.64+0xc00] ;  /* 0x000c0006020f7981 */ /* 0x000f22000c1e9900 */
[----:B------:R-:W-:-:S03]  /*1540*/  VIADD R29, R23, 0xc00 ;  /* 0x00000c00171d7836 */ /* 0x000fc60000000000 */
[----:B------:R-:W5:Y:S04]  /*1550*/  LDG.E.CONSTANT R14, desc[UR6][R2.64+0x1000] ;  /* 0x00100006020e7981 */ /* 0x000f68000c1e9900 */
[----:B------:R-:W5:Y:S01]  /*1560*/  LDG.E.CONSTANT R13, desc[UR6][R2.64+0x1400] ;  /* 0x00140006020d7981 */ /* 0x000f62000c1e9900 */
[----:B0-----:R-:W-:-:S03]  /*1570*/  IMAD.WIDE.U32 R24, R23, 0x4, R4 ;  /* 0x0000000417187825 */ /* 0x001fc600078e0004 */
[----:B------:R-:W5:Y:S04]  /*1580*/  LDG.E.CONSTANT R19, desc[UR6][R2.64+0x1c00] ;  /* 0x001c000602137981 */ /* 0x000f68000c1e9900 */
[----:B------:R-:W2:Y:S01]  /*1590*/  LDG.E.CONSTANT R10, desc[UR6][R24.64] ;  /* 0x00000006180a7981 */ /* 0x000ea2000c1e9900 */
[----:B------:R-:W-:-:S03]  /*15a0*/  IMAD.WIDE.U32 R26, R27, 0x4, R4 ;  /* 0x000000041b1a7825 */ /* 0x000fc600078e0004 */
[----:B------:R-:W5:Y:S01]  /*15b0*/  LDG.E.CONSTANT R20, desc[UR6][R2.64+0x2400] ;  /* 0x0024000602147981 */ /* 0x000f62000c1e9900 */
[----:B------:R-:W-:-:S03]  /*15c0*/  IMAD.WIDE.U32 R6, R7, 0x4, R4 ;  /* 0x0000000407067825 */ /* 0x000fc600078e0004 */
[----:B------:R-:W4:Y:S01]  /*15d0*/  LDG.E.CONSTANT R16, desc[UR6][R26.64] ;  /* 0x000000061a107981 */ /* 0x000f22000c1e9900 */
[----:B------:R-:W-:-:S03]  /*15e0*/  IMAD.WIDE.U32 R4, R29, 0x4, R4 ;  /* 0x000000041d047825 */ /* 0x000fc600078e0004 */
[----:B------:R-:W5:Y:S04]  /*15f0*/  LDG.E.CONSTANT R6, desc[UR6][R6.64] ;  /* 0x0000000606067981 */ /* 0x000f68000c1e9900 */
[----:B------:R-:W5:Y:S04]  /*1600*/  LDG.E.CONSTANT R25, desc[UR6][R2.64+0x2000] ;  /* 0x0020000602197981 */ /* 0x000f68000c1e9900 */
[----:B------:R0:W5:Y:S04]  /*1610*/  LDG.E.CONSTANT R5, desc[UR6][R4.64] ;  /* 0x0000000604057981 */ /* 0x000168000c1e9900 */
[----:B------:R-:W5:Y:S04]  /*1620*/  LDG.E.CONSTANT R24, desc[UR6][R2.64+0x2c00] ;  /* 0x002c000602187981 */ /* 0x000f68000c1e9900 */
[----:B------:R-:W5:Y:S04]  /*1630*/  LDG.E.CONSTANT R27, desc[UR6][R2.64+0x3000] ;  /* 0x00300006021b7981 */ /* 0x000f68000c1e9900 */
[----:B------:R1:W5:Y:S01]  /*1640*/  LDG.E.CONSTANT R22, desc[UR6][R2.64+0x3400] ;  /* 0x0034000602167981 */ /* 0x000362000c1e9900 */
[----:B------:R-:W-:-:S05]  /*1650*/  VIADD R8, R8, 0x1000 ;  /* 0x0000100008087836 */ /* 0x000fca0000000000 */
[----:B------:R-:W-:Y:S02]  /*1660*/  ISETP.GE.AND P1, PT, R8, R11, PT ;  /* 0x0000000b0800720c */ /* 0x000fe40003f26270 */
[----:B0-----:R-:W-:Y:S01]  /*1670*/  IADD3 R4, P2, PT, R2, 0x4000, RZ ;  /* 0x0000400002047810 */ /* 0x001fe20007f5e0ff */
[----:B------:R-:W-:-:S04]  /*1680*/  VIADD R23, R23, 0x1000 ;  /* 0x0000100017177836 */ /* 0x000fc80000000000 */
[----:B-1----:R-:W-:Y:S02]  /*1690*/  IMAD.X R3, RZ, RZ, R3, P2 ;  /* 0x000000ffff037224 */ /* 0x002fe400010e0603 */
[----:B------:R-:W-:Y:S01]  /*16a0*/  IMAD.MOV.U32 R2, RZ, RZ, R4 ;  /* 0x000000ffff027224 */ /* 0x000fe200078e0004 */
[----:B--2---:R-:W-:-:S04]  /*16b0*/  IADD3 R10, PT, PT, R12, R10, R21 ;  /* 0x0000000a0c0a7210 */ /* 0x004fc80007ffe015 */
[----:B---3--:R-:W-:-:S04]  /*16c0*/  IADD3 R10, PT, PT, R17, R18, R10 ;  /* 0x00000012110a7210 */ /* 0x008fc80007ffe00a */
[----:B----4-:R-:W-:-:S04]  /*16d0*/  IADD3 R10, PT, PT, R15, R16, R10 ;  /* 0x000000100f0a7210 */ /* 0x010fc80007ffe00a */
[----:B-----5:R-:W-:-:S04]  /*16e0*/  IADD3 R10, PT, PT, R13, R14, R10 ;  /* 0x0000000e0d0a7210 */ /* 0x020fc80007ffe00a */
[----:B------:R-:W-:-:S04]  /*16f0*/  IADD3 R6, PT, PT, R19, R6, R10 ;  /* 0x0000000613067210 */ /* 0x000fc80007ffe00a */
[----:B------:R-:W-:-:S04]  /*1700*/  IADD3 R6, PT, PT, R20, R25, R6 ;  /* 0x0000001914067210 */ /* 0x000fc80007ffe006 */
[----:B------:R-:W-:-:S04]  /*1710*/  IADD3 R5, PT, PT, R24, R5, R6 ;  /* 0x0000000518057210 */ /* 0x000fc80007ffe006 */
[----:B------:R-:W-:Y:S01]  /*1720*/  IADD3 R21, PT, PT, R22, R27, R5 ;  /* 0x0000001b16157210 */ /* 0x000fe20007ffe005 */
[----:B------:R-:W-:Y:S06]  /*1730*/  @!P1 BRA `(.L_x_27) ;  /* 0xfffffffc00649947 */ /* 0x000fec000383ffff */
.L_x_26:
[----:B------:R-:W-:Y:S05]  /*1740*/  BSYNC.RECONVERGENT B2 ;  /* 0x0000000000027941 */ /* 0x000fea0003800200 */
.L_x_25:
[----:B------:R-:W-:Y:S01]  /*1750*/  IMAD.IADD R4, R9, 0x1, -R8 ;  /* 0x0000000109047824 */ /* 0x000fe200078e0a08 */
[----:B------:R-:W-:Y:S04]  /*1760*/  BSSY.RECONVERGENT B2, `(.L_x_28) ;  /* 0x000001a000027945 */ /* 0x000fe80003800200 */
[----:B------:R-:W-:-:S13]  /*1770*/  ISETP.GT.AND P1, PT, R4, 0x400, PT ;  /* 0x000004000400780c */ /* 0x000fda0003f24270 */
[----:B------:R-:W-:Y:S05]  /*1780*/  @!P1 BRA `(.L_x_29) ;  /* 0x00000000005c9947 */ /* 0x000fea0003800000 */
[----:B------:R-:W0:Y:S01]  /*1790*/  LDC.64 R6, c[0x0][0x380] ;  /* 0x0000e000ff067b82 */ /* 0x000e220000000a00 */
[C---:B------:R-:W-:Y:S01]  /*17a0*/  VIADD R11, R23.reuse, 0x400 ;  /* 0x00000400170b7836 */ /* 0x040fe20000000000 */
[----:B------:R-:W2:Y:S04]  /*17b0*/  LDG.E.CONSTANT R10, desc[UR6][R2.64+-0x400] ;  /* 0xfffc0006020a7981 */ /* 0x000ea8000c1e9900 */
[----:B------:R-:W3:Y:S04]  /*17c0*/  LDG.E.CONSTANT R12, desc[UR6][R2.64+0x400] ;  /* 0x00040006020c7981 */ /* 0x000ee8000c1e9900 */
[----:B------:R-:W4:Y:S04]  /*17d0*/  LDG.E.CONSTANT R13, desc[UR6][R2.64+0xc00] ;  /* 0x000c0006020d7981 */ /* 0x000f28000c1e9900 */
[----:B------:R-:W5:Y:S04]  /*17e0*/  LDG.E.CONSTANT R15, desc[UR6][R2.64+0x1000] ;  /* 0x00100006020f7981 */ /* 0x000f68000c1e9900 */
[----:B------:R1:W5:Y:S01]  /*17f0*/  LDG.E.CONSTANT R14, desc[UR6][R2.64+0x1400] ;  /* 0x00140006020e7981 */ /* 0x000362000c1e9900 */
[----:B0-----:R-:W-:-:S04]  /*1800*/  IMAD.WIDE.U32 R4, R23, 0x4, R6 ;  /* 0x0000000417047825 */ /* 0x001fc800078e0006 */
[----:B------:R-:W-:Y:S02]  /*1810*/  IMAD.WIDE.U32 R6, R11, 0x4, R6 ;  /* 0x000000040b067825 */ /* 0x000fe400078e0006 */
[----:B------:R-:W2:Y:S04]  /*1820*/  LDG.E.CONSTANT R4, desc[UR6][R4.64] ;  /* 0x0000000604047981 */ /* 0x000ea8000c1e9900 */
[----:B------:R-:W3:Y:S04]  /*1830*/  LDG.E.CONSTANT R11, desc[UR6][R2.64] ;  /* 0x00000006020b7981 */ /* 0x000ee8000c1e9900 */
[----:B------:R-:W4:Y:S01]  /*1840*/  LDG.E.CONSTANT R7, desc[UR6][R6.64] ;  /* 0x0000000606077981 */ /* 0x000f22000c1e9900 */
[----:B------:R-:W-:Y:S01]  /*1850*/  PLOP3.LUT P0, PT, PT, PT, PT, 0x8, 0x80 ;  /* 0x000000000080781c */ /* 0x000fe20003f0e170 */
[----:B------:R-:W-:-:S02]  /*1860*/  VIADD R8, R8, 0x800 ;  /* 0x0000080008087836 */ /* 0x000fc40000000000 */
[----:B------:R-:W-:Y:S01]  /*1870*/  VIADD R23, R23, 0x800 ;  /* 0x0000080017177836 */ /* 0x000fe20000000000 */
[----:B--2---:R-:W-:Y:S02]  /*1880*/  IADD3 R10, PT, PT, R10, R4, R21 ;  /* 0x000000040a0a7210 */ /* 0x004fe40007ffe015 */
[----:B------:R-:W-:Y:S02]  /*1890*/  IADD3 R4, P1, PT, R2, 0x2000, RZ ;  /* 0x0000200002047810 */ /* 0x000fe40007f3e0ff */
[----:B---3--:R-:W-:-:S03]  /*18a0*/  IADD3 R10, PT, PT, R12, R11, R10 ;  /* 0x0000000b0c0a7210 */ /* 0x008fc60007ffe00a */
[----:B------:R-:W-:Y:S01]  /*18b0*/  IMAD.X R5, RZ, RZ, R3, P1 ;  /* 0x000000ffff057224 */ /* 0x000fe200008e0603 */
[----:B----4-:R-:W-:Y:S01]  /*18c0*/  IADD3 R10, PT, PT, R13, R7, R10 ;  /* 0x000000070d0a7210 */ /* 0x010fe20007ffe00a */
[----:B-1----:R-:W-:Y:S02]  /*18d0*/  IMAD.MOV.U32 R2, RZ, RZ, R4 ;  /* 0x000000ffff027224 */ /* 0x002fe400078e0004 */
[----:B------:R-:W-:Y:S01]  /*18e0*/  IMAD.MOV.U32 R3, RZ, RZ, R5 ;  /* 0x000000ffff037224 */ /* 0x000fe200078e0005 */
[----:B-----5:R-:W-:-:S07]  /*18f0*/  IADD3 R21, PT, PT, R14, R15, R10 ;  /* 0x0000000f0e157210 */ /* 0x020fce0007ffe00a */
.L_x_29:
[----:B------:R-:W-:Y:S05]  /*1900*/  BSYNC.RECONVERGENT B2 ;  /* 0x0000000000027941 */ /* 0x000fea0003800200 */
.L_x_28:
[----:B------:R-:W-:-:S13]  /*1910*/  ISETP.LT.OR P0, PT, R8, R9, P0 ;  /* 0x000000090800720c */ /* 0x000fda0000701670 */
[----:B------:R-:W-:Y:S05]  /*1920*/  @!P0 BRA `(.L_x_21) ;  /* 0x0000000000208947 */ /* 0x000fea0003800000 */
[----:B------:R-:W0:Y:S01]  /*1930*/  LDC.64 R4, c[0x0][0x380] ;  /* 0x0000e000ff047b82 */ /* 0x000e220000000a00 */
[----:B------:R-:W2:Y:S04]  /*1940*/  LDG.E.CONSTANT R6, desc[UR6][R2.64+-0x400] ;  /* 0xfffc000602067981 */ /* 0x000ea8000c1e9900 */
[----:B------:R-:W3:Y:S04]  /*1950*/  LDG.E.CONSTANT R7, desc[UR6][R2.64] ;  /* 0x0000000602077981 */ /* 0x000ee8000c1e9900 */
[----:B------:R-:W3:Y:S01]  /*1960*/  LDG.E.CONSTANT R8, desc[UR6][R2.64+0x400] ;  /* 0x0004000602087981 */ /* 0x000ee2000c1e9900 */
[----:B0-----:R-:W-:-:S06]  /*1970*/  IMAD.WIDE.U32 R4, R23, 0x4, R4 ;  /* 0x0000000417047825 */ /* 0x001fcc00078e0004 */
[----:B------:R-:W2:Y:S02]  /*1980*/  LDG.E.CONSTANT R4, desc[UR6][R4.64] ;  /* 0x0000000604047981 */ /* 0x000ea4000c1e9900 */
[----:B--2---:R-:W-:-:S04]  /*1990*/  IADD3 R6, PT, PT, R6, R4, R21 ;  /* 0x0000000406067210 */ /* 0x004fc80007ffe015 */
[----:B---3--:R-:W-:-:S07]  /*19a0*/  IADD3 R21, PT, PT, R8, R7, R6 ;  /* 0x0000000708157210 */ /* 0x008fce0007ffe006 */
.L_x_21:
[----:B------:R-:W-:Y:S05]  /*19b0*/  BSYNC.RECONVERGENT B1 ;  /* 0x0000000000017941 */ /* 0x000fea0003800200 */
.L_x_19:
[----:B------:R-:W0:Y:S01]  /*19c0*/  S2R R8, SR_LANEID ;  /* 0x0000000000087919 */ /* 0x000e220000000000 */
[----:B------:R-:W1:Y:S01]  /*19d0*/  SHFL.DOWN PT, R2, R21, 0x1, 0x1f ;  /* 0x08201f0015027f89 */ /* 0x000e6200000e0000 */
[C---:B0-----:R-:W-:Y:S02]  /*19e0*/  ISETP.GT.AND P0, PT, R8.reuse, 0x1e, PT ;  /* 0x0000001e0800780c */ /* 0x041fe40003f04270 */
[----:B------:R-:W-:Y:S02]  /*19f0*/  ISETP.NE.AND P1, PT, R8, RZ, PT ;  /* 0x000000ff0800720c */ /* 0x000fe40003f25270 */
[----:B-1----:R-:W-:Y:S02]  /*1a00*/  SEL R2, R2, RZ, !P0 ;  /* 0x000000ff02027207 */ /* 0x002fe40004000000 */
[----:B------:R-:W-:-:S03]  /*1a10*/  ISETP.GT.AND P0, PT, R8, 0x1d, PT ;  /* 0x0000001d0800780c */ /* 0x000fc60003f04270 */
[----:B------:R-:W-:-:S05]  /*1a20*/  IMAD.IADD R2, R2, 0x1, R21 ;  /* 0x0000000102027824 */ /* 0x000fca00078e0215 */
[----:B------:R-:W0:Y:S01]  /*1a30*/  SHFL.DOWN PT, R3, R2, 0x2, 0x1f ;  /* 0x08401f0002037f89 */ /* 0x000e2200000e0000 */
[----:B------:R-:W-:Y:S01]  /*1a40*/  @!P1 MOV R6, 0x400 ;  /* 0x0000040000069802 */ /* 0x000fe20000000f00 */
[----:B------:R-:W1:Y:S01]  /*1a50*/  @!P1 S2R R7, SR_CgaCtaId ;  /* 0x0000000000079919 */ /* 0x000e620000008800 */
[----:B0-----:R-:W-:Y:S02]  /*1a60*/  SEL R3, R3, RZ, !P0 ;  /* 0x000000ff03037207 */ /* 0x001fe40004000000 */
[----:B------:R-:W-:-:S03]  /*1a70*/  ISETP.GT.AND P0, PT, R8, 0x1b, PT ;  /* 0x0000001b0800780c */ /* 0x000fc60003f04270 */
[----:B------:R-:W-:-:S05]  /*1a80*/  IMAD.IADD R3, R2, 0x1, R3 ;  /* 0x0000000102037824 */ /* 0x000fca00078e0203 */
[----:B------:R-:W0:Y:S01]  /*1a90*/  SHFL.DOWN PT, R4, R3, 0x4, 0x1f ;  /* 0x08801f0003047f89 */ /* 0x000e2200000e0000 */
[----:B-1----:R-:W-:Y:S02]  /*1aa0*/  @!P1 LEA R6, R7, R6, 0x18 ;  /* 0x0000000607069211 */ /* 0x002fe400078ec0ff */
[----:B0-----:R-:W-:Y:S02]  /*1ab0*/  SEL R4, R4, RZ, !P0 ;  /* 0x000000ff04047207 */ /* 0x001fe40004000000 */
[----:B------:R-:W-:-:S03]  /*1ac0*/  ISETP.GT.AND P0, PT, R8, 0x17, PT ;  /* 0x000000170800780c */ /* 0x000fc60003f04270 */
[----:B------:R-:W-:Y:S01]  /*1ad0*/  IMAD.IADD R4, R3, 0x1, R4 ;  /* 0x0000000103047824 */ /* 0x000fe200078e0204 */
[----:B------:R-:W-:-:S04]  /*1ae0*/  @!P1 SHF.R.U32.HI R3, RZ, 0x3, R0 ;  /* 0x00000003ff039819 */ /* 0x000fc80000011600 */
        /* <DEDUP_REMOVED lines=13> */
[----:B------:R-:W0:Y:S01]  /*1bc0*/  S2UR UR5, SR_CgaCtaId ;  /* 0x00000000000579c3 */ /* 0x000e220000008800 */
[----:B------:R-:W-:Y:S02]  /*1bd0*/  UMOV UR4, 0x400 ;  /* 0x0000040000047882 */ /* 0x000fe40000000000 */
[----:B0-----:R-:W-:-:S09]  /*1be0*/  ULEA UR4, UR5, UR4, 0x18 ;  /* 0x0000000405047291 */ /* 0x001fd2000f8ec0ff */
[----:B------:R-:W-:Y:S04]  /*1bf0*/  LDS R0, [UR4+0xc] ;  /* 0x00000c04ff007984 */ /* 0x000fe80008000800 */
[----:B---3--:R-:W0:Y:S04]  /*1c00*/  LDS.128 R4, [UR4+0x10] ;  /* 0x00001004ff047984 */ /* 0x008e280008000c00 */
[----:B------:R-:W1:Y:S01]  /*1c10*/  LDS.64 R8, [UR4+0x20] ;  /* 0x00002004ff087984 */ /* 0x000e620008000a00 */
[----:B0-----:R-:W-:-:S04]  /*1c20*/  IADD3 R0, PT, PT, R4, R0, R3 ;  /* 0x0000000004007210 */ /* 0x001fc80007ffe003 */
[----:B------:R-:W-:-:S04]  /*1c30*/  IADD3 R0, PT, PT, R6, R0, R5 ;  /* 0x0000000006007210 */ /* 0x000fc80007ffe005 */
[----:B-1----:R-:W-:-:S05]  /*1c40*/  IADD3 R0, PT, PT, R8, R0, R7 ;  /* 0x0000000008007210 */ /* 0x002fca0007ffe007 */
[----:B------:R-:W-:Y:S01]  /*1c50*/  IMAD.IADD R3, R0, 0x1, R9 ;  /* 0x0000000100037824 */ /* 0x000fe200078e0209 */
[----:B------:R-:W-:Y:S06]  /*1c60*/  BRA `(.L_x_17) ;  /* 0x0000001c00307947 */ /* 0x000fec0003800000 */
.L_x_2:
        /* <DEDUP_REMOVED lines=12> */
.L_x_32:
[----:B------:R-:W-:Y:S05]  /*1d30*/  BSYNC.RECONVERGENT B1 ;  /* 0x0000000000017941 */ /* 0x000fea0003800200 */
.L_x_31:
        /* <DEDUP_REMOVED lines=16> */
.L_x_37:
        /* <DEDUP_REMOVED lines=9> */
.L_x_36:
[----:B------:R-:W-:Y:S05]  /*1ed0*/  BSYNC.RECONVERGENT B2 ;  /* 0x0000000000027941 */ /* 0x000fea0003800200 */
.L_x_35:
        /* <DEDUP_REMOVED lines=8> */
.L_x_40:
        /* <DEDUP_REMOVED lines=35> */
.L_x_39:
[----:B------:R-:W-:Y:S05]  /*2190*/  BSYNC.RECONVERGENT B2 ;  /* 0x0000000000027941 */ /* 0x000fea0003800200 */
.L_x_38:
        /* <DEDUP_REMOVED lines=22> */
.L_x_42:
[----:B------:R-:W-:Y:S05]  /*2300*/  BSYNC.RECONVERGENT B2 ;  /* 0x0000000000027941 */ /* 0x000fea0003800200 */
.L_x_41:
        /* <DEDUP_REMOVED lines=10> */
.L_x_34:
[----:B------:R-:W-:Y:S05]  /*23b0*/  BSYNC.RECONVERGENT B1 ;  /* 0x0000000000017941 */ /* 0x000fea0003800200 */
.L_x_33:
        /* <DEDUP_REMOVED lines=38> */
[----:B------:R-:W0:Y:S04]  /*2620*/  LDS.128 R4, [UR4+0x10] ;  /* 0x00001004ff047984 */ /* 0x000e280008000c00 */
[----:B------:R-:W1:Y:S01]  /*2630*/  LDS.64 R8, [UR4+0x20] ;  /* 0x00002004ff087984 */ /* 0x000e620008000a00 */
[----:B0-----:R-:W-:-:S04]  /*2640*/  IADD3 R0, PT, PT, R4, R0, R3 ;  /* 0x0000000004007210 */ /* 0x001fc80007ffe003 */
[----:B------:R-:W-:-:S04]  /*2650*/  IADD3 R0, PT, PT, R6, R0, R5 ;  /* 0x0000000006007210 */ /* 0x000fc80007ffe005 */
[----:B-1----:R-:W-:-:S05]  /*2660*/  IADD3 R0, PT, PT, R8, R0, R7 ;  /* 0x0000000008007210 */ /* 0x002fca0007ffe007 */
[----:B--2---:R-:W-:Y:S01]  /*2670*/  IMAD.IADD R3, R0, 0x1, R9 ;  /* 0x0000000100037824 */ /* 0x004fe200078e0209 */
[----:B------:R-:W-:Y:S06]  /*2680*/  BRA `(.L_x_17) ;  /* 0x0000001000a87947 */ /* 0x000fec0003800000 */
.L_x_43:
        /* <DEDUP_REMOVED lines=16> */
[----:B------:R-:W1:Y:S02]  /*2790*/  SHFL.DOWN PT, R2, R3, 0x2, R7 ;  /* 0x0840000003027989 */ /* 0x000e6400000e0007 */
[----:B-1----:R-:W-:Y:S02]  /*27a0*/  SEL R2, R2, RZ, !P0 ;  /* 0x000000ff02027207 */ /* 0x002fe40004000000 */
[----:B------:R-:W-:-:S03]  /*27b0*/  ISETP.GT.AND P0, PT, R8, R7, PT ;  /* 0x000000070800720c */ /* 0x000fc60003f04270 */
[----:B------:R-:W-:Y:S01]  /*27c0*/  IMAD.IADD R2, R3, 0x1, R2 ;  /* 0x0000000103027824 */ /* 0x000fe200078e0202 */
[----:B------:R-:W-:-:S04]  /*27d0*/  @!P1 SHF.R.U32.HI R3, RZ, 0x3, R9 ;  /* 0x00000003ff039819 */ /* 0x000fc80000011609 */
[----:B------:R-:W1:Y:S02]  /*27e0*/  SHFL.DOWN PT, R4, R2, 0x4, R7 ;  /* 0x0880000002047989 */ /* 0x000e6400000e0007 */
[----:B-1----:R-:W-:Y:S01]  /*27f0*/  SEL R5, R4, RZ, !P0 ;  /* 0x000000ff04057207 */ /* 0x002fe20004000000 */
[C---:B------:R-:W-:Y:S02]  /*2800*/  VIADD R4, R6.reuse, 0x8 ;  /* 0x0000000806047836 */ /* 0x040fe40000000000 */
[----:B------:R-:W-:Y:S02]  /*2810*/  VIADD R6, R6, 0x10 ;  /* 0x0000001006067836 */ /* 0x000fe40000000000 */
[----:B------:R-:W-:Y:S01]  /*2820*/  IMAD.IADD R5, R2, 0x1, R5 ;  /* 0x0000000102057824 */ /* 0x000fe200078e0205 */
[----:B------:R-:W-:Y:S02]  /*2830*/  ISETP.GT.AND P0, PT, R4, R7, PT ;  /* 0x000000070400720c */ /* 0x000fe40003f04270 */
[----:B------:R-:W-:-:S02]  /*2840*/  @!P1 MOV R4, 0x400 ;  /* 0x0000040000049802 */ /* 0x000fc40000000f00 */
[----:B------:R-:W1:Y:S02]  /*2850*/  SHFL.DOWN PT, R0, R5, 0x8, R7 ;  /* 0x0900000005007989 */ /* 0x000e6400000e0007 */
[----:B0-----:R-:W-:Y:S02]  /*2860*/  @!P1 LEA R11, R11, R4, 0x18 ;  /* 0x000000040b0b9211 */ /* 0x001fe400078ec0ff */
[----:B------:R-:W-:-:S05]  /*2870*/  @!P1 LOP3.LUT R4, R3, 0x7c, RZ, 0xc0, !PT ;  /* 0x0000007c03049812 */ /* 0x000fca00078ec0ff */
[----:B------:R-:W-:Y:S01]  /*2880*/  @!P1 IMAD.IADD R4, R4, 0x1, R11 ;  /* 0x0000000104049824 */ /* 0x000fe200078e020b */
[----:B-1----:R-:W-:Y:S02]  /*2890*/  SEL R0, R0, RZ, !P0 ;  /* 0x000000ff00007207 */ /* 0x002fe40004000000 */
        /* <DEDUP_REMOVED lines=15> */
[----:B-1----:R-:W0:Y:S04]  /*2990*/  LDS.128 R4, [UR4+0x10] ;  /* 0x00001004ff047984 */ /* 0x002e280008000c00 */
        /* <DEDUP_REMOVED lines=18> */
.L_x_30:
[----:B------:R-:W0:Y:S01]  /*2ac0*/  S2R R0, SR_TID.X ;  /* 0x0000000000007919 */ /* 0x000e220000002100 */
[----:B------:R-:W0:Y:S02]  /*2ad0*/  LDC.64 R2, c[0x0][0x380] ;  /* 0x0000e000ff027b82 */ /* 0x000e240000000a00 */
[----:B0-----:R-:W-:-:S05]  /*2ae0*/  IMAD.WIDE.U32 R2, R0, 0x4, R2 ;  /* 0x0000000400027825 */ /* 0x001fca00078e0002 */
[----:B------:R-:W2:Y:S04]  /*2af0*/  LDG.E.CONSTANT R19, desc[UR6][R2.64] ;  /* 0x0000000602137981 */ /* 0x000ea8000c1e9900 */
[----:B------:R-:W2:Y:S04]  /*2b00*/  LDG.E.CONSTANT R4, desc[UR6][R2.64+0x400] ;  /* 0x0004000602047981 */ /* 0x000ea8000c1e9900 */
[----:B------:R-:W2:Y:S04]  /*2b10*/  LDG.E.CONSTANT R5, desc[UR6][R2.64+0x800] ;  /* 0x0008000602057981 */ /* 0x000ea8000c1e9900 */
[----:B------:R-:W3:Y:S04]  /*2b20*/  LDG.E.CONSTANT R6, desc[UR6][R2.64+0xc00] ;  /* 0x000c000602067981 */ /* 0x000ee8000c1e9900 */
[----:B------:R-:W3:Y:S04]  /*2b30*/  LDG.E.CONSTANT R7, desc[UR6][R2.64+0x1000] ;  /* 0x0010000602077981 */ /* 0x000ee8000c1e9900 */
[----:B------:R-:W4:Y:S04]  /*2b40*/  LDG.E.CONSTANT R8, desc[UR6][R2.64+0x1400] ;  /* 0x0014000602087981 */ /* 0x000f28000c1e9900 */
[----:B------:R-:W4:Y:S04]  /*2b50*/  LDG.E.CONSTANT R9, desc[UR6][R2.64+0x1800] ;  /* 0x0018000602097981 */ /* 0x000f28000c1e9900 */
[----:B------:R-:W5:Y:S04]  /*2b60*/  LDG.E.CONSTANT R10, desc[UR6][R2.64+0x1c00] ;  /* 0x001c0006020a7981 */ /* 0x000f68000c1e9900 */
[----:B------:R-:W5:Y:S04]  /*2b70*/  LDG.E.CONSTANT R11, desc[UR6][R2.64+0x2000] ;  /* 0x00200006020b7981 */ /* 0x000f68000c1e9900 */
[----:B------:R-:W5:Y:S04]  /*2b80*/  LDG.E.CONSTANT R12, desc[UR6][R2.64+0x2400] ;  /* 0x00240006020c7981 */ /* 0x000f68000c1e9900 */
[----:B------:R-:W5:Y:S04]  /*2b90*/  LDG.E.CONSTANT R13, desc[UR6][R2.64+0x2800] ;  /* 0x00280006020d7981 */ /* 0x000f68000c1e9900 */
[----:B------:R-:W5:Y:S04]  /*2ba0*/  LDG.E.CONSTANT R14, desc[UR6][R2.64+0x2c00] ;  /* 0x002c0006020e7981 */ /* 0x000f68000c1e9900 */
[----:B------:R-:W5:Y:S04]  /*2bb0*/  LDG.E.CONSTANT R15, desc[UR6][R2.64+0x3000] ;  /* 0x00300006020f7981 */ /* 0x000f68000c1e9900 */
[----:B------:R-:W5:Y:S04]  /*2bc0*/  LDG.E.CONSTANT R16, desc[UR6][R2.64+0x3400] ;  /* 0x0034000602107981 */ /* 0x000f68000c1e9900 */
[----:B------:R-:W5:Y:S04]  /*2bd0*/  LDG.E.CONSTANT R17, desc[UR6][R2.64+0x3800] ;  /* 0x0038000602117981 */ /* 0x000f68000c1e9900 */
[----:B------:R-:W5:Y:S01]  /*2be0*/  LDG.E.CONSTANT R18, desc[UR6][R2.64+0x3c00] ;  /* 0x003c000602127981 */ /* 0x000f62000c1e9900 */
[----:B------:R-:W-:-:S02]  /*2bf0*/  ISETP.GE.U32.AND P0, PT, R20, 0x2000, PT ;  /* 0x000020001400780c */ /* 0x000fc40003f06070 */
[----:B--2---:R-:W-:-:S04]  /*2c00*/  IADD3 R4, PT, PT, R5, R4, R19 ;  /* 0x0000000405047210 */ /* 0x004fc80007ffe013 */
[----:B---3--:R-:W-:-:S04]  /*2c10*/  IADD3 R4, PT, PT, R7, R6, R4 ;  /* 0x0000000607047210 */ /* 0x008fc80007ffe004 */
[----:B----4-:R-:W-:-:S04]  /*2c20*/  IADD3 R4, PT, PT, R9, R8, R4 ;  /* 0x0000000809047210 */ /* 0x010fc80007ffe004 */
[----:B-----5:R-:W-:Y:S01]  /*2c30*/  IADD3 R4, PT, PT, R11, R10, R4 ;  /* 0x0000000a0b047210 */ /* 0x020fe20007ffe004 */
[----:B------:R-:W-:-:S03]  /*2c40*/  IMAD.MOV.U32 R11, RZ, RZ, 0x1000 ;  /* 0x00001000ff0b7424 */ /* 0x000fc600078e00ff */
[----:B------:R-:W-:-:S04]  /*2c50*/  IADD3 R4, PT, PT, R13, R12, R4 ;  /* 0x0000000c0d047210 */ /* 0x000fc80007ffe004 */
[----:B------:R-:W-:-:S04]  /*2c60*/  IADD3 R4, PT, PT, R15, R14, R4 ;  /* 0x0000000e0f047210 */ /* 0x000fc80007ffe004 */
[----:B------:R-:W-:-:S05]  /*2c70*/  IADD3 R17, PT, PT, R17, R16, R4 ;  /* 0x0000001011117210 */ /* 0x000fca0007ffe004 */
[----:B------:R-:W-:Y:S01]  /*2c80*/  IMAD.IADD R8, R18, 0x1, R17 ;  /* 0x0000000112087824 */ /* 0x000fe200078e0211 */
[----:B------:R-:W-:Y:S06]  /*2c90*/  @!P0 BRA `(.L_x_44) ;  /* 0x00000000008c8947 */ /* 0x000fec0003800000 */
[----:B------:R-:W0:Y:S01]  /*2ca0*/  LDC R7, c[0x0][0x390] ;  /* 0x0000e400ff077b82 */ /* 0x000e220000000800 */
[----:B------:R-:W-:Y:S02]  /*2cb0*/  VIADD R6, R20, 0xfffff000 ;  /* 0xfffff00014067836 */ /* 0x000fe40000000000 */
[----:B------:R-:W-:-:S07]  /*2cc0*/  IMAD.MOV.U32 R11, RZ, RZ, 0x1000 ;  /* 0x00001000ff0b7424 */ /* 0x000fce00078e00ff */
.L_x_46:
[----:B------:R-:W-:-:S05]  /*2cd0*/  IMAD.WIDE R4, R11, 0x4, R2 ;  /* 0x000000040b047825 */ /* 0x000fca00078e0202 */
        /* <DEDUP_REMOVED lines=16> */
[----:B--2---:R-:W-:-:S04]  /*2de0*/  IADD3 R18, PT, PT, R18, R19, R8 ;  /* 0x0000001312127210 */ /* 0x004fc80007ffe008 */
[----:B---3--:R-:W-:Y:S01]  /*2df0*/  IADD3 R18, PT, PT, R21, R20, R18 ;  /* 0x0000001415127210 */ /* 0x008fe20007ffe012 */
[----:B0-----:R-:W-:-:S04]  /*2e00*/  IMAD.MOV.U32 R20, RZ, RZ, R7 ;  /* 0x000000ffff147224 */ /* 0x001fc800078e0007 */
[----:B------:R-:W-:Y:S01]  /*2e10*/  IMAD.IADD R8, R20, 0x1, -R11 ;  /* 0x0000000114087824 */ /* 0x000fe200078e0a0b */
[----:B----4-:R-:W-:-:S04]  /*2e20*/  IADD3 R18, PT, PT, R23, R22, R18 ;  /* 0x0000001617127210 */ /* 0x010fc80007ffe012 */
[----:B------:R-:W-:Y:S02]  /*2e30*/  ISETP.GE.AND P0, PT, R8, 0x1000, PT ;  /* 0x000010000800780c */ /* 0x000fe40003f06270 */
[----:B-----5:R-:W-:-:S04]  /*2e40*/  IADD3 R18, PT, PT, R25, R24, R18 ;  /* 0x0000001819127210 */ /* 0x020fc80007ffe012 */
[----:B------:R-:W-:-:S04]  /*2e50*/  IADD3 R14, PT, PT, R14, R17, R18 ;  /* 0x000000110e0e7210 */ /* 0x000fc80007ffe012 */
[----:B------:R-:W-:-:S04]  /*2e60*/  IADD3 R12, PT, PT, R15, R12, R14 ;  /* 0x0000000c0f0c7210 */ /* 0x000fc80007ffe00e */
[----:B------:R-:W-:-:S04]  /*2e70*/  IADD3 R10, PT, PT, R10, R13, R12 ;  /* 0x0000000d0a0a7210 */ /* 0x000fc80007ffe00c */
[----:B------:R-:W-:Y:S01]  /*2e80*/  IADD3 R8, PT, PT, R16, R9, R10 ;  /* 0x0000000910087210 */ /* 0x000fe20007ffe00a */
[----:B------:R-:W-:Y:S06]  /*2e90*/  @!P0 BRA `(.L_x_45) ;  /* 0x0000000400fc8947 */ /* 0x000fec0003800000 */
[----:B------:R-:W-:-:S05]  /*2ea0*/  VIADD R11, R11, 0x1000 ;  /* 0x000010000b0b7836 */ /* 0x000fca0000000000 */
[----:B------:R-:W-:-:S13]  /*2eb0*/  ISETP.GT.AND P0, PT, R11, R6, PT ;  /* 0x000000060b00720c */ /* 0x000fda0003f04270 */
[----:B------:R-:W-:Y:S05]  /*2ec0*/  @!P0 BRA `(.L_x_46) ;  /* 0xfffffffc00808947 */ /* 0x000fea000383ffff */
.L_x_44:
        /* <DEDUP_REMOVED lines=20> */
.L_x_50:
        /* <DEDUP_REMOVED lines=8> */
.L_x_49:
[----:B------:R-:W-:Y:S05]  /*3090*/  BSYNC.RECONVERGENT B2 ;  /* 0x0000000000027941 */ /* 0x000fea0003800200 */
.L_x_48:
        /* <DEDUP_REMOVED lines=16> */
.L_x_53:
        /* <DEDUP_REMOVED lines=20> */
[----:B------:R-:W5:Y:S04]  /*32e0*/  LDG.E.CONSTANT R22, desc[UR6][R2.64+0x2400] ;  /* 0x0024000602167981 */ /* 0x000f68000c1e9900 */
[----:B------:R0:W5:Y:S04]  /*32f0*/  LDG.E.CONSTANT R5, desc[UR6][R4.64] ;  /* 0x0000000604057981 */ /* 0x000168000c1e9900 */
        /* <DEDUP_REMOVED lines=17> */
.L_x_52:
[----:B------:R-:W-:Y:S05]  /*3410*/  BSYNC.RECONVERGENT B2 ;  /* 0x0000000000027941 */ /* 0x000fea0003800200 */
.L_x_51:
        /* <DEDUP_REMOVED lines=10> */
[----:B------:R-:W5:Y:S01]  /*34c0*/  LDG.E.CONSTANT R16, desc[UR6][R2.64+0x1400] ;  /* 0x0014000602107981 */ /* 0x000f62000c1e9900 */
[----:B0-----:R-:W-:-:S04]  /*34d0*/  IMAD.WIDE.U32 R4, R11, 0x4, R6 ;  /* 0x000000040b047825 */ /* 0x001fc800078e0006 */
[----:B------:R-:W-:Y:S02]  /*34e0*/  IMAD.WIDE.U32 R6, R13, 0x4, R6 ;  /* 0x000000040d067825 */ /* 0x000fe400078e0006 */
[----:B------:R0:W2:Y:S04]  /*34f0*/  LDG.E.CONSTANT R5, desc[UR6][R4.64] ;  /* 0x0000000604057981 */ /* 0x0000a8000c1e9900 */
[----:B------:R1:W3:Y:S04]  /*3500*/  LDG.E.CONSTANT R13, desc[UR6][R2.64] ;  /* 0x00000006020d7981 */ /* 0x0002e8000c1e9900 */
[----:B------:R-:W4:Y:S01]  /*3510*/  LDG.E.CONSTANT R7, desc[UR6][R6.64] ;  /* 0x0000000606077981 */ /* 0x000f22000c1e9900 */
[----:B0-----:R-:W-:Y:S01]  /*3520*/  IADD3 R4, P1, PT, R2, 0x2000, RZ ;  /* 0x0000200002047810 */ /* 0x001fe20007f3e0ff */
[----:B------:R-:W-:Y:S01]  /*3530*/  VIADD R10, R10, 0x800 ;  /* 0x000008000a0a7836 */ /* 0x000fe20000000000 */
[----:B------:R-:W-:Y:S01]  /*3540*/  PLOP3.LUT P0, PT, PT, PT, PT, 0x8, 0x80 ;  /* 0x000000000080781c */ /* 0x000fe20003f0e170 */
[----:B------:R-:W-:-:S02]  /*3550*/  VIADD R11, R11, 0x800 ;  /* 0x000008000b0b7836 */ /* 0x000fc40000000000 */
[----:B-1----:R-:W-:Y:S01]  /*3560*/  IMAD.MOV.U32 R2, RZ, RZ, R4 ;  /* 0x000000ffff027224 */ /* 0x002fe200078e0004 */
[----:B--2---:R-:W-:-:S04]  /*3570*/  IADD3 R12, PT, PT, R12, R5, R8 ;  /* 0x000000050c0c7210 */ /* 0x004fc80007ffe008 */
[----:B---3--:R-:W-:Y:S01]  /*3580*/  IADD3 R12, PT, PT, R14, R13, R12 ;  /* 0x0000000d0e0c7210 */ /* 0x008fe20007ffe00c */
[----:B------:R-:W-:-:S03]  /*3590*/  IMAD.X R5, RZ, RZ, R3, P1 ;  /* 0x000000ffff057224 */ /* 0x000fc600008e0603 */
[----:B----4-:R-:W-:Y:S01]  /*35a0*/  IADD3 R12, PT, PT, R15, R7, R12 ;  /* 0x000000070f0c7210 */ /* 0x010fe20007ffe00c */
[----:B------:R-:W-:-:S03]  /*35b0*/  IMAD.MOV.U32 R3, RZ, RZ, R5 ;  /* 0x000000ffff037224 */ /* 0x000fc600078e0005 */
[----:B-----5:R-:W-:-:S07]  /*35c0*/  IADD3 R8, PT, PT, R16, R17, R12 ;  /* 0x0000001110087210 */ /* 0x020fce0007ffe00c */
.L_x_55:
[----:B------:R-:W-:Y:S05]  /*35d0*/  BSYNC.RECONVERGENT B2 ;  /* 0x0000000000027941 */ /* 0x000fea0003800200 */
.L_x_54:
        /* <DEDUP_REMOVED lines=10> */
.L_x_47:
[----:B------:R-:W-:Y:S05]  /*3680*/  BSYNC.RECONVERGENT B1 ;  /* 0x0000000000017941 */ /* 0x000fea0003800200 */
.L_x_45:
[----:B------:R-:W0:Y:S01]  /*3690*/  S2R R9, SR_LANEID ;  /* 0x0000000000097919 */ /* 0x000e220000000000 */
[----:B------:R-:W1:Y:S01]  /*36a0*/  SHFL.DOWN PT, R2, R8, 0x1, 0x1f ;  /* 0x08201f0008027f89 */ /* 0x000e6200000e0000 */
[C---:B0-----:R-:W-:Y:S02]  /*36b0*/  ISETP.GT.AND P0, PT, R9.reuse, 0x1e, PT ;  /* 0x0000001e0900780c */ /* 0x041fe40003f04270 */
[C---:B------:R-:W-:Y:S02]  /*36c0*/  ISETP.NE.AND P1, PT, R9.reuse, RZ, PT ;  /* 0x000000ff0900720c */ /* 0x040fe40003f25270 */
        /* <DEDUP_REMOVED lines=37> */
[----:B0-----:R-:W-:-:S07]  /*3920*/  IMAD.IADD R3, R0, 0x1, R9 ;  /* 0x0000000100037824 */ /* 0x001fce00078e0209 */
.L_x_17:
[----:B------:R-:W-:Y:S05]  /*3930*/  BSYNC.RECONVERGENT B0 ;  /* 0x0000000000007941 */ /* 0x000fea0003800200 */
.L_x_1:
[----:B------:R-:W-:Y:S05]  /*3940*/  @P0 EXIT ;  /* 0x000000000000094d */ /* 0x000fea0003800000 */
[----:B-1----:R-:W1:Y:S01]  /*3950*/  LDC.64 R4, c[0x0][0x388] ;  /* 0x0000e200ff047b82 */ /* 0x002e620000000a00 */
[----:B------:R-:W0:Y:S02]  /*3960*/  LDCU UR4, c[0x0][0x398] ;  /* 0x00007300ff0477ac */ /* 0x000e240008000800 */
[----:B0-234-:R-:W-:-:S05]  /*3970*/  VIADD R3, R3, UR4 ;  /* 0x0000000403037c36 */ /* 0x01dfca0008000000 */
[----:B-1----:R-:W-:Y:S01]  /*3980*/  STG.E desc[UR6][R4.64], R3 ;  /* 0x0000000304007986 */ /* 0x002fe2000c101906 */
[----:B------:R-:W-:Y:S05]  /*3990*/  EXIT ;  /* 0x000000000000794d */ /* 0x000fea0003800000 */
.L_x_56:
[----:B------:R-:W-:-:S00]  /*39a0*/  BRA `(.L_x_56) ;  /* 0xfffffffc00fc7947 */ /* 0x000fc0000383ffff */
[----:B------:R-:W-:-:S00]  /*39b0*/  NOP ;  /* 0x0000000000007918 */ /* 0x000fc00000000000 */
        /* <DEDUP_REMOVED lines=12> */
.L_x_272:


//--------------------- .text._ZN3cub18CUB_300001_SM_10006detail6reduce18DeviceReduceKernelINS2_10policy_hubIiyN4cuda3std3__44plusIiEEE10Policy1000EN6thrust24THRUST_300001_SM_1000_NS6detail15normal_iteratorINSD_10device_ptrIiEEEEyS9_iNS7_10__identityEEEvT0_PT3_T1_NS0_13GridEvenShareISN_EET2_T4_ --------------------------
	.section	.text._ZN3cub18CUB_300001_SM_10006detail6reduce18DeviceReduceKernelINS2_10policy_hubIiyN4cuda3std3__44plusIiEEE10Policy1000EN6thrust24THRUST_300001_SM_1000_NS6detail15normal_iteratorINSD_10device_ptrIiEEEEyS9_iNS7_10__identityEEEvT0_PT3_T1_NS0_13GridEvenShareISN_EET2_T4_,"ax",@progbits
	.align	128
        .global         _ZN3cub18CUB_300001_SM_10006detail6reduce18DeviceReduceKernelINS2_10policy_hubIiyN4cuda3std3__44plusIiEEE10Policy1000EN6thrust24THRUST_300001_SM_1000_NS6detail15normal_iteratorINSD_10device_ptrIiEEEEyS9_iNS7_10__identityEEEvT0_PT3_T1_NS0_13GridEvenShareISN_EET2_T4_
        .type           _ZN3cub18CUB_300001_SM_10006detail6reduce18DeviceReduceKernelINS2_10policy_hubIiyN4cuda3std3__44plusIiEEE10Policy1000EN6thrust24THRUST_300001_SM_1000_NS6detail15normal_iteratorINSD_10device_ptrIiEEEEyS9_iNS7_10__identityEEEvT0_PT3_T1_NS0_13GridEvenShareISN_EET2_T4_,@function
        .size           _ZN3cub18CUB_300001_SM_10006detail6reduce18DeviceReduceKernelINS2_10policy_hubIiyN4cuda3std3__44plusIiEEE10Policy1000EN6thrust24THRUST_300001_SM_1000_NS6detail15normal_iteratorINSD_10device_ptrIiEEEEyS9_iNS7_10__identityEEEvT0_PT3_T1_NS0_13GridEvenShareISN_EET2_T4_,(.L_x_273 - _ZN3cub18CUB_300001_SM_10006detail6reduce18DeviceReduceKernelINS2_10policy_hubIiyN4cuda3std3__44plusIiEEE10Policy1000EN6thrust24THRUST_300001_SM_1000_NS6detail15normal_iteratorINSD_10device_ptrIiEEEEyS9_iNS7_10__identityEEEvT0_PT3_T1_NS0_13GridEvenShareISN_EET2_T4_)
        .other          _ZN3cub18CUB_300001_SM_10006detail6reduce18DeviceReduceKernelINS2_10policy_hubIiyN4cuda3std3__44plusIiEEE10Policy1000EN6thrust24THRUST_300001_SM_1000_NS6detail15normal_iteratorINSD_10device_ptrIiEEEEyS9_iNS7_10__identityEEEvT0_PT3_T1_NS0_13GridEvenShareISN_EET2_T4_,@"STO_CUDA_ENTRY STV_DEFAULT"
_ZN3cub18CUB_300001_SM_10006detail6reduce18DeviceReduceKernelINS2_10policy_hubIiyN4cuda3std3__44plusIiEEE10Policy1000EN6thrust24THRUST_300001_SM_1000_NS6detail15normal_iteratorINSD_10device_ptrIiEEEEyS9_iNS7_10__identityEEEvT0_PT3_T1_NS0_13GridEvenShareISN_EET2_T4_:
.text._ZN3cub18CUB_300001_SM_10006detail6reduce18DeviceReduceKernelINS2_10policy_hubIiyN4cuda3std3__44plusIiEEE10Policy1000EN6thrust24THRUST_300001_SM_1000_NS6detail15normal_iteratorINSD_10device_ptrIiEEEEyS9_iNS7_10__identityEEEvT0_PT3_T1_NS0_13GridEvenShareISN_EET2_T4_:
[----:B------:R-:W-:Y:S08]  /*0000*/  LDC R1, c[0x0][0x37c] ;  /* 0x0000df00ff017b82 */ /* 0x000ff00000000800 */
[----:B------:R-:W0:Y:S01]  /*0010*/  S2UR UR16, SR_CTAID.X ;  /* 0x00000000001079c3 */ /* 0x000e220000002500 */
[----:B------:R-:W1:Y:S01]  /*0020*/  LDCU.64 UR8, c[0x0][0x3b8] ;  /* 0x00007700ff0877ac */ /* 0x000e620008000a00 */
[----:B------:R-:W-:Y:S01]  /*0030*/  BSSY.RECONVERGENT B0, `(.L_x_57) ;  /* 0x0000201000007945 */ /* 0x000fe20003800200 */
[----:B------:R-:W2:Y:S01]  /*0040*/  LDCU UR5, c[0x0][0x3c0] ;  /* 0x00007800ff0577ac */ /* 0x000ea20008000800 */
[----:B------:R-:W3:Y:S01]  /*0050*/  LDCU.64 UR14, c[0x0][0x358] ;  /* 0x00006b00ff0e77ac */ /* 0x000ee20008000a00 */
[----:B-1----:R-:W-:-:S02]  /*0060*/  IMAD.U32 R2, RZ, RZ, UR8 ;  /* 0x00000008ff027e24 */ /* 0x002fc4000f8e00ff */
[----:B------:R-:W-:Y:S01]  /*0070*/  IMAD.U32 R3, RZ, RZ, UR9 ;  /* 0x00000009ff037e24 */ /* 0x000fe2000f8e00ff */
[----:B--2---:R-:W-:Y:S02]  /*0080*/  USHF.L.U32 UR5, UR5, 0xc, URZ ;  /* 0x0000000c05057899 */ /* 0x004fe400080006ff */
[----:B0-----:R-:W-:Y:S02]  /*0090*/  USHF.L.U32 UR7, UR16, 0xc, URZ ;  /* 0x0000000c10077899 */ /* 0x001fe400080006ff */
[----:B------:R-:W-:-:S04]  /*00a0*/  USHF.R.S32.HI UR4, URZ, 0x1f, UR5 ;  /* 0x0000001fff047899 */ /* 0x000fc80008011405 */
[----:B------:R-:W-:-:S04]  /*00b0*/  IADD3 R23, P1, PT, R2, -UR7, RZ ;  /* 0x8000000702177c10 */ /* 0x000fc8000ff3e0ff */
[----:B------:R-:W-:Y:S02]  /*00c0*/  ISETP.GT.U32.AND P0, PT, R23, 0xfff, PT ;  /* 0x00000fff1700780c */ /* 0x000fe40003f04070 */
[----:B------:R-:W-:-:S04]  /*00d0*/  IADD3.X R22, PT, PT, R3, -0x1, RZ, P1, !PT ;  /* 0xffffffff03167810 */ /* 0x000fc80000ffe4ff */
[----:B------:R-:W-:-:S13]  /*00e0*/  ISETP.GT.U32.AND.EX P0, PT, R22, RZ, PT, P0 ;  /* 0x000000ff1600720c */ /* 0x000fda0003f04100 */
[----:B---3--:R-:W-:Y:S05]  /*00f0*/  @P0 BRA `(.L_x_58) ;  /* 0x0000000c00ac0947 */ /* 0x008fea0003800000 */
[----:B------:R-:W0:Y:S01]  /*0100*/  S2R R3, SR_TID.X ;  /* 0x0000000000037919 */ /* 0x000e220000002100 */
[----:B------:R-:W-:Y:S01]  /*0110*/  VIADD R0, R2, -UR7 ;  /* 0x8000000702007c36 */ /* 0x000fe20008000000 */
[----:B------:R-:W-:Y:S01]  /*0120*/  BSSY.RECONVERGENT B1, `(.L_x_59) ;  /* 0x000000a000017945 */ /* 0x000fe20003800200 */
[----:B------:R-:W-:-:S03]  /*0130*/  IMAD.MOV.U32 R4, RZ, RZ, RZ ;  /* 0x000000ffff047224 */ /* 0x000fc600078e00ff */
[----:B0-----:R-:W-:Y:S01]  /*0140*/  ISETP.GE.AND P0, PT, R3, R0, PT ;  /* 0x000000000300720c */ /* 0x001fe20003f06270 */
[----:B------:R-:W-:-:S12]  /*0150*/  IMAD.MOV.U32 R5, RZ, RZ, R3 ;  /* 0x000000ffff057224 */ /* 0x000fd800078e0003 */
[----:B------:R-:W-:Y:S05]  /*0160*/  @P0 BRA `(.L_x_60) ;  /* 0x0000000000140947 */ /* 0x000fea0003800000 */
[----:B------:R-:W0:Y:S01]  /*0170*/  LDC.64 R6, c[0x0][0x380] ;  /* 0x0000e000ff067b82 */ /* 0x000e220000000a00 */
[----:B------:R-:W-:-:S04]  /*0180*/  VIADD R5, R3, UR7 ;  /* 0x0000000703057c36 */ /* 0x000fc80008000000 */
[----:B0-----:R-:W-:-:S05]  /*0190*/  IMAD.WIDE.U32 R6, R5, 0x4, R6 ;  /* 0x0000000405067825 */ /* 0x001fca00078e0006 */
[----:B------:R0:W5:Y:S01]  /*01a0*/  LDG.E R4, desc[UR14][R6.64] ;  /* 0x0000000e06047981 */ /* 0x000162000c1e1900 */
[----:B------:R-:W-:-:S07]  /*01b0*/  VIADD R5, R3, 0x100 ;  /* 0x0000010003057836 */ /* 0x000fce0000000000 */
.L_x_60:
[----:B------:R-:W-:Y:S05]  /*01c0*/  BSYNC.RECONVERGENT B1 ;  /* 0x0000000000017941 */ /* 0x000fea0003800200 */
.L_x_59:
[----:B------:R-:W-:Y:S01]  /*01d0*/  ISETP.GE.AND P0, PT, R5, R0, PT ;  /* 0x000000000500720c */ /* 0x000fe20003f06270 */
[----:B------:R-:W-:-:S12]  /*01e0*/  BSSY.RECONVERGENT B1, `(.L_x_61) ;  /* 0x000006c000017945 */ /* 0x000fd80003800200 */
[----:B------:R-:W-:Y:S05]  /*01f0*/  @P0 BRA `(.L_x_62) ;  /* 0x0000000400a80947 */ /* 0x000fea0003800000 */
[----:B0-----:R-:W-:Y:S01]  /*0200*/  LOP3.LUT R7, RZ, R5, RZ, 0x33, !PT ;  /* 0x00000005ff077212 */ /* 0x001fe200078e33ff */
[----:B------:R-:W-:Y:S03]  /*0210*/  BSSY.RECONVERGENT B2, `(.L_x_63) ;  /* 0x0000030000027945 */ /* 0x000fe60003800200 */
[----:B------:R-:W-:-:S04]  /*0220*/  IADD3 R7, PT, PT, R2, -UR7, R7 ;  /* 0x8000000702077c10 */ /* 0x000fc8000fffe007 */
[C---:B------:R-:W-:Y:S02]  /*0230*/  ISETP.GE.U32.AND P1, PT, R7.reuse, 0xf00, PT ;  /* 0x00000f000700780c */ /* 0x040fe40003f26070 */
[----:B------:R-:W-:-:S04]  /*0240*/  LEA.HI R2, R7, 0x1, RZ, 0x18 ;  /* 0x0000000107027811 */ /* 0x000fc800078fc0ff */
[----:B------:R-:W-:-:S04]  /*0250*/  LOP3.LUT R21, R2, 0xf, RZ, 0xc0, !PT ;  /* 0x0000000f02157812 */ /* 0x000fc800078ec0ff */
[----:B------:R-:W-:-:S03]  /*0260*/  ISETP.NE.AND P0, PT, R21, RZ, PT ;  /* 0x000000ff1500720c */ /* 0x000fc60003f05270 */
[----:B------:R-:W-:Y:S10]  /*0270*/  @!P1 BRA `(.L_x_64) ;  /* 0x0000000000a49947 */ /* 0x000ff40003800000 */
[----:B------:R-:W0:Y:S01]  /*0280*/  LDCU.64 UR8, c[0x0][0x380] ;  /* 0x00007000ff0877ac */ /* 0x000e220008000a00 */
[----:B------:R-:W-:Y:S01]  /*0290*/  IMAD.WIDE.U32 R6, R5, 0x4, RZ ;  /* 0x0000000405067825 */ /* 0x000fe200078e00ff */
[----:B------:R-:W-:Y:S01]  /*02a0*/  LOP3.LUT R8, R2, 0x1fffff0, RZ, 0xc0, !PT ;  /* 0x01fffff002087812 */ /* 0x000fe200078ec0ff */
[----:B------:R-:W-:-:S04]  /*02b0*/  UIMAD.WIDE.U32 UR4, UR16, 0x4000, URZ ;  /* 0x00004000100478a5 */ /* 0x000fc8000f8e00ff */
[----:B------:R-:W-:Y:S02]  /*02c0*/  IMAD.MOV R8, RZ, RZ, -R8 ;  /* 0x000000ffff087224 */ /* 0x000fe400078e0a08 */
[----:B------:R-:W-:Y:S02]  /*02d0*/  LOP3.LUT R14, R6, UR4, RZ, 0xfc, !PT ;  /* 0x00000004060e7c12 */ /* 0x000fe4000f8efcff */
[----:B------:R-:W-:Y:S02]  /*02e0*/  LOP3.LUT R7, R7, UR5, RZ, 0xfc, !PT ;  /* 0x0000000507077c12 */ /* 0x000fe4000f8efcff */
[----:B0-----:R-:W-:-:S04]  /*02f0*/  IADD3 R14, P1, PT, R14, UR8, RZ ;  /* 0x000000080e0e7c10 */ /* 0x001fc8000ff3e0ff */
[----:B------:R-:W-:-:S04]  /*0300*/  IADD3 R14, P2, PT, R14, 0x2000, RZ ;  /* 0x000020000e0e7810 */ /* 0x000fc80007f5e0ff */
[----:B------:R-:W-:-:S09]  /*0310*/  IADD3.X R7, PT, PT, RZ, UR9, R7, P2, P1 ;  /* 0x00000009ff077c10 */ /* 0x000fd200097e2407 */
.L_x_65:
[----:B------:R-:W-:-:S05]  /*0320*/  IMAD.MOV.U32 R6, RZ, RZ, R14 ;  /* 0x000000ffff067224 */ /* 0x000fca00078e000e */
[----:B------:R-:W2:Y:S04]  /*0330*/  LDG.E R15, desc[UR14][R6.64+-0x2000] ;  /* 0xffe0000e060f7981 */ /* 0x000ea8000c1e1900 */
[----:B------:R-:W2:Y:S04]  /*0340*/  LDG.E R16, desc[UR14][R6.64+-0x1c00] ;  /* 0xffe4000e06107981 */ /* 0x000ea8000c1e1900 */
[----:B------:R-:W3:Y:S04]  /*0350*/  LDG.E R18, desc[UR14][R6.64+-0x1800] ;  /* 0xffe8000e06127981 */ /* 0x000ee8000c1e1900 */
[----:B------:R-:W3:Y:S04]  /*0360*/  LDG.E R17, desc[UR14][R6.64+-0x1400] ;  /* 0xffec000e06117981 */ /* 0x000ee8000c1e1900 */
[----:B------:R-:W4:Y:S04]  /*0370*/  LDG.E R20, desc[UR14][R6.64+-0x1000] ;  /* 0xfff0000e06147981 */ /* 0x000f28000c1e1900 */
        /* <DEDUP_REMOVED lines=10> */
[----:B------:R0:W4:Y:S01]  /*0420*/  LDG.E R10, desc[UR14][R6.64+0x1c00] ;  /* 0x001c000e060a7981 */ /* 0x000122000c1e1900 */
[----:B------:R-:W-:-:S02]  /*0430*/  VIADD R8, R8, 0x10 ;  /* 0x0000001008087836 */ /* 0x000fc40000000000 */
[----:B------:R-:W-:-:S03]  /*0440*/  VIADD R5, R5, 0x1000 ;  /* 0x0000100005057836 */ /* 0x000fc60000000000 */
[----:B------:R-:W-:Y:S02]  /*0450*/  ISETP.NE.AND P1, PT, R8, RZ, PT ;  /* 0x000000ff0800720c */ /* 0x000fe40003f25270 */
[----:B--2--5:R-:W-:-:S04]  /*0460*/  IADD3 R15, PT, PT, R16, R15, R4 ;  /* 0x0000000f100f7210 */ /* 0x024fc80007ffe004 */
[----:B---3--:R-:W-:-:S04]  /*0470*/  IADD3 R15, PT, PT, R17, R18, R15 ;  /* 0x00000012110f7210 */ /* 0x008fc80007ffe00f */
[----:B----4-:R-:W-:-:S04]  /*0480*/  IADD3 R15, PT, PT, R19, R20, R15 ;  /* 0x00000014130f7210 */ /* 0x010fc80007ffe00f */
[----:B------:R-:W-:-:S04]  /*0490*/  IADD3 R15, PT, PT, R23, R22, R15 ;  /* 0x00000016170f7210 */ /* 0x000fc80007ffe00f */
[----:B------:R-:W-:-:S04]  /*04a0*/  IADD3 R15, PT, PT, R25, R24, R15 ;  /* 0x00000018190f7210 */ /* 0x000fc80007ffe00f */
[----:B------:R-:W-:Y:S02]  /*04b0*/  IADD3 R13, PT, PT, R13, R14, R15 ;  /* 0x0000000e0d0d7210 */ /* 0x000fe40007ffe00f */
[----:B------:R-:W-:-:S05]  /*04c0*/  IADD3 R14, P2, PT, R6, 0x4000, RZ ;  /* 0x00004000060e7810 */ /* 0x000fca0007f5e0ff */
[----:B0-----:R-:W-:Y:S01]  /*04d0*/  IMAD.X R7, RZ, RZ, R7, P2 ;  /* 0x000000ffff077224 */ /* 0x001fe200010e0607 */
[----:B------:R-:W-:-:S04]  /*04e0*/  IADD3 R9, PT, PT, R12, R9, R13 ;  /* 0x000000090c097210 */ /* 0x000fc80007ffe00d */
[----:B------:R-:W-:Y:S01]  /*04f0*/  IADD3 R4, PT, PT, R10, R11, R9 ;  /* 0x0000000b0a047210 */ /* 0x000fe20007ffe009 */
[----:B------:R-:W-:Y:S06]  /*0500*/  @P1 BRA `(.L_x_65) ;  /* 0xfffffffc00841947 */ /* 0x000fec000383ffff */
.L_x_64:
[----:B------:R-:W-:Y:S05]  /*0510*/  BSYNC.RECONVERGENT B2 ;  /* 0x0000000000027941 */ /* 0x000fea0003800200 */
.L_x_63:
[----:B------:R-:W-:Y:S05]  /*0520*/  @!P0 BRA `(.L_x_62) ;  /* 0x0000000000dc8947 */ /* 0x000fea0003800000 */
[----:B------:R-:W-:Y:S01]  /*0530*/  ISETP.GE.U32.AND P0, PT, R21, 0x8, PT ;  /* 0x000000081500780c */ /* 0x000fe20003f06070 */
[----:B------:R-:W-:Y:S01]  /*0540*/  BSSY.RECONVERGENT B2, `(.L_x_66) ;  /* 0x0000016000027945 */ /* 0x000fe20003800200 */
[----:B------:R-:W-:-:S04]  /*0550*/  LOP3.LUT R16, R2, 0x7, RZ, 0xc0, !PT ;  /* 0x0000000702107812 */ /* 0x000fc800078ec0ff */
[----:B------:R-:W-:-:S07]  /*0560*/  ISETP.NE.AND P1, PT, R16, RZ, PT ;  /* 0x000000ff1000720c */ /* 0x000fce0003f25270 */
[----:B------:R-:W-:Y:S06]  /*0570*/  @!P0 BRA `(.L_x_67) ;  /* 0x0000000000488947 */ /* 0x000fec0003800000 */
[----:B------:R-:W0:Y:S01]  /*0580*/  LDCU.64 UR4, c[0x0][0x380] ;  /* 0x00007000ff0477ac */ /* 0x000e220008000a00 */
[----:B------:R-:W-:-:S04]  /*0590*/  IADD3 R7, P0, PT, R5, UR7, RZ ;  /* 0x0000000705077c10 */ /* 0x000fc8000ff1e0ff */
[----:B------:R-:W-:Y:S02]  /*05a0*/  LEA.HI.X.SX32 R8, R5, RZ, 0x1, P0 ;  /* 0x000000ff05087211 */ /* 0x000fe400000f0eff */
[----:B0-----:R-:W-:-:S04]  /*05b0*/  LEA R6, P0, R7, UR4, 0x2 ;  /* 0x0000000407067c11 */ /* 0x001fc8000f8010ff */
[----:B------:R-:W-:-:S05]  /*05c0*/  LEA.HI.X R7, R7, UR5, R8, 0x2, P0 ;  /* 0x0000000507077c11 */ /* 0x000fca00080f1408 */
[----:B------:R-:W2:Y:S04]  /*05d0*/  LDG.E R9, desc[UR14][R6.64] ;  /* 0x0000000e06097981 */ /* 0x000ea8000c1e1900 */
[----:B------:R-:W2:Y:S04]  /*05e0*/  LDG.E R8, desc[UR14][R6.64+0x400] ;  /* 0x0004000e06087981 */ /* 0x000ea8000c1e1900 */
[----:B------:R-:W3:Y:S04]  /*05f0*/  LDG.E R11, desc[UR14][R6.64+0x800] ;  /* 0x0008000e060b7981 */ /* 0x000ee8000c1e1900 */
[----:B------:R-:W3:Y:S04]  /*0600*/  LDG.E R10, desc[UR14][R6.64+0xc00] ;  /* 0x000c000e060a7981 */ /* 0x000ee8000c1e1900 */
[----:B------:R-:W4:Y:S04]  /*0610*/  LDG.E R13, desc[UR14][R6.64+0x1000] ;  /* 0x0010000e060d7981 */ /* 0x000f28000c1e1900 */
[----:B------:R-:W4:Y:S04]  /*0620*/  LDG.E R12, desc[UR14][R6.64+0x1400] ;  /* 0x0014000e060c7981 */ /* 0x000f28000c1e1900 */
[----:B------:R-:W4:Y:S04]  /*0630*/  LDG.E R15, desc[UR14][R6.64+0x1800] ;  /* 0x0018000e060f7981 */ /* 0x000f28000c1e1900 */
[----:B------:R-:W4:Y:S01]  /*0640*/  LDG.E R14, desc[UR14][R6.64+0x1c00] ;  /* 0x001c000e060e7981 */ /* 0x000f22000c1e1900 */
[----:B------:R-:W-:Y:S01]  /*0650*/  VIADD R5, R5, 0x800 ;  /* 0x0000080005057836 */ /* 0x000fe20000000000 */
[----:B--2--5:R-:W-:-:S04]  /*0660*/  IADD3 R8, PT, PT, R8, R9, R4 ;  /* 0x0000000908087210 */ /* 0x024fc80007ffe004 */
[----:B---3--:R-:W-:-:S04]  /*0670*/  IADD3 R8, PT, PT, R10, R11, R8 ;  /* 0x0000000b0a087210 */ /* 0x008fc80007ffe008 */
[----:B----4-:R-:W-:-:S04]  /*0680*/  IADD3 R8, PT, PT, R12, R13, R8 ;  /* 0x0000000d0c087210 */ /* 0x010fc80007ffe008 */
[----:B------:R-:W-:-:S07]  /*0690*/  IADD3 R4, PT, PT, R14, R15, R8 ;  /* 0x0000000f0e047210 */ /* 0x000fce0007ffe008 */
.L_x_67:
[----:B------:R-:W-:Y:S05]  /*06a0*/  BSYNC.RECONVERGENT B2 ;  /* 0x0000000000027941 */ /* 0x000fea0003800200 */
.L_x_66:
        /* <DEDUP_REMOVED lines=14> */
[----:B------:R-:W3:Y:S01]  /*0790*/  LDG.E R10, desc[UR14][R6.64+0xc00] ;  /* 0x000c000e060a7981 */ /* 0x000ee2000c1e1900 */
[----:B------:R-:W-:Y:S01]  /*07a0*/  VIADD R5, R5, 0x400 ;  /* 0x0000040005057836 */ /* 0x000fe20000000000 */
[----:B--2--5:R-:W-:-:S04]  /*07b0*/  IADD3 R4, PT, PT, R8, R9, R4 ;  /* 0x0000000908047210 */ /* 0x024fc80007ffe004 */
[----:B---3--:R-:W-:-:S07]  /*07c0*/  IADD3 R4, PT, PT, R10, R11, R4 ;  /* 0x0000000b0a047210 */ /* 0x008fce0007ffe004 */
.L_x_69:
[----:B------:R-:W-:Y:S05]  /*07d0*/  BSYNC.RECONVERGENT B2 ;  /* 0x0000000000027941 */ /* 0x000fea0003800200 */
.L_x_68:
[----:B------:R-:W-:Y:S05]  /*07e0*/  @!P1 BRA `(.L_x_62) ;  /* 0x00000000002c9947 */ /* 0x000fea0003800000 */
[----:B------:R-:W0:Y:S01]  /*07f0*/  LDC.64 R6, c[0x0][0x380] ;  /* 0x0000e000ff067b82 */ /* 0x000e220000000a00 */
[----:B------:R-:W-:Y:S02]  /*0800*/  IMAD.U32 R9, RZ, RZ, UR16 ;  /* 0x00000010ff097e24 */ /* 0x000fe4000f8e00ff */
[----:B------:R-:W-:Y:S02]  /*0810*/  IMAD.MOV R2, RZ, RZ, -R2 ;  /* 0x000000ffff027224 */ /* 0x000fe400078e0a02 */
[----:B0-----:R-:W-:-:S07]  /*0820*/  IMAD.WIDE.U32 R6, R9, 0x4000, R6 ;  /* 0x0000400009067825 */ /* 0x001fce00078e0006 */
.L_x_70:
[----:B------:R-:W-:-:S06]  /*0830*/  IMAD.WIDE R8, R5, 0x4, R6 ;  /* 0x0000000405087825 */ /* 0x000fcc00078e0206 */
[----:B------:R-:W2:Y:S01]  /*0840*/  LDG.E R9, desc[UR14][R8.64] ;  /* 0x0000000e08097981 */ /* 0x000ea2000c1e1900 */
[----:B------:R-:W-:Y:S02]  /*0850*/  VIADD R2, R2, 0x1 ;  /* 0x0000000102027836 */ /* 0x000fe40000000000 */
[----:B------:R-:W-:-:S03]  /*0860*/  VIADD R5, R5, 0x100 ;  /* 0x0000010005057836 */ /* 0x000fc60000000000 */
[----:B------:R-:W-:Y:S01]  /*0870*/  ISETP.NE.AND P0, PT, R2, RZ, PT ;  /* 0x000000ff0200720c */ /* 0x000fe20003f05270 */
[----:B--2--5:R-:W-:-:S12]  /*0880*/  IMAD.IADD R4, R9, 0x1, R4 ;  /* 0x0000000109047824 */ /* 0x024fd800078e0204 */
[----:B------:R-:W-:Y:S05]  /*0890*/  @P0 BRA `(.L_x_70) ;  /* 0xfffffffc00e40947 */ /* 0x000fea000383ffff */
.L_x_62:
[----:B------:R-:W-:Y:S05]  /*08a0*/  BSYNC.RECONVERGENT B1 ;  /* 0x0000000000017941 */ /* 0x000fea0003800200 */
.L_x_61:
[----:B------:R-:W-:-:S13]  /*08b0*/  ISETP.GE.AND P0, PT, R0, 0x100, PT ;  /* 0x000001000000780c */ /* 0x000fda0003f06270 */
[----:B------:R-:W-:Y:S05]  /*08c0*/  @!P0 BRA `(.L_x_71) ;  /* 0x0000000000ac8947 */ /* 0x000fea0003800000 */
[----:B------:R-:W1:Y:S01]  /*08d0*/  S2R R8, SR_LANEID ;  /* 0x0000000000087919 */ /* 0x000e620000000000 */
[----:B-----5:R-:W2:Y:S01]  /*08e0*/  SHFL.DOWN PT, R0, R4, 0x1, 0x1f ;  /* 0x08201f0004007f89 */ /* 0x020ea200000e0000 */
[C---:B-1----:R-:W-:Y:S02]  /*08f0*/  ISETP.GT.AND P0, PT, R8.reuse, 0x1e, PT ;  /* 0x0000001e0800780c */ /* 0x042fe40003f04270 */
[----:B------:R-:W-:Y:S02]  /*0900*/  ISETP.NE.AND P1, PT, R8, RZ, PT ;  /* 0x000000ff0800720c */ /* 0x000fe40003f25270 */
[----:B--2---:R-:W-:Y:S02]  /*0910*/  SEL R5, R0, RZ, !P0 ;  /* 0x000000ff00057207 */ /* 0x004fe40004000000 */
[----:B------:R-:W-:-:S03]  /*0920*/  ISETP.GT.AND P0, PT, R8, 0x1d, PT ;  /* 0x0000001d0800780c */ /* 0x000fc60003f04270 */
[----:B------:R-:W-:-:S05]  /*0930*/  IMAD.IADD R5, R5, 0x1, R4 ;  /* 0x0000000105057824 */ /* 0x000fca00078e0204 */
[----:B------:R-:W1:Y:S01]  /*0940*/  SHFL.DOWN PT, R0, R5, 0x2, 0x1f ;  /* 0x08401f0005007f89 */ /* 0x000e6200000e0000 */
[----:B0-----:R-:W0:Y:S01]  /*0950*/  @!P1 S2R R6, SR_CgaCtaId ;  /* 0x0000000000069919 */ /* 0x001e220000008800 */
[----:B-1----:R-:W-:Y:S02]  /*0960*/  SEL R0, R0, RZ, !P0 ;  /* 0x000000ff00007207 */ /* 0x002fe40004000000 */
[----:B------:R-:W-:-:S03]  /*0970*/  ISETP.GT.AND P0, PT, R8, 0x1b, PT ;  /* 0x0000001b0800780c */ /* 0x000fc60003f04270 */
[----:B------:R-:W-:Y:S01]  /*0980*/  IMAD.IADD R0, R5, 0x1, R0 ;  /* 0x0000000105007824 */ /* 0x000fe200078e0200 */
[----:B------:R-:W-:-:S04]  /*0990*/  @!P1 MOV R5, 0x400 ;  /* 0x0000040000059802 */ /* 0x000fc80000000f00 */
[----:B------:R-:W1:Y:S01]  /*09a0*/  SHFL.DOWN PT, R2, R0, 0x4, 0x1f ;  /* 0x08801f0000027f89 */ /* 0x000e6200000e0000 */
[----:B0-----:R-:W-:Y:S02]  /*09b0*/  @!P1 LEA R5, R6, R5, 0x18 ;  /* 0x0000000506059211 */ /* 0x001fe400078ec0ff */
[----:B-1----:R-:W-:Y:S02]  /*09c0*/  SEL R7, R2, RZ, !P0 ;  /* 0x000000ff02077207 */ /* 0x002fe40004000000 */
        /* <DEDUP_REMOVED lines=19> */
[----:B--2---:R-:W-:Y:S04]  /*0b00*/  LDS R0, [UR4+0xc] ;  /* 0x00000c04ff007984 */ /* 0x004fe80008000800 */
[----:B------:R-:W0:Y:S04]  /*0b10*/  LDS.128 R4, [UR4+0x10] ;  /* 0x00001004ff047984 */ /* 0x000e280008000c00 */
[----:B------:R-:W1:Y:S01]  /*0b20*/  LDS.64 R2, [UR4+0x20] ;  /* 0x00002004ff027984 */ /* 0x000e620008000a00 */
[----:B0-----:R-:W-:-:S04]  /*0b30*/  IADD3 R0, PT, PT, R4, R0, R9 ;  /* 0x0000000004007210 */ /* 0x001fc80007ffe009 */
[----:B------:R-:W-:-:S04]  /*0b40*/  IADD3 R0, PT, PT, R6, R0, R5 ;  /* 0x0000000006007210 */ /* 0x000fc80007ffe005 */
[----:B-1----:R-:W-:-:S05]  /*0b50*/  IADD3 R0, PT, PT, R2, R0, R7 ;  /* 0x0000000002007210 */ /* 0x002fca0007ffe007 */
[----:B------:R-:W-:Y:S01]  /*0b60*/  IMAD.IADD R9, R0, 0x1, R3 ;  /* 0x0000000100097824 */ /* 0x000fe200078e0203 */
[----:B------:R-:W-:Y:S06]  /*0b70*/  BRA `(.L_x_72) ;  /* 0x0000001400307947 */ /* 0x000fec0003800000 */
.L_x_71:
[----:B------:R-:W-:Y:S01]  /*0b80*/  LOP3.LUT R2, R3, 0x3e0, RZ, 0xc0, !PT ;  /* 0x000003e003027812 */ /* 0x000fe200078ec0ff */
[----:B------:R-:W1:Y:S03]  /*0b90*/  S2R R10, SR_LANEID ;  /* 0x00000000000a7919 */ /* 0x000e660000000000 */
[----:B0-----:R-:W-:Y:S01]  /*0ba0*/  LOP3.LUT R7, RZ, R2, RZ, 0x33, !PT ;  /* 0x00000002ff077212 */ /* 0x001fe200078e33ff */
[----:B------:R-:W-:-:S04]  /*0bb0*/  VIADD R5, R2, 0x20 ;  /* 0x0000002002057836 */ /* 0x000fc80000000000 */
[----:B------:R-:W-:Y:S01]  /*0bc0*/  IMAD.IADD R7, R0, 0x1, R7 ;  /* 0x0000000100077824 */ /* 0x000fe200078e0207 */
[----:B------:R-:W-:-:S04]  /*0bd0*/  ISETP.GT.AND P0, PT, R5, R0, PT ;  /* 0x000000000500720c */ /* 0x000fc80003f04270 */
[----:B------:R-:W-:-:S05]  /*0be0*/  SEL R7, R7, 0x1f, P0 ;  /* 0x0000001f07077807 */ /* 0x000fca0000000000 */
[----:B-----5:R-:W0:Y:S01]  /*0bf0*/  SHFL.DOWN PT, R2, R4, 0x1, R7 ;  /* 0x0820000004027989 */ /* 0x020e2200000e0007 */
[CC--:B-1----:R-:W-:Y:S01]  /*0c00*/  ISETP.GE.AND P0, PT, R10.reuse, R7.reuse, PT ;  /* 0x000000070a00720c */ /* 0x0c2fe20003f06270 */
[C---:B------:R-:W-:Y:S01]  /*0c10*/  VIADD R6, R10.reuse, 0x2 ;  /* 0x000000020a067836 */ /* 0x040fe20000000000 */
[C---:B------:R-:W-:Y:S01]  /*0c20*/  ISETP.NE.AND P1, PT, R10.reuse, RZ, PT ;  /* 0x000000ff0a00720c */ /* 0x040fe20003f25270 */
[----:B------:R-:W-:Y:S01]  /*0c30*/  VIADD R8, R10, 0x4 ;  /* 0x000000040a087836 */ /* 0x000fe20000000000 */
[----:B0-----:R-:W-:Y:S02]  /*0c40*/  SEL R5, R2, RZ, !P0 ;  /* 0x000000ff02057207 */ /* 0x001fe40004000000 */
        /* <DEDUP_REMOVED lines=35> */
[----:B------:R-:W0:Y:S04]  /*0e80*/  LDS.128 R4, [UR4+0x10] ;  /* 0x00001004ff047984 */ /* 0x000e280008000c00 */
[----:B------:R-:W2:Y:S04]  /*0e90*/  LDS R2, [UR4+0xc] ;  /* 0x00000c04ff027984 */ /* 0x000ea80008000800 */
[----:B------:R-:W3:Y:S01]  /*0ea0*/  LDS.64 R10, [UR4+0x20] ;  /* 0x00002004ff0a7984 */ /* 0x000ee20008000a00 */
[----:B0-----:R-:W-:Y:S02]  /*0eb0*/  SEL R4, R4, RZ, P2 ;  /* 0x000000ff04047207 */ /* 0x001fe40001000000 */
[----:B------:R-:W-:-:S02]  /*0ec0*/  ISETP.GT.AND P2, PT, R0, 0x60, PT ;  /* 0x000000600000780c */ /* 0x000fc40003f44270 */
[----:B--2---:R-:W-:Y:S02]  /*0ed0*/  SEL R2, R2, RZ, P1 ;  /* 0x000000ff02027207 */ /* 0x004fe40000800000 */
        /* <DEDUP_REMOVED lines=8> */
[----:B---3--:R-:W-:Y:S02]  /*0f60*/  SEL R10, R10, RZ, P2 ;  /* 0x000000ff0a0a7207 */ /* 0x008fe40001000000 */
[----:B------:R-:W-:Y:S02]  /*0f70*/  SEL R11, R11, RZ, P3 ;  /* 0x000000ff0b0b7207 */ /* 0x000fe40001800000 */
[----:B------:R-:W-:-:S05]  /*0f80*/  IADD3 R2, PT, PT, R10, R2, R7 ;  /* 0x000000020a027210 */ /* 0x000fca0007ffe007 */
[----:B-1----:R-:W-:Y:S01]  /*0f90*/  IMAD.IADD R9, R2, 0x1, R11 ;  /* 0x0000000102097824 */ /* 0x002fe200078e020b */
[----:B------:R-:W-:Y:S06]  /*0fa0*/  BRA `(.L_x_72) ;  /* 0x0000001000247947 */ /* 0x000fec0003800000 */
.L_x_58:
[----:B------:R-:W0:Y:S01]  /*0fb0*/  S2R R0, SR_TID.X ;  /* 0x0000000000007919 */ /* 0x000e220000002100 */
[----:B------:R-:W1:Y:S01]  /*0fc0*/  LDC.64 R4, c[0x0][0x380] ;  /* 0x0000e000ff047b82 */ /* 0x000e620000000a00 */
[----:B0-----:R-:W-:-:S04]  /*0fd0*/  VIADD R7, R0, UR7 ;  /* 0x0000000700077c36 */ /* 0x001fc80008000000 */
[----:B-1----:R-:W-:-:S05]  /*0fe0*/  IMAD.WIDE.U32 R4, R7, 0x4, R4 ;  /* 0x0000000407047825 */ /* 0x002fca00078e0004 */
[----:B------:R-:W2:Y:S04]  /*0ff0*/  LDG.E R6, desc[UR14][R4.64] ;  /* 0x0000000e04067981 */ /* 0x000ea8000c1e1900 */
[----:B------:R-:W2:Y:S04]  /*1000*/  LDG.E R7, desc[UR14][R4.64+0x400] ;  /* 0x0004000e04077981 */ /* 0x000ea8000c1e1900 */
[----:B------:R-:W2:Y:S04]  /*1010*/  LDG.E R8, desc[UR14][R4.64+0x800] ;  /* 0x0008000e04087981 */ /* 0x000ea8000c1e1900 */
[----:B------:R-:W3:Y:S04]  /*1020*/  LDG.E R9, desc[UR14][R4.64+0xc00] ;  /* 0x000c000e04097981 */ /* 0x000ee8000c1e1900 */
[----:B------:R-:W3:Y:S04]  /*1030*/  LDG.E R10, desc[UR14][R4.64+0x1000] ;  /* 0x0010000e040a7981 */ /* 0x000ee8000c1e1900 */
[----:B------:R-:W4:Y:S04]  /*1040*/  LDG.E R11, desc[UR14][R4.64+0x1400] ;  /* 0x0014000e040b7981 */ /* 0x000f28000c1e1900 */
[----:B------:R-:W4:Y:S04]  /*1050*/  LDG.E R12, desc[UR14][R4.64+0x1800] ;  /* 0x0018000e040c7981 */ /* 0x000f28000c1e1900 */
[----:B------:R-:W5:Y:S04]  /*1060*/  LDG.E R13, desc[UR14][R4.64+0x1c00] ;  /* 0x001c000e040d7981 */ /* 0x000f68000c1e1900 */
[----:B------:R-:W5:Y:S04]  /*1070*/  LDG.E R14, desc[UR14][R4.64+0x2000] ;  /* 0x0020000e040e7981 */ /* 0x000f68000c1e1900 */
[----:B------:R-:W5:Y:S04]  /*1080*/  LDG.E R15, desc[UR14][R4.64+0x2400] ;  /* 0x0024000e040f7981 */ /* 0x000f68000c1e1900 */
[----:B------:R-:W5:Y:S04]  /*1090*/  LDG.E R16, desc[UR14][R4.64+0x2800] ;  /* 0x0028000e04107981 */ /* 0x000f68000c1e1900 */
[----:B------:R-:W5:Y:S04]  /*10a0*/  LDG.E R17, desc[UR14][R4.64+0x2c00] ;  /* 0x002c000e04117981 */ /* 0x000f68000c1e1900 */
[----:B------:R-:W5:Y:S04]  /*10b0*/  LDG.E R18, desc[UR14][R4.64+0x3000] ;  /* 0x0030000e04127981 */ /* 0x000f68000c1e1900 */
[----:B------:R-:W5:Y:S04]  /*10c0*/  LDG.E R19, desc[UR14][R4.64+0x3400] ;  /* 0x0034000e04137981 */ /* 0x000f68000c1e1900 */
[----:B------:R-:W5:Y:S04]  /*10d0*/  LDG.E R20, desc[UR14][R4.64+0x3800] ;  /* 0x0038000e04147981 */ /* 0x000f68000c1e1900 */
[----:B------:R-:W5:Y:S01]  /*10e0*/  LDG.E R21, desc[UR14][R4.64+0x3c00] ;  /* 0x003c000e04157981 */ /* 0x000f62000c1e1900 */
[----:B------:R-:W-:-:S04]  /*10f0*/  ISETP.GE.U32.AND P0, PT, R23, UR5, PT ;  /* 0x0000000517007c0c */ /* 0x000fc8000bf06070 */
[----:B------:R-:W-:Y:S02]  /*1100*/  ISETP.GE.U32.AND.EX P0, PT, R22, UR4, PT, P0 ;  /* 0x0000000416007c0c */ /* 0x000fe4000bf06100 */
[----:B--2---:R-:W-:-:S04]  /*1110*/  IADD3 R6, PT, PT, R8, R7, R6 ;  /* 0x0000000708067210 */ /* 0x004fc80007ffe006 */
[----:B---3--:R-:W-:-:S04]  /*1120*/  IADD3 R6, PT, PT, R10, R9, R6 ;  /* 0x000000090a067210 */ /* 0x008fc80007ffe006 */
[----:B----4-:R-:W-:-:S04]  /*1130*/  IADD3 R6, PT, PT, R12, R11, R6 ;  /* 0x0000000b0c067210 */ /* 0x010fc80007ffe006 */
[----:B-----5:R-:W-:-:S04]  /*1140*/  IADD3 R6, PT, PT, R14, R13, R6 ;  /* 0x0000000d0e067210 */ /* 0x020fc80007ffe006 */
[----:B------:R-:W-:-:S04]  /*1150*/  IADD3 R6, PT, PT, R16, R15, R6 ;  /* 0x0000000f10067210 */ /* 0x000fc80007ffe006 */
[----:B------:R-:W-:-:S04]  /*1160*/  IADD3 R6, PT, PT, R18, R17, R6 ;  /* 0x0000001112067210 */ /* 0x000fc80007ffe006 */
[----:B------:R-:W-:-:S05]  /*1170*/  IADD3 R6, PT, PT, R20, R19, R6 ;  /* 0x0000001314067210 */ /* 0x000fca0007ffe006 */
[----:B------:R-:W-:Y:S01]  /*1180*/  IMAD.IADD R8, R21, 0x1, R6 ;  /* 0x0000000115087824 */ /* 0x000fe200078e0206 */
[----:B------:R-:W-:Y:S06]  /*1190*/  @!P0 BRA `(.L_x_73) ;  /* 0x0000000c00008947 */ /* 0x000fec0003800000 */
[----:B------:R-:W-:Y:S01]  /*11a0*/  UIADD3 UR8, UP0, UPT, UR5, UR7, URZ ;  /* 0x0000000705087290 */ /* 0x000fe2000ff1e0ff */
[----:B------:R-:W-:Y:S01]  /*11b0*/  IADD3 R20, P1, PT, R2, -0x1000, RZ ;  /* 0xfffff00002147810 */ /* 0x000fe20007f3e0ff */
[----:B------:R-:W0:Y:S01]  /*11c0*/  LDCU.64 UR12, c[0x0][0x380] ;  /* 0x00007000ff0c77ac */ /* 0x000e220008000a00 */
[----:B------:R-:W-:Y:S02]  /*11d0*/  LOP3.LUT R5, RZ, R0, RZ, 0x33, !PT ;  /* 0x00000000ff057212 */ /* 0x000fe400078e33ff */
[----:B------:R-:W-:Y:S01]  /*11e0*/  IADD3.X R9, PT, PT, R3, -0x1, RZ, P1, !PT ;  /* 0xffffffff03097810 */ /* 0x000fe20000ffe4ff */
[----:B------:R-:W-:Y:S01]  /*11f0*/  UIADD3.X UR9, UPT, UPT, URZ, UR4, URZ, UP0, !UPT ;  /* 0x00000004ff097290 */ /* 0x000fe200087fe4ff */
[----:B------:R-:W-:Y:S01]  /*1200*/  ISETP.LT.U32.AND P0, PT, R20, UR8, PT ;  /* 0x0000000814007c0c */ /* 0x000fe2000bf01070 */
[----:B------:R-:W-:Y:S01]  /*1210*/  UMOV UR6, UR5 ;  /* 0x0000000500067c82 */ /* 0x000fe20008000000 */
[----:B------:R-:W-:Y:S01]  /*1220*/  IADD3 R11, P2, PT, R0, UR8, RZ ;  /* 0x00000008000b7c10 */ /* 0x000fe2000ff5e0ff */
[----:B------:R-:W-:Y:S01]  /*1230*/  UMOV UR4, URZ ;  /* 0x000000ff00047c82 */ /* 0x000fe20008000000 */
[----:B------:R-:W-:Y:S01]  /*1240*/  IADD3 R5, PT, PT, R2, -UR5, R5 ;  /* 0x8000000502057c10 */ /* 0x000fe2000fffe005 */
[----:B------:R-:W-:Y:S01]  /*1250*/  IMAD.U32 R10, RZ, RZ, UR9 ;  /* 0x00000009ff0a7e24 */ /* 0x000fe2000f8e00ff */
[----:B------:R-:W-:Y:S01]  /*1260*/  UMOV UR10, UR8 ;  /* 0x00000008000a7c82 */ /* 0x000fe20008000000 */
[----:B------:R-:W-:-:S02]  /*1270*/  IMAD.X R4, RZ, RZ, UR9, P2 ;  /* 0x00000009ff047e24 */ /* 0x000fc400090e06ff */
[----:B------:R-:W-:Y:S01]  /*1280*/  VIADD R7, R5, -UR7 ;  /* 0x8000000705077c36 */ /* 0x000fe20008000000 */
[----:B------:R-:W-:Y:S01]  /*1290*/  ISETP.GT.U32.AND.EX P0, PT, R10, R9, PT, P0 ;  /* 0x000000090a00720c */ /* 0x000fe20003f04100 */
[----:B------:R-:W-:Y:S01]  /*12a0*/  UMOV UR7, UR9 ;  /* 0x0000000900077c82 */ /* 0x000fe20008000000 */
[----:B0-----:R-:W-:-:S04]  /*12b0*/  LEA R6, P1, R11, UR12, 0x2 ;  /* 0x0000000c0b067c11 */ /* 0x001fc8000f8210ff */
[----:B------:R-:W-:Y:S02]  /*12c0*/  IADD3 R6, P2, PT, R6, 0x2000, RZ ;  /* 0x0000200006067810 */ /* 0x000fe40007f5e0ff */
[----:B------:R-:W-:-:S05]  /*12d0*/  LEA.HI.X R11, R11, UR13, R4, 0x2, P1 ;  /* 0x0000000d0b0b7c11 */ /* 0x000fca00088f1404 */
[----:B------:R-:W-:Y:S01]  /*12e0*/  IMAD.X R11, RZ, RZ, R11, P2 ;  /* 0x000000ffff0b7224 */ /* 0x000fe200010e060b */
[----:B------:R-:W-:Y:S06]  /*12f0*/  @P0 BRA `(.L_x_74) ;  /* 0x0000000000d40947 */ /* 0x000fec0003800000 */
[----:B------:R-:W0:Y:S01]  /*1300*/  LDC.64 R2, c[0x0][0x3b8] ;  /* 0x0000ee00ff027b82 */ /* 0x000e220000000a00 */
[----:B------:R-:W1:Y:S01]  /*1310*/  LDCU.64 UR12, c[0x0][0x380] ;  /* 0x00007000ff0c77ac */ /* 0x000e620008000a00 */
[----:B------:R-:W-:Y:S01]  /*1320*/  NOP ;  /* 0x0000000000007918 */ /* 0x000fe20000000000 */
.L_x_75:
[----:B------:R-:W-:-:S05]  /*1330*/  IADD3 R5, P0, PT, R0, UR8, RZ ;  /* 0x0000000800057c10 */ /* 0x000fca000ff1e0ff */
[----:B------:R-:W-:Y:S01]  /*1340*/  IMAD.X R10, RZ, RZ, UR9, P0 ;  /* 0x00000009ff0a7e24 */ /* 0x000fe200080e06ff */
[----:B-1----:R-:W-:-:S04]  /*1350*/  LEA R4, P0, R5, UR12, 0x2 ;  /* 0x0000000c05047c11 */ /* 0x002fc8000f8010ff */
[----:B------:R-:W-:-:S05]  /*1360*/  LEA.HI.X R5, R5, UR13, R10, 0x2, P0 ;  /* 0x0000000d05057c11 */ /* 0x000fca00080f140a */
        /* <DEDUP_REMOVED lines=15> */
[----:B------:R1:W5:Y:S01]  /*1460*/  LDG.E R21, desc[UR14][R4.64+0x3c00] ;  /* 0x003c000e04157981 */ /* 0x000362000c1e1900 */
[----:B------:R-:W-:-:S02]  /*1470*/  USHF.R.S32.HI UR11, URZ, 0x1f, UR5 ;  /* 0x0000001fff0b7899 */ /* 0x000fc40008011405 */
[----:B------:R-:W-:-:S04]  /*1480*/  UIADD3 UR6, UP0, UPT, UR5, UR10, URZ ;  /* 0x0000000a05067290 */ /* 0x000fc8000ff1e0ff */
[----:B------:R-:W-:Y:S01]  /*1490*/  UIADD3.X UR7, UPT, UPT, UR11, UR7, URZ, UP0, !UPT ;  /* 0x000000070b077290 */ /* 0x000fe200087fe4ff */
[----:B--2---:R-:W-:Y:S02]  /*14a0*/  IADD3 R22, PT, PT, R22, R23, R8 ;  /* 0x0000001716167210 */ /* 0x004fe40007ffe008 */
[----:B0-----:R-:W-:-:S04]  /*14b0*/  IADD3 R8, P1, PT, R2, -UR8, RZ ;  /* 0x8000000802087c10 */ /* 0x001fc8000ff3e0ff */
[----:B------:R-:W-:Y:S02]  /*14c0*/  ISETP.GE.U32.AND P0, PT, R8, UR5, PT ;  /* 0x0000000508007c0c */ /* 0x000fe4000bf06070 */
[----:B---3--:R-:W-:Y:S02]  /*14d0*/  IADD3 R22, PT, PT, R25, R24, R22 ;  /* 0x0000001819167210 */ /* 0x008fe40007ffe016 */
[----:B-1----:R-:W-:-:S04]  /*14e0*/  IADD3.X R4, PT, PT, R3, ~UR9, RZ, P1, !PT ;  /* 0x8000000903047c10 */ /* 0x002fc80008ffe4ff */
[----:B------:R-:W-:Y:S02]  /*14f0*/  ISETP.GE.U32.AND.EX P0, PT, R4, UR11, PT, P0 ;  /* 0x0000000b04007c0c */ /* 0x000fe4000bf06100 */
[----:B----4-:R-:W-:-:S04]  /*1500*/  IADD3 R22, PT, PT, R27, R26, R22 ;  /* 0x0000001a1b167210 */ /* 0x010fc80007ffe016 */
[----:B-----5:R-:W-:-:S04]  /*1510*/  IADD3 R18, PT, PT, R19, R18, R22 ;  /* 0x0000001213127210 */ /* 0x020fc80007ffe016 */
[----:B------:R-:W-:-:S04]  /*1520*/  IADD3 R10, PT, PT, R10, R15, R18 ;  /* 0x0000000f0a0a7210 */ /* 0x000fc80007ffe012 */
[----:B------:R-:W-:-:S04]  /*1530*/  IADD3 R10, PT, PT, R16, R17, R10 ;  /* 0x00000011100a7210 */ /* 0x000fc80007ffe00a */
[----:B------:R-:W-:-:S04]  /*1540*/  IADD3 R10, PT, PT, R13, R14, R10 ;  /* 0x0000000e0d0a7210 */ /* 0x000fc80007ffe00a */
[----:B------:R-:W-:Y:S01]  /*1550*/  IADD3 R8, PT, PT, R21, R12, R10 ;  /* 0x0000000c15087210 */ /* 0x000fe20007ffe00a */
[----:B------:R-:W-:Y:S06]  /*1560*/  @!P0 BRA `(.L_x_73) ;  /* 0x00000008000c8947 */ /* 0x000fec0003800000 */
[----:B------:R-:W-:Y:S02]  /*1570*/  UIADD3 UR8, UP0, UPT, UR5, UR8, URZ ;  /* 0x0000000805087290 */ /* 0x000fe4000ff1e0ff */
[----:B------:R-:W-:Y:S01]  /*1580*/  IMAD.U32 R5, RZ, RZ, UR5 ;  /* 0x00000005ff057e24 */ /* 0x000fe2000f8e00ff */
[----:B------:R-:W-:Y:S01]  /*1590*/  UIADD3 UR4, UPT, UPT, UR4, 0x1, URZ ;  /* 0x0000000104047890 */ /* 0x000fe2000fffe0ff */
[----:B------:R-:W-:Y:S01]  /*15a0*/  IMAD.MOV.U32 R10, RZ, RZ, R6 ;  /* 0x000000ffff0a7224 */ /* 0x000fe200078e0006 */
[----:B------:R-:W-:Y:S01]  /*15b0*/  UIADD3.X UR9, UPT, UPT, UR11, UR9, URZ, UP0, !UPT ;  /* 0x000000090b097290 */ /* 0x000fe200087fe4ff */
[----:B------:R-:W-:Y:S01]  /*15c0*/  VIADD R7, R7, -UR5 ;  /* 0x8000000507077c36 */ /* 0x000fe20008000000 */
[----:B------:R-:W-:Y:S01]  /*15d0*/  ISETP.LT.U32.AND P0, PT, R20, UR8, PT ;  /* 0x0000000814007c0c */ /* 0x000fe2000bf01070 */
[----:B------:R-:W-:Y:S01]  /*15e0*/  IMAD.WIDE R10, R5, 0x4, R10 ;  /* 0x00000004050a7825 */ /* 0x000fe200078e020a */
[----:B------:R-:W-:-:S03]  /*15f0*/  UMOV UR10, UR6 ;  /* 0x00000006000a7c82 */ /* 0x000fc60008000000 */
[----:B------:R-:W-:Y:S02]  /*1600*/  IMAD.U32 R4, RZ, RZ, UR9 ;  /* 0x00000009ff047e24 */ /* 0x000fe4000f8e00ff */
[----:B------:R-:W-:-:S03]  /*1610*/  IMAD.MOV.U32 R6, RZ, RZ, R10 ;  /* 0x000000ffff067224 */ /* 0x000fc600078e000a */
[----:B------:R-:W-:-:S13]  /*1620*/  ISETP.GT.U32.AND.EX P0, PT, R4, R9, PT, P0 ;  /* 0x000000090400720c */ /* 0x000fda0003f04100 */
[----:B------:R-:W-:Y:S05]  /*1630*/  @!P0 BRA `(.L_x_75) ;  /* 0xfffffffc003c8947 */ /* 0x000fea000383ffff */
[----:B------:R-:W-:-:S05]  /*1640*/  UMOV UR6, UR5 ;  /* 0x0000000500067c82 */ /* 0x000fca0008000000 */
.L_x_74:
[C---:B------:R-:W-:Y:S01]  /*1650*/  VIADD R5, R2.reuse, -UR8 ;  /* 0x8000000802057c36 */ /* 0x040fe20008000000 */
[----:B------:R-:W-:Y:S01]  /*1660*/  ISETP.LE.U32.AND P1, PT, R2, UR8, PT ;  /* 0x0000000802007c0c */ /* 0x000fe2000bf23070 */
[----:B------:R-:W-:Y:S01]  /*1670*/  IMAD.U32 R4, RZ, RZ, UR9 ;  /* 0x00000009ff047e24 */ /* 0x000fe2000f8e00ff */
[----:B------:R-:W-:Y:S02]  /*1680*/  BSSY.RECONVERGENT B1, `(.L_x_73) ;  /* 0x0000071000017945 */ /* 0x000fe40003800200 */
[----:B------:R-:W-:-:S04]  /*1690*/  ISETP.GE.AND P0, PT, R0, R5, PT ;  /* 0x000000050000720c */ /* 0x000fc80003f06270 */
[----:B------:R-:W-:-:S13]  /*16a0*/  ISETP.GE.U32.OR.EX P0, PT, R4, R3, P0, P1 ;  /* 0x000000030400720c */ /* 0x000fda0000706510 */
[----:B------:R-:W-:Y:S05]  /*16b0*/  @P0 BRA `(.L_x_76) ;  /* 0x0000000400b40947 */ /* 0x000fea0003800000 */
[----:B------:R-:W0:Y:S01]  /*16c0*/  LDC R4, c[0x0][0x3c0] ;  /* 0x0000f000ff047b82 */ /* 0x000e220000000800 */
[----:B------:R-:W-:Y:S01]  /*16d0*/  USHF.L.U32 UR5, UR16, 0xc, URZ ;  /* 0x0000000c10057899 */ /* 0x000fe200080006ff */
[----:B------:R-:W-:Y:S01]  /*16e0*/  LOP3.LUT R3, RZ, R0, RZ, 0x33, !PT ;  /* 0x00000000ff037212 */ /* 0x000fe200078e33ff */
[----:B------:R-:W-:Y:S02]  /*16f0*/  BSSY.RECONVERGENT B2, `(.L_x_77) ;  /* 0x000002e000027945 */ /* 0x000fe40003800200 */
[----:B------:R-:W-:-:S06]  /*1700*/  UIADD3 UR5, UPT, UPT, UR5, UR6, URZ ;  /* 0x0000000605057290 */ /* 0x000fcc000fffe0ff */
[----:B------:R-:W-:Y:S01]  /*1710*/  IADD3 R2, PT, PT, R2, -UR5, R3 ;  /* 0x8000000502027c10 */ /* 0x000fe2000fffe003 */
[----:B0-----:R-:W-:-:S04]  /*1720*/  IMAD R3, R4, UR4, RZ ;  /* 0x0000000404037c24 */ /* 0x001fc8000f8e02ff */
[----:B------:R-:W-:-:S05]  /*1730*/  IMAD R2, R3, -0x1000, R2 ;  /* 0xfffff00003027824 */ /* 0x000fca00078e0202 */
[C---:B------:R-:W-:Y:S02]  /*1740*/  ISETP.GE.U32.AND P0, PT, R2.reuse, 0xf00, PT ;  /* 0x00000f000200780c */ /* 0x040fe40003f06070 */
[----:B------:R-:W-:Y:S01]  /*1750*/  LEA.HI R20, R2, 0x1, RZ, 0x18 ;  /* 0x0000000102147811 */ /* 0x000fe200078fc0ff */
[----:B------:R-:W-:-:S03]  /*1760*/  IMAD.MOV.U32 R2, RZ, RZ, R0 ;  /* 0x000000ffff027224 */ /* 0x000fc600078e0000 */
[----:B------:R-:W-:-:S04]  /*1770*/  LOP3.LUT R21, R20, 0xf, RZ, 0xc0, !PT ;  /* 0x0000000f14157812 */ /* 0x000fc800078ec0ff */
[----:B------:R-:W-:-:S03]  /*1780*/  ISETP.NE.AND P1, PT, R21, RZ, PT ;  /* 0x000000ff1500720c */ /* 0x000fc60003f25270 */
[----:B------:R-:W-:Y:S10]  /*1790*/  @!P0 BRA `(.L_x_78) ;  /* 0x00000000008c8947 */ /* 0x000ff40003800000 */
[----:B------:R-:W-:-:S04]  /*17a0*/  LEA.HI R2, R7, 0x1, RZ, 0x18 ;  /* 0x0000000107027811 */ /* 0x000fc800078fc0ff */
[----:B------:R-:W-:Y:S01]  /*17b0*/  LOP3.LUT R3, R2, 0x1fffff0, RZ, 0xc0, !PT ;  /* 0x01fffff002037812 */ /* 0x000fe200078ec0ff */
[----:B------:R-:W-:-:S04]  /*17c0*/  IMAD.MOV.U32 R2, RZ, RZ, R0 ;  /* 0x000000ffff027224 */ /* 0x000fc800078e0000 */
[----:B------:R-:W-:-:S07]  /*17d0*/  IMAD.MOV R3, RZ, RZ, -R3 ;  /* 0x000000ffff037224 */ /* 0x000fce00078e0a03 */
.L_x_79:
[----:B------:R-:W-:-:S05]  /*17e0*/  IMAD.MOV.U32 R10, RZ, RZ, R6 ;  /* 0x000000ffff0a7224 */ /* 0x000fca00078e0006 */
        /* <DEDUP_REMOVED lines=16> */
[----:B------:R-:W-:-:S02]  /*18f0*/  VIADD R3, R3, 0x10 ;  /* 0x0000001003037836 */ /* 0x000fc40000000000 */
[----:B------:R-:W-:-:S03]  /*1900*/  VIADD R2, R2, 0x1000 ;  /* 0x0000100002027836 */ /* 0x000fc60000000000 */
[----:B------:R-:W-:Y:S02]  /*1910*/  ISETP.NE.AND P0, PT, R3, RZ, PT ;  /* 0x000000ff0300720c */ /* 0x000fe40003f05270 */
[----:B--2---:R-:W-:-:S04]  /*1920*/  IADD3 R14, PT, PT, R14, R15, R8 ;  /* 0x0000000f0e0e7210 */ /* 0x004fc80007ffe008 */
[----:B---3--:R-:W-:-:S04]  /*1930*/  IADD3 R14, PT, PT, R16, R17, R14 ;  /* 0x00000011100e7210 */ /* 0x008fc80007ffe00e */
[----:B----4-:R-:W-:-:S04]  /*1940*/  IADD3 R14, PT, PT, R18, R19, R14 ;  /* 0x00000013120e7210 */ /* 0x010fc80007ffe00e */
[----:B-----5:R-:W-:-:S04]  /*1950*/  IADD3 R14, PT, PT, R22, R23, R14 ;  /* 0x00000017160e7210 */ /* 0x020fc80007ffe00e */
[----:B------:R-:W-:-:S04]  /*1960*/  IADD3 R14, PT, PT, R24, R25, R14 ;  /* 0x00000019180e7210 */ /* 0x000fc80007ffe00e */
[----:B------:R-:W-:Y:S02]  /*1970*/  IADD3 R13, PT, PT, R6, R13, R14 ;  /* 0x0000000d060d7210 */ /* 0x000fe40007ffe00e */
[----:B------:R-:W-:-:S05]  /*1980*/  IADD3 R6, P2, PT, R10, 0x4000, RZ ;  /* 0x000040000a067810 */ /* 0x000fca0007f5e0ff */
[----:B0-----:R-:W-:Y:S01]  /*1990*/  IMAD.X R11, RZ, RZ, R11, P2 ;  /* 0x000000ffff0b7224 */ /* 0x001fe200010e060b */
[----:B------:R-:W-:-:S04]  /*19a0*/  IADD3 R9, PT, PT, R12, R9, R13 ;  /* 0x000000090c097210 */ /* 0x000fc80007ffe00d */
[----:B------:R-:W-:Y:S01]  /*19b0*/  IADD3 R8, PT, PT, R5, R4, R9 ;  /* 0x0000000405087210 */ /* 0x000fe20007ffe009 */
[----:B------:R-:W-:Y:S06]  /*19c0*/  @P0 BRA `(.L_x_79) ;  /* 0xfffffffc00840947 */ /* 0x000fec000383ffff */
.L_x_78:
[----:B------:R-:W-:Y:S05]  /*19d0*/  BSYNC.RECONVERGENT B2 ;  /* 0x0000000000027941 */ /* 0x000fea0003800200 */
.L_x_77:
[----:B------:R-:W-:Y:S05]  /*19e0*/  @!P1 BRA `(.L_x_76) ;  /* 0x0000000000e89947 */ /* 0x000fea0003800000 */
[----:B------:R-:W-:Y:S01]  /*19f0*/  ISETP.GE.U32.AND P0, PT, R21, 0x8, PT ;  /* 0x000000081500780c */ /* 0x000fe20003f06070 */
[----:B------:R-:W-:Y:S01]  /*1a00*/  BSSY.RECONVERGENT B2, `(.L_x_80) ;  /* 0x0000015000027945 */ /* 0x000fe20003800200 */
[----:B------:R-:W-:-:S04]  /*1a10*/  LOP3.LUT R15, R20, 0x7, RZ, 0xc0, !PT ;  /* 0x00000007140f7812 */ /* 0x000fc800078ec0ff */
[----:B------:R-:W-:-:S07]  /*1a20*/  ISETP.NE.AND P1, PT, R15, RZ, PT ;  /* 0x000000ff0f00720c */ /* 0x000fce0003f25270 */
[----:B------:R-:W-:Y:S06]  /*1a30*/  @!P0 BRA `(.L_x_81) ;  /* 0x0000000000448947 */ /* 0x000fec0003800000 */
[----:B------:R-:W-:-:S05]  /*1a40*/  IADD3 R3, P0, PT, R2, UR8, RZ ;  /* 0x0000000802037c10 */ /* 0x000fca000ff1e0ff */
[----:B------:R-:W-:Y:S01]  /*1a50*/  IMAD.X R6, RZ, RZ, UR9, P0 ;  /* 0x00000009ff067e24 */ /* 0x000fe200080e06ff */
[----:B------:R-:W-:-:S04]  /*1a60*/  LEA R4, P0, R3, UR12, 0x2 ;  /* 0x0000000c03047c11 */ /* 0x000fc8000f8010ff */
        /* <DEDUP_REMOVED lines=8> */
[----:B------:R-:W5:Y:S01]  /*1af0*/  LDG.E R13, desc[UR14][R4.64+0x1c00] ;  /* 0x001c000e040d7981 */ /* 0x000f62000c1e1900 */
[----:B------:R-:W-:Y:S01]  /*1b00*/  VIADD R2, R2, 0x800 ;  /* 0x0000080002027836 */ /* 0x000fe20000000000 */
[----:B--2---:R-:W-:-:S04]  /*1b10*/  IADD3 R3, PT, PT, R6, R3, R8 ;  /* 0x0000000306037210 */ /* 0x004fc80007ffe008 */
[----:B---3--:R-:W-:-:S04]  /*1b20*/  IADD3 R3, PT, PT, R9, R10, R3 ;  /* 0x0000000a09037210 */ /* 0x008fc80007ffe003 */
[----:B----4-:R-:W-:-:S04]  /*1b30*/  IADD3 R3, PT, PT, R11, R12, R3 ;  /* 0x0000000c0b037210 */ /* 0x010fc80007ffe003 */
[----:B-----5:R-:W-:-:S07]  /*1b40*/  IADD3 R8, PT, PT, R13, R14, R3 ;  /* 0x0000000e0d087210 */ /* 0x020fce0007ffe003 */
.L_x_81:
[----:B------:R-:W-:Y:S05]  /*1b50*/  BSYNC.RECONVERGENT B2 ;  /* 0x0000000000027941 */ /* 0x000fea0003800200 */
.L_x_80:
[----:B------:R-:W-:Y:S05]  /*1b60*/  @!P1 BRA `(.L_x_76) ;  /* 0x0000000000889947 */ /* 0x000fea0003800000 */
[----:B------:R-:W-:Y:S01]  /*1b70*/  ISETP.GE.U32.AND P0, PT, R15, 0x4, PT ;  /* 0x000000040f00780c */ /* 0x000fe20003f06070 */
[----:B------:R-:W-:Y:S01]  /*1b80*/  BSSY.RECONVERGENT B2, `(.L_x_82) ;  /* 0x000000e000027945 */ /* 0x000fe20003800200 */
[----:B------:R-:W-:-:S11]  /*1b90*/  LOP3.LUT P1, RZ, R20, 0x3, RZ, 0xc0, !PT ;  /* 0x0000000314ff7812 */ /* 0x000fd6000782c0ff */
[----:B------:R-:W-:Y:S05]  /*1ba0*/  @!P0 BRA `(.L_x_83) ;  /* 0x00000000002c8947 */ /* 0x000fea0003800000 */
[----:B------:R-:W-:-:S05]  /*1bb0*/  IADD3 R3, P0, PT, R2, UR8, RZ ;  /* 0x0000000802037c10 */ /* 0x000fca000ff1e0ff */
[----:B------:R-:W-:Y:S01]  /*1bc0*/  IMAD.X R6, RZ, RZ, UR9, P0 ;  /* 0x00000009ff067e24 */ /* 0x000fe200080e06ff */
[----:B------:R-:W-:-:S04]  /*1bd0*/  LEA R4, P0, R3, UR12, 0x2 ;  /* 0x0000000c03047c11 */ /* 0x000fc8000f8010ff */
[----:B------:R-:W-:-:S05]  /*1be0*/  LEA.HI.X R5, R3, UR13, R6, 0x2, P0 ;  /* 0x0000000d03057c11 */ /* 0x000fca00080f1406 */
[----:B------:R-:W2:Y:S04]  /*1bf0*/  LDG.E R3, desc[UR14][R4.64] ;  /* 0x0000000e04037981 */ /* 0x000ea8000c1e1900 */
[----:B------:R-:W2:Y:S04]  /*1c00*/  LDG.E R6, desc[UR14][R4.64+0x400] ;  /* 0x0004000e04067981 */ /* 0x000ea8000c1e1900 */
[----:B------:R-:W3:Y:S04]  /*1c10*/  LDG.E R10, desc[UR14][R4.64+0x800] ;  /* 0x0008000e040a7981 */ /* 0x000ee8000c1e1900 */
[----:B------:R-:W3:Y:S01]  /*1c20*/  LDG.E R9, desc[UR14][R4.64+0xc00] ;  /* 0x000c000e04097981 */ /* 0x000ee2000c1e1900 */
[----:B------:R-:W-:Y:S01]  /*1c30*/  VIADD R2, R2, 0x400 ;  /* 0x0000040002027836 */ /* 0x000fe20000000000 */
[----:B--2---:R-:W-:-:S04]  /*1c40*/  IADD3 R3, PT, PT, R6, R3, R8 ;  /* 0x0000000306037210 */ /* 0x004fc80007ffe008 */
[----:B---3--:R-:W-:-:S07]  /*1c50*/  IADD3 R8, PT, PT, R9, R10, R3 ;  /* 0x0000000a09087210 */ /* 0x008fce0007ffe003 */
.L_x_83:
[----:B------:R-:W-:Y:S05]  /*1c60*/  BSYNC.RECONVERGENT B2 ;  /* 0x0000000000027941 */ /* 0x000fea0003800200 */
.L_x_82:
[----:B------:R-:W-:Y:S05]  /*1c70*/  @!P1 BRA `(.L_x_76) ;  /* 0x0000000000449947 */ /* 0x000fea0003800000 */
[----:B------:R-:W-:Y:S02]  /*1c80*/  LOP3.LUT R7, R7, 0xffff, RZ, 0xc0, !PT ;  /* 0x0000ffff07077812 */ /* 0x000fe400078ec0ff */
[----:B------:R-:W-:Y:S02]  /*1c90*/  IADD3 R6, P0, PT, R2, UR10, RZ ;  /* 0x0000000a02067c10 */ /* 0x000fe4000ff1e0ff */
[----:B------:R-:W-:Y:S02]  /*1ca0*/  LEA.HI R2, R7, 0x1, RZ, 0x18 ;  /* 0x0000000107027811 */ /* 0x000fe400078fc0ff */
[----:B------:R-:W-:Y:S01]  /*1cb0*/  LEA R5, P1, R6, UR12, 0x2 ;  /* 0x0000000c06057c11 */ /* 0x000fe2000f8210ff */
[----:B------:R-:W-:Y:S01]  /*1cc0*/  IMAD.X R3, RZ, RZ, UR7, P0 ;  /* 0x00000007ff037e24 */ /* 0x000fe200080e06ff */
[----:B------:R-:W-:-:S04]  /*1cd0*/  LOP3.LUT R2, R2, 0x3, RZ, 0xc0, !PT ;  /* 0x0000000302027812 */ /* 0x000fc800078ec0ff */
[----:B------:R-:W-:Y:S01]  /*1ce0*/  LEA.HI.X R6, R6, UR13, R3, 0x2, P1 ;  /* 0x0000000d06067c11 */ /* 0x000fe200088f1403 */
[----:B------:R-:W-:-:S07]  /*1cf0*/  IMAD.MOV R4, RZ, RZ, -R2 ;  /* 0x000000ffff047224 */ /* 0x000fce00078e0a02 */
.L_x_84:
[----:B------:R-:W-:Y:S02]  /*1d00*/  IMAD.MOV.U32 R3, RZ, RZ, R6 ;  /* 0x000000ffff037224 */ /* 0x000fe400078e0006 */
[----:B------:R-:W-:-:S05]  /*1d10*/  IMAD.MOV.U32 R2, RZ, RZ, R5 ;  /* 0x000000ffff027224 */ /* 0x000fca00078e0005 */
[----:B------:R-:W2:Y:S01]  /*1d20*/  LDG.E R3, desc[UR14][R2.64] ;  /* 0x0000000e02037981 */ /* 0x000ea2000c1e1900 */
[----:B------:R-:W-:Y:S01]  /*1d30*/  VIADD R4, R4, 0x1 ;  /* 0x0000000104047836 */ /* 0x000fe20000000000 */
[----:B------:R-:W-:-:S04]  /*1d40*/  IADD3 R5, P1, PT, R5, 0x400, RZ ;  /* 0x0000040005057810 */ /* 0x000fc80007f3e0ff */
[----:B------:R-:W-:Y:S01]  /*1d50*/  ISETP.NE.AND P0, PT, R4, RZ, PT ;  /* 0x000000ff0400720c */ /* 0x000fe20003f05270 */
[----:B------:R-:W-:Y:S02]  /*1d60*/  IMAD.X R6, RZ, RZ, R6, P1 ;  /* 0x000000ffff067224 */ /* 0x000fe400008e0606 */
[----:B--2---:R-:W-:-:S10]  /*1d70*/  IMAD.IADD R8, R3, 0x1, R8 ;  /* 0x0000000103087824 */ /* 0x004fd400078e0208 */
[----:B------:R-:W-:Y:S05]  /*1d80*/  @P0 BRA `(.L_x_84) ;  /* 0xfffffffc00dc0947 */ /* 0x000fea000383ffff */
.L_x_76:
[----:B------:R-:W-:Y:S05]  /*1d90*/  BSYNC.RECONVERGENT B1 ;  /* 0x0000000000017941 */ /* 0x000fea0003800200 */
.L_x_73:
        /* <DEDUP_REMOVED lines=37> */
[----:B0-----:R-:W0:Y:S01]  /*1ff0*/  LDS.64 R2, [UR4+0x20] ;  /* 0x00002004ff027984 */ /* 0x001e220008000a00 */
[----:B-1----:R-:W-:-:S04]  /*2000*/  IADD3 R0, PT, PT, R4, R0, R9 ;  /* 0x0000000004007210 */ /* 0x002fc80007ffe009 */
[----:B------:R-:W-:-:S04]  /*2010*/  IADD3 R0, PT, PT, R6, R0, R5 ;  /* 0x0000000006007210 */ /* 0x000fc80007ffe005 */
[----:B0-----:R-:W-:-:S05]  /*2020*/  IADD3 R0, PT, PT, R2, R0, R7 ;  /* 0x0000000002007210 */ /* 0x001fca0007ffe007 */
[----:B------:R-:W-:-:S07]  /*2030*/  IMAD.IADD R9, R0, 0x1, R3 ;  /* 0x0000000100097824 */ /* 0x000fce00078e0203 */
.L_x_72:
[----:B------:R-:W-:Y:S05]  /*2040*/  BSYNC.RECONVERGENT B0 ;  /* 0x0000000000007941 */ /* 0x000fea0003800200 */
.L_x_57:
[----:B------:R-:W-:Y:S05]  /*2050*/  @P0 EXIT ;  /* 0x000000000000094d */ /* 0x000fea0003800000 */
[----:B------:R-:W3:Y:S02]  /*2060*/  LDCU.64 UR4, c[0x0][0x388] ;  /* 0x00007100ff0477ac */ /* 0x000ee40008000a00 */
[----:B---3--:R-:W-:-:S06]  /*2070*/  UIMAD.WIDE.U32 UR4, UR16, 0x4, UR4 ;  /* 0x00000004100478a5 */ /* 0x008fcc000f8e0004 */
[----:B0-----:R-:W-:Y:S02]  /*2080*/  IMAD.U32 R2, RZ, RZ, UR4 ;  /* 0x00000004ff027e24 */ /* 0x001fe4000f8e00ff */
[----:B------:R-:W-:-:S05]  /*2090*/  IMAD.U32 R3, RZ, RZ, UR5 ;  /* 0x00000005ff037e24 */ /* 0x000fca000f8e00ff */
[----:B------:R-:W-:Y:S01]  /*20a0*/  STG.E desc[UR14][R2.64], R9 ;  /* 0x0000000902007986 */ /* 0x000fe2000c10190e */
[----:B------:R-:W-:Y:S05]  /*20b0*/  EXIT ;  /* 0x000000000000794d */ /* 0x000fea0003800000 */
.L_x_85:
        /* <DEDUP_REMOVED lines=12> */
.L_x_273:


//--------------------- .text._ZN3cub18CUB_300001_SM_10006detail6reduce28DeviceReduceSingleTileKernelINS2_10policy_hubIiyN4cuda3std3__44plusIiEEE10Policy1000EN6thrust24THRUST_300001_SM_1000_NS6detail15normal_iteratorINSD_10device_ptrIiEEEEPiyS9_iiNS7_10__identityEEEvT0_T1_T2_T3_T4_T6_ --------------------------
	.section	.text._ZN3cub18CUB_300001_SM_10006detail6reduce28DeviceReduceSingleTileKernelINS2_10policy_hubIiyN4cuda3std3__44plusIiEEE10Policy1000EN6thrust24THRUST_300001_SM_1000_NS6detail15normal_iteratorINSD_10device_ptrIiEEEEPiyS9_iiNS7_10__identityEEEvT0_T1_T2_T3_T4_T6_,"ax",@progbits
	.align	128
        .global         _ZN3cub18CUB_300001_SM_10006detail6reduce28DeviceReduceSingleTileKernelINS2_10policy_hubIiyN4cuda3std3__44plusIiEEE10Policy1000EN6thrust24THRUST_300001_SM_1000_NS6detail15normal_iteratorINSD_10device_ptrIiEEEEPiyS9_iiNS7_10__identityEEEvT0_T1_T2_T3_T4_T6_
        .type           _ZN3cub18CUB_300001_SM_10006detail6reduce28DeviceReduceSingleTileKernelINS2_10policy_hubIiyN4cuda3std3__44plusIiEEE10Policy1000EN6thrust24THRUST_300001_SM_1000_NS6detail15normal_iteratorINSD_10device_ptrIiEEEEPiyS9_iiNS7_10__identityEEEvT0_T1_T2_T3_T4_T6_,@function
        .size           _ZN3cub18CUB_300001_SM_10006detail6reduce28DeviceReduceSingleTileKernelINS2_10policy_hubIiyN4cuda3std3__44plusIiEEE10Policy1000EN6thrust24THRUST_300001_SM_1000_NS6detail15normal_iteratorINSD_10device_ptrIiEEEEPiyS9_iiNS7_10__identityEEEvT0_T1_T2_T3_T4_T6_,(.L_x_274 - _ZN3cub18CUB_300001_SM_10006detail6reduce28DeviceReduceSingleTileKernelINS2_10policy_hubIiyN4cuda3std3__44plusIiEEE10Policy1000EN6thrust24THRUST_300001_SM_1000_NS6detail15normal_iteratorINSD_10device_ptrIiEEEEPiyS9_iiNS7_10__identityEEEvT0_T1_T2_T3_T4_T6_)
        .other          _ZN3cub18CUB_300001_SM_10006detail6reduce28DeviceReduceSingleTileKernelINS2_10policy_hubIiyN4cuda3std3__44plusIiEEE10Policy1000EN6thrust24THRUST_300001_SM_1000_NS6detail15normal_iteratorINSD_10device_ptrIiEEEEPiyS9_iiNS7_10__identityEEEvT0_T1_T2_T3_T4_T6_,@"STO_CUDA_ENTRY STV_DEFAULT"
_ZN3cub18CUB_300001_SM_10006detail6reduce28DeviceReduceSingleTileKernelINS2_10policy_hubIiyN4cuda3std3__44plusIiEEE10Policy1000EN6thrust24THRUST_300001_SM_1000_NS6detail15normal_iteratorINSD_10device_ptrIiEEEEPiyS9_iiNS7_10__identityEEEvT0_T1_T2_T3_T4_T6_:
.text._ZN3cub18CUB_300001_SM_10006detail6reduce28DeviceReduceSingleTileKernelINS2_10policy_hubIiyN4cuda3std3__44plusIiEEE10Policy1000EN6thrust24THRUST_300001_SM_1000_NS6detail15normal_iteratorINSD_10device_ptrIiEEEEPiyS9_iiNS7_10__identityEEEvT0_T1_T2_T3_T4_T6_:
[----:B------:R-:W-:Y:S01]  /*0000*/  LDC R1, c[0x0][0x37c] ;  /* 0x0000df00ff017b82 */ /* 0x000fe20000000800 */
[----:B------:R-:W0:Y:S01]  /*0010*/  LDCU.64 UR4, c[0x0][0x390] ;  /* 0x00007200ff0477ac */ /* 0x000e220008000a00 */
[----:B------:R-:W1:Y:S01]  /*0020*/  LDCU.64 UR6, c[0x0][0x358] ;  /* 0x00006b00ff0677ac */ /* 0x000e620008000a00 */
[----:B0-----:R-:W-:Y:S02]  /*0030*/  IMAD.U32 R4, RZ, RZ, UR4 ;  /* 0x00000004ff047e24 */ /* 0x001fe4000f8e00ff */
[----:B------:R-:W-:-:S03]  /*0040*/  IMAD.U32 R0, RZ, RZ, UR5 ;  /* 0x00000005ff007e24 */ /* 0x000fc6000f8e00ff */
[----:B------:R-:W-:-:S04]  /*0050*/  ISETP.NE.U32.AND P0, PT, R4, RZ, PT ;  /* 0x000000ff0400720c */ /* 0x000fc80003f05070 */
[----:B------:R-:W-:-:S13]  /*0060*/  ISETP.NE.AND.EX P0, PT, R0, RZ, PT, P0 ;  /* 0x000000ff0000720c */ /* 0x000fda0003f05300 */
        /* <DEDUP_REMOVED lines=8> */
.L_x_86:
[----:B------:R-:W-:Y:S01]  /*00f0*/  ISETP.GT.U32.AND P0, PT, R4, 0xfff, PT ;  /* 0x00000fff0400780c */ /* 0x000fe20003f04070 */
[----:B------:R-:W-:Y:S03]  /*0100*/  BSSY.RECONVERGENT B0, `(.L_x_87) ;  /* 0x00001d1000007945 */ /* 0x000fe60003800200 */
[----:B------:R-:W-:-:S13]  /*0110*/  ISETP.GT.U32.AND.EX P0, PT, R0, RZ, PT, P0 ;  /* 0x000000ff0000720c */ /* 0x000fda0003f04100 */
[----:B------:R-:W-:Y:S05]  /*0120*/  @P0 BRA `(.L_x_88) ;  /* 0x0000000c00940947 */ /* 0x000fea0003800000 */
[----:B------:R-:W0:Y:S01]  /*0130*/  S2R R5, SR_TID.X ;  /* 0x0000000000057919 */ /* 0x000e220000002100 */
[----:B------:R-:W-:Y:S01]  /*0140*/  BSSY.RECONVERGENT B1, `(.L_x_89) ;  /* 0x0000009000017945 */ /* 0x000fe20003800200 */
[----:B------:R-:W-:Y:S01]  /*0150*/  IMAD.MOV.U32 R6, RZ, RZ, RZ ;  /* 0x000000ffff067224 */ /* 0x000fe200078e00ff */
[----:B0-----:R-:W-:Y:S01]  /*0160*/  ISETP.GE.U32.AND P0, PT, R5, R4, PT ;  /* 0x000000040500720c */ /* 0x001fe20003f06070 */
[----:B------:R-:W-:-:S12]  /*0170*/  IMAD.MOV.U32 R7, RZ, RZ, R5 ;  /* 0x000000ffff077224 */ /* 0x000fd800078e0005 */
[----:B------:R-:W-:Y:S05]  /*0180*/  @P0 BRA `(.L_x_90) ;  /* 0x0000000000100947 */ /* 0x000fea0003800000 */
[----:B------:R-:W0:Y:S02]  /*0190*/  LDC.64 R2, c[0x0][0x380] ;  /* 0x0000e000ff027b82 */ /* 0x000e240000000a00 */
[----:B0-----:R-:W-:-:S05]  /*01a0*/  IMAD.WIDE.U32 R2, R5, 0x4, R2 ;  /* 0x0000000405027825 */ /* 0x001fca00078e0002 */
[----:B------:R0:W5:Y:S01]  /*01b0*/  LDG.E R6, desc[UR6][R2.64] ;  /* 0x0000000602067981 */ /* 0x000162000c1e1900 */
[----:B------:R-:W-:-:S07]  /*01c0*/  VIADD R7, R5, 0x100 ;  /* 0x0000010005077836 */ /* 0x000fce0000000000 */
.L_x_90:
[----:B------:R-:W-:Y:S05]  /*01d0*/  BSYNC.RECONVERGENT B1 ;  /* 0x0000000000017941 */ /* 0x000fea0003800200 */
.L_x_89:
[----:B------:R-:W-:Y:S01]  /*01e0*/  ISETP.GE.U32.AND P0, PT, R7, R4, PT ;  /* 0x000000040700720c */ /* 0x000fe20003f06070 */
[----:B------:R-:W-:-:S12]  /*01f0*/  BSSY.RECONVERGENT B1, `(.L_x_91) ;  /* 0x0000060000017945 */ /* 0x000fd80003800200 */
[----:B------:R-:W-:Y:S05]  /*0200*/  @P0 BRA `(.L_x_92) ;  /* 0x0000000400780947 */ /* 0x000fea0003800000 */
[----:B0-----:R-:W-:Y:S01]  /*0210*/  LOP3.LUT R3, RZ, R7, RZ, 0x33, !PT ;  /* 0x00000007ff037212 */ /* 0x001fe200078e33ff */
[----:B------:R-:W-:Y:S04]  /*0220*/  BSSY.RECONVERGENT B2, `(.L_x_93) ;  /* 0x000002c000027945 */ /* 0x000fe80003800200 */
[----:B------:R-:W-:-:S05]  /*0230*/  IMAD.IADD R3, R3, 0x1, R4 ;  /* 0x0000000103037824 */ /* 0x000fca00078e0204 */
[C---:B------:R-:W-:Y:S02]  /*0240*/  ISETP.GE.U32.AND P0, PT, R3.reuse, 0xf00, PT ;  /* 0x00000f000300780c */ /* 0x040fe40003f06070 */
[----:B------:R-:W-:-:S04]  /*0250*/  LEA.HI R8, R3, 0x1, RZ, 0x18 ;  /* 0x0000000103087811 */ /* 0x000fc800078fc0ff */
[----:B------:R-:W-:-:S04]  /*0260*/  LOP3.LUT R22, R8, 0xf, RZ, 0xc0, !PT ;  /* 0x0000000f08167812 */ /* 0x000fc800078ec0ff */
[----:B------:R-:W-:-:S03]  /*0270*/  ISETP.NE.AND P1, PT, R22, RZ, PT ;  /* 0x000000ff1600720c */ /* 0x000fc60003f25270 */
[----:B------:R-:W-:Y:S10]  /*0280*/  @!P0 BRA `(.L_x_94) ;  /* 0x0000000000948947 */ /* 0x000ff40003800000 */
[----:B------:R-:W0:Y:S01]  /*0290*/  LDC.64 R2, c[0x0][0x380] ;  /* 0x0000e000ff027b82 */ /* 0x000e220000000a00 */
[----:B------:R-:W-:-:S05]  /*02a0*/  LOP3.LUT R9, R8, 0x1fffff0, RZ, 0xc0, !PT ;  /* 0x01fffff008097812 */ /* 0x000fca00078ec0ff */
[----:B------:R-:W-:Y:S02]  /*02b0*/  IMAD.MOV R9, RZ, RZ, -R9 ;  /* 0x000000ffff097224 */ /* 0x000fe400078e0a09 */
[----:B0-----:R-:W-:-:S03]  /*02c0*/  IMAD.WIDE.U32 R2, R7, 0x4, R2 ;  /* 0x0000000407027825 */ /* 0x001fc600078e0002 */
[----:B------:R-:W-:-:S05]  /*02d0*/  IADD3 R15, P0, PT, R2, 0x2000, RZ ;  /* 0x00002000020f7810 */ /* 0x000fca0007f1e0ff */
[----:B------:R-:W-:-:S08]  /*02e0*/  IMAD.X R3, RZ, RZ, R3, P0 ;  /* 0x000000ffff037224 */ /* 0x000fd000000e0603 */
.L_x_95:
        /* <DEDUP_REMOVED lines=31> */
.L_x_94:
[----:B------:R-:W-:Y:S05]  /*04e0*/  BSYNC.RECONVERGENT B2 ;  /* 0x0000000000027941 */ /* 0x000fea0003800200 */
.L_x_93:
[----:B------:R-:W-:Y:S05]  /*04f0*/  @!P1 BRA `(.L_x_92) ;  /* 0x0000000000bc9947 */ /* 0x000fea0003800000 */
[----:B------:R-:W-:Y:S01]  /*0500*/  ISETP.GE.U32.AND P0, PT, R22, 0x8, PT ;  /* 0x000000081600780c */ /* 0x000fe20003f06070 */
[----:B------:R-:W-:Y:S01]  /*0510*/  BSSY.RECONVERGENT B2, `(.L_x_96) ;  /* 0x0000013000027945 */ /* 0x000fe20003800200 */
[----:B------:R-:W-:-:S04]  /*0520*/  LOP3.LUT R17, R8, 0x7, RZ, 0xc0, !PT ;  /* 0x0000000708117812 */ /* 0x000fc800078ec0ff */
[----:B------:R-:W-:-:S07]  /*0530*/  ISETP.NE.AND P1, PT, R17, RZ, PT ;  /* 0x000000ff1100720c */ /* 0x000fce0003f25270 */
[----:B------:R-:W-:Y:S06]  /*0540*/  @!P0 BRA `(.L_x_97) ;  /* 0x00000000003c8947 */ /* 0x000fec0003800000 */
[----:B------:R-:W0:Y:S02]  /*0550*/  LDC.64 R2, c[0x0][0x380] ;  /* 0x0000e000ff027b82 */ /* 0x000e240000000a00 */
[----:B0-----:R-:W-:-:S05]  /*0560*/  IMAD.WIDE R2, R7, 0x4, R2 ;  /* 0x0000000407027825 */ /* 0x001fca00078e0202 */
        /* <DEDUP_REMOVED lines=13> */
.L_x_97:
[----:B------:R-:W-:Y:S05]  /*0640*/  BSYNC.RECONVERGENT B2 ;  /* 0x0000000000027941 */ /* 0x000fea0003800200 */
.L_x_96:
        /* <DEDUP_REMOVED lines=11> */
[----:B------:R-:W3:Y:S01]  /*0700*/  LDG.E R12, desc[UR6][R2.64+0xc00] ;  /* 0x000c0006020c7981 */ /* 0x000ee2000c1e1900 */
[----:B------:R-:W-:Y:S01]  /*0710*/  VIADD R7, R7, 0x400 ;  /* 0x0000040007077836 */ /* 0x000fe20000000000 */
[----:B--2--5:R-:W-:-:S04]  /*0720*/  IADD3 R6, PT, PT, R8, R9, R6 ;  /* 0x0000000908067210 */ /* 0x024fc80007ffe006 */
[----:B---3--:R-:W-:-:S07]  /*0730*/  IADD3 R6, PT, PT, R12, R11, R6 ;  /* 0x0000000b0c067210 */ /* 0x008fce0007ffe006 */
.L_x_99:
[----:B------:R-:W-:Y:S05]  /*0740*/  BSYNC.RECONVERGENT B2 ;  /* 0x0000000000027941 */ /* 0x000fea0003800200 */
.L_x_98:
[----:B------:R-:W-:Y:S05]  /*0750*/  @!P1 BRA `(.L_x_92) ;  /* 0x0000000000249947 */ /* 0x000fea0003800000 */
[----:B------:R-:W0:Y:S01]  /*0760*/  LDC.64 R8, c[0x0][0x380] ;  /* 0x0000e000ff087b82 */ /* 0x000e220000000a00 */
[----:B------:R-:W-:-:S07]  /*0770*/  IMAD.MOV R10, RZ, RZ, -R10 ;  /* 0x000000ffff0a7224 */ /* 0x000fce00078e0a0a */
.L_x_100:
[----:B0-----:R-:W-:-:S06]  /*0780*/  IMAD.WIDE R2, R7, 0x4, R8 ;  /* 0x0000000407027825 */ /* 0x001fcc00078e0208 */
[----:B------:R-:W2:Y:S01]  /*0790*/  LDG.E R3, desc[UR6][R2.64] ;  /* 0x0000000602037981 */ /* 0x000ea2000c1e1900 */
[----:B------:R-:W-:Y:S02]  /*07a0*/  VIADD R10, R10, 0x1 ;  /* 0x000000010a0a7836 */ /* 0x000fe40000000000 */
[----:B------:R-:W-:-:S03]  /*07b0*/  VIADD R7, R7, 0x100 ;  /* 0x0000010007077836 */ /* 0x000fc60000000000 */
[----:B------:R-:W-:Y:S01]  /*07c0*/  ISETP.NE.AND P0, PT, R10, RZ, PT ;  /* 0x000000ff0a00720c */ /* 0x000fe20003f05270 */
[----:B--2--5:R-:W-:-:S12]  /*07d0*/  IMAD.IADD R6, R3, 0x1, R6 ;  /* 0x0000000103067824 */ /* 0x024fd800078e0206 */
[----:B------:R-:W-:Y:S05]  /*07e0*/  @P0 BRA `(.L_x_100) ;  /* 0xfffffffc00e40947 */ /* 0x000fea000383ffff */
.L_x_92:
[----:B------:R-:W-:Y:S05]  /*07f0*/  BSYNC.RECONVERGENT B1 ;  /* 0x0000000000017941 */ /* 0x000fea0003800200 */
.L_x_91:
[----:B------:R-:W-:-:S04]  /*0800*/  ISETP.GE.U32.AND P0, PT, R4, 0x100, PT ;  /* 0x000001000400780c */ /* 0x000fc80003f06070 */
[----:B------:R-:W-:-:S13]  /*0810*/  ISETP.GE.U32.AND.EX P0, PT, R0, RZ, PT, P0 ;  /* 0x000000ff0000720c */ /* 0x000fda0003f06100 */
[----:B------:R-:W-:Y:S05]  /*0820*/  @!P0 BRA `(.L_x_101) ;  /* 0x0000000000ac8947 */ /* 0x000fea0003800000 */
[----:B------:R-:W1:Y:S01]  /*0830*/  S2R R8, SR_LANEID ;  /* 0x0000000000087919 */ /* 0x000e620000000000 */
[----:B------:R-:W-:Y:S01]  /*0840*/  ISETP.NE.AND P5, PT, R5, RZ, PT ;  /* 0x000000ff0500720c */ /* 0x000fe20003fa5270 */
[----:B-----5:R-:W0:Y:S01]  /*0850*/  SHFL.DOWN PT, R0, R6, 0x1, 0x1f ;  /* 0x08201f0006007f89 */ /* 0x020e2200000e0000 */
[C---:B-1----:R-:W-:Y:S02]  /*0860*/  ISETP.GT.AND P0, PT, R8.reuse, 0x1e, PT ;  /* 0x0000001e0800780c */ /* 0x042fe40003f04270 */
[----:B------:R-:W-:Y:S02]  /*0870*/  ISETP.NE.AND P1, PT, R8, RZ, PT ;  /* 0x000000ff0800720c */ /* 0x000fe40003f25270 */
[----:B0-----:R-:W-:Y:S02]  /*0880*/  SEL R3, R0, RZ, !P0 ;  /* 0x000000ff00037207 */ /* 0x001fe40004000000 */
        /* <DEDUP_REMOVED lines=21> */
[----:B0-----:R-:W-:-:S05]  /*09e0*/  SEL R3, R3, RZ, !P0 ;  /* 0x000000ff03037207 */ /* 0x001fca0004000000 */
[----:B------:R-:W-:-:S05]  /*09f0*/  IMAD.IADD R7, R2, 0x1, R3 ;  /* 0x0000000102077824 */ /* 0x000fca00078e0203 */
[----:B------:R1:W-:Y:S01]  /*0a00*/  @!P1 STS [R0+0x8], R7 ;  /* 0x0000080700009388 */ /* 0x0003e20000000800 */
[----:B------:R-:W-:Y:S06]  /*0a10*/  BAR.SYNC.DEFER_BLOCKING 0x0 ;  /* 0x0000000000007b1d */ /* 0x000fec0000010000 */
[----:B------:R-:W-:Y:S05]  /*0a20*/  @P5 BRA `(.L_x_102) ;  /* 0x0000001000f85947 */ /* 0x000fea0003800000 */
[----:B------:R-:W0:Y:S01]  /*0a30*/  S2UR UR5, SR_CgaCtaId ;  /* 0x00000000000579c3 */ /* 0x000e220000008800 */
[----:B------:R-:W-:Y:S02]  /*0a40*/  UMOV UR4, 0x400 ;  /* 0x0000040000047882 */ /* 0x000fe40000000000 */
[----:B0-----:R-:W-:-:S09]  /*0a50*/  ULEA UR4, UR5, UR4, 0x18 ;  /* 0x0000000405047291 */ /* 0x001fd2000f8ec0ff */
[----:B-1----:R-:W-:Y:S04]  /*0a60*/  LDS R0, [UR4+0xc] ;  /* 0x00000c04ff007984 */ /* 0x002fe80008000800 */
[----:B------:R-:W0:Y:S04]  /*0a70*/  LDS.128 R8, [UR4+0x10] ;  /* 0x00001004ff087984 */ /* 0x000e280008000c00 */
[----:B------:R-:W1:Y:S01]  /*0a80*/  LDS.64 R2, [UR4+0x20] ;  /* 0x00002004ff027984 */ /* 0x000e620008000a00 */
[----:B0-----:R-:W-:-:S04]  /*0a90*/  IADD3 R0, PT, PT, R8, R0, R7 ;  /* 0x0000000008007210 */ /* 0x001fc80007ffe007 */
[----:B------:R-:W-:-:S04]  /*0aa0*/  IADD3 R0, PT, PT, R10, R0, R9 ;  /* 0x000000000a007210 */ /* 0x000fc80007ffe009 */
[----:B-1----:R-:W-:-:S05]  /*0ab0*/  IADD3 R0, PT, PT, R2, R0, R11 ;  /* 0x0000000002007210 */ /* 0x002fca0007ffe00b */
[----:B------:R-:W-:Y:S01]  /*0ac0*/  IMAD.IADD R7, R0, 0x1, R3 ;  /* 0x0000000100077824 */ /* 0x000fe200078e0203 */
[----:B------:R-:W-:Y:S06]  /*0ad0*/  BRA `(.L_x_102) ;  /* 0x0000001000cc7947 */ /* 0x000fec0003800000 */
.L_x_101:
[C---:B0-----:R-:W-:Y:S01]  /*0ae0*/  LOP3.LUT R2, R5.reuse, 0x3e0, RZ, 0xc0, !PT ;  /* 0x000003e005027812 */ /* 0x041fe200078ec0ff */
[----:B------:R-:W0:Y:S01]  /*0af0*/  S2R R12, SR_LANEID ;  /* 0x00000000000c7919 */ /* 0x000e220000000000 */
[----:B------:R-:W-:Y:S02]  /*0b00*/  ISETP.NE.AND P5, PT, R5, RZ, PT ;  /* 0x000000ff0500720c */ /* 0x000fe40003fa5270 */
[----:B------:R-:W-:Y:S01]  /*0b10*/  LOP3.LUT R7, RZ, R2, RZ, 0x33, !PT ;  /* 0x00000002ff077212 */ /* 0x000fe200078e33ff */
[----:B------:R-:W-:-:S04]  /*0b20*/  VIADD R3, R2, 0x20 ;  /* 0x0000002002037836 */ /* 0x000fc80000000000 */
[----:B------:R-:W-:Y:S01]  /*0b30*/  IMAD.IADD R7, R7, 0x1, R4 ;  /* 0x0000000107077824 */ /* 0x000fe200078e0204 */
[----:B------:R-:W-:-:S04]  /*0b40*/  ISETP.GT.U32.AND P0, PT, R3, R4, PT ;  /* 0x000000040300720c */ /* 0x000fc80003f04070 */
        /* <DEDUP_REMOVED lines=10> */
[----:B------:R-:W-:Y:S01]  /*0bf0*/  @!P1 SHF.R.U32.HI R9, RZ, 0x3, R5 ;  /* 0x00000003ff099819 */ /* 0x000fe20000011605 */
[----:B------:R-:W1:Y:S03]  /*0c00*/  SHFL.DOWN PT, R7, R2, 0x2, R3 ;  /* 0x0840000002077989 */ /* 0x000e6600000e0003 */
[----:B------:R-:W-:Y:S02]  /*0c10*/  @!P1 LOP3.LUT R9, R9, 0x7c, RZ, 0xc0, !PT ;  /* 0x0000007c09099812 */ /* 0x000fe400078ec0ff */
[----:B-1----:R-:W-:Y:S02]  /*0c20*/  SEL R7, R7, RZ, !P0 ;  /* 0x000000ff07077207 */ /* 0x002fe40004000000 */
[----:B------:R-:W-:Y:S02]  /*0c30*/  ISETP.GT.AND P0, PT, R10, R3, PT ;  /* 0x000000030a00720c */ /* 0x000fe40003f04270 */
[----:B------:R-:W-:Y:S01]  /*0c40*/  @!P1 MOV R10, 0x400 ;  /* 0x00000400000a9802 */ /* 0x000fe20000000f00 */
[----:B------:R-:W-:-:S02]  /*0c50*/  IMAD.IADD R8, R2, 0x1, R7 ;  /* 0x0000000102087824 */ /* 0x000fc400078e0207 */
[----:B------:R-:W-:Y:S01]  /*0c60*/  VIADD R2, R12, 0x8 ;  /* 0x000000080c027836 */ /* 0x000fe20000000000 */
[----:B0-----:R-:W-:Y:S02]  /*0c70*/  @!P1 LEA R10, R11, R10, 0x18 ;  /* 0x0000000a0b0a9211 */ /* 0x001fe400078ec0ff */
        /* <DEDUP_REMOVED lines=11> */
[----:B0-----:R-:W-:-:S05]  /*0d30*/  SEL R7, R7, RZ, !P0 ;  /* 0x000000ff07077207 */ /* 0x001fca0004000000 */
[----:B------:R-:W-:-:S05]  /*0d40*/  IMAD.IADD R7, R2, 0x1, R7 ;  /* 0x0000000102077824 */ /* 0x000fca00078e0207 */
[----:B------:R0:W-:Y:S01]  /*0d50*/  @!P1 STS [R10+0x8], R7 ;  /* 0x000008070a009388 */ /* 0x0001e20000000800 */
[----:B------:R-:W-:Y:S06]  /*0d60*/  BAR.SYNC.DEFER_BLOCKING 0x0 ;  /* 0x0000000000007b1d */ /* 0x000fec0000010000 */
[----:B------:R-:W-:Y:S05]  /*0d70*/  @P5 BRA `(.L_x_102) ;  /* 0x0000001000245947 */ /* 0x000fea0003800000 */
[----:B------:R-:W1:Y:S01]  /*0d80*/  S2UR UR5, SR_CgaCtaId ;  /* 0x00000000000579c3 */ /* 0x000e620000008800 */
[----:B------:R-:W-:Y:S01]  /*0d90*/  UMOV UR4, 0x400 ;  /* 0x0000040000047882 */ /* 0x000fe20000000000 */
[C---:B------:R-:W-:Y:S02]  /*0da0*/  ISETP.GT.U32.AND P0, PT, R4.reuse, 0x40, PT ;  /* 0x000000400400780c */ /* 0x040fe40003f04070 */
[C---:B------:R-:W-:Y:S02]  /*0db0*/  ISETP.GT.U32.AND P6, PT, R4.reuse, 0x20, PT ;  /* 0x000000200400780c */ /* 0x040fe40003fc4070 */
[C---:B------:R-:W-:Y:S02]  /*0dc0*/  ISETP.GT.U32.AND P4, PT, R4.reuse, 0x60, PT ;  /* 0x000000600400780c */ /* 0x040fe40003f84070 */
[----:B------:R-:W-:Y:S02]  /*0dd0*/  ISETP.GT.U32.AND P2, PT, R4, 0x80, PT ;  /* 0x000000800400780c */ /* 0x000fe40003f44070 */
[----:B------:R-:W-:-:S02]  /*0de0*/  ISETP.GT.U32.AND.EX P0, PT, R0, RZ, PT, P0 ;  /* 0x000000ff0000720c */ /* 0x000fc40003f04100 */
[----:B------:R-:W-:Y:S02]  /*0df0*/  ISETP.GT.U32.AND.EX P6, PT, R0, RZ, PT, P6 ;  /* 0x000000ff0000720c */ /* 0x000fe40003fc4160 */
[C---:B------:R-:W-:Y:S02]  /*0e00*/  ISETP.GT.U32.AND P3, PT, R4.reuse, 0xa0, PT ;  /* 0x000000a00400780c */ /* 0x040fe40003f64070 */
[----:B------:R-:W-:Y:S02]  /*0e10*/  ISETP.GT.U32.AND P1, PT, R4, 0xc0, PT ;  /* 0x000000c00400780c */ /* 0x000fe40003f24070 */
[C---:B------:R-:W-:Y:S02]  /*0e20*/  ISETP.GT.U32.AND.EX P4, PT, R0.reuse, RZ, PT, P4 ;  /* 0x000000ff0000720c */ /* 0x040fe40003f84140 */
[C---:B------:R-:W-:Y:S02]  /*0e30*/  ISETP.GT.U32.AND.EX P2, PT, R0.reuse, RZ, PT, P2 ;  /* 0x000000ff0000720c */ /* 0x040fe40003f44120 */
[C---:B------:R-:W-:Y:S01]  /*0e40*/  ISETP.GT.U32.AND.EX P3, PT, R0.reuse, RZ, PT, P3 ;  /* 0x000000ff0000720c */ /* 0x040fe20003f64130 */
[----:B-1----:R-:W-:Y:S01]  /*0e50*/  ULEA UR4, UR5, UR4, 0x18 ;  /* 0x0000000405047291 */ /* 0x002fe2000f8ec0ff */
[----:B------:R-:W-:-:S08]  /*0e60*/  ISETP.GT.U32.AND.EX P1, PT, R0, RZ, PT, P1 ;  /* 0x000000ff0000720c */ /* 0x000fd00003f24110 */
[----:B0-----:R-:W0:Y:S04]  /*0e70*/  LDS.128 R8, [UR4+0x10] ;  /* 0x00001004ff087984 */ /* 0x001e280008000c00 */
[----:B------:R-:W1:Y:S04]  /*0e80*/  LDS R5, [UR4+0xc] ;  /* 0x00000c04ff057984 */ /* 0x000e680008000800 */
[----:B------:R-:W2:Y:S01]  /*0e90*/  LDS.64 R2, [UR4+0x20] ;  /* 0x00002004ff027984 */ /* 0x000ea20008000a00 */
[----:B0-----:R-:W-:Y:S02]  /*0ea0*/  SEL R8, R8, RZ, P0 ;  /* 0x000000ff08087207 */ /* 0x001fe40000000000 */
[----:B------:R-:W-:-:S02]  /*0eb0*/  ISETP.GT.U32.AND P0, PT, R4, 0xe0, PT ;  /* 0x000000e00400780c */ /* 0x000fc40003f04070 */
[----:B-1----:R-:W-:Y:S02]  /*0ec0*/  SEL R6, R5, RZ, P6 ;  /* 0x000000ff05067207 */ /* 0x002fe40003000000 */
[----:B------:R-:W-:Y:S02]  /*0ed0*/  SEL R9, R9, RZ, P4 ;  /* 0x000000ff09097207 */ /* 0x000fe40002000000 */
[----:B------:R-:W-:Y:S02]  /*0ee0*/  IADD3 R6, PT, PT, R8, R6, R7 ;  /* 0x0000000608067210 */ /* 0x000fe40007ffe007 */
[----:B------:R-:W-:Y:S02]  /*0ef0*/  SEL R10, R10, RZ, P2 ;  /* 0x000000ff0a0a7207 */ /* 0x000fe40001000000 */
[----:B------:R-:W-:Y:S02]  /*0f00*/  ISETP.GT.U32.AND.EX P0, PT, R0, RZ, PT, P0 ;  /* 0x000000ff0000720c */ /* 0x000fe40003f04100 */
[----:B------:R-:W-:-:S02]  /*0f10*/  SEL R11, R11, RZ, P3 ;  /* 0x000000ff0b0b7207 */ /* 0x000fc40001800000 */
[----:B------:R-:W-:Y:S02]  /*0f20*/  IADD3 R6, PT, PT, R10, R6, R9 ;  /* 0x000000060a067210 */ /* 0x000fe40007ffe009 */
[----:B--2---:R-:W-:Y:S02]  /*0f30*/  SEL R2, R2, RZ, P1 ;  /* 0x000000ff02027207 */ /* 0x004fe40000800000 */
[----:B------:R-:W-:Y:S02]  /*0f40*/  SEL R3, R3, RZ, P0 ;  /* 0x000000ff03037207 */ /* 0x000fe40000000000 */
[----:B------:R-:W-:-:S05]  /*0f50*/  IADD3 R2, PT, PT, R2, R6, R11 ;  /* 0x0000000602027210 */ /* 0x000fca0007ffe00b */
[----:B------:R-:W-:Y:S01]  /*0f60*/  IMAD.IADD R7, R2, 0x1, R3 ;  /* 0x0000000102077824 */ /* 0x000fe200078e0203 */
[----:B------:R-:W-:Y:S06]  /*0f70*/  BRA `(.L_x_102) ;  /* 0x0000000c00a47947 */ /* 0x000fec0003800000 */
.L_x_88:
[----:B------:R-:W0:Y:S01]  /*0f80*/  S2R R8, SR_TID.X ;  /* 0x0000000000087919 */ /* 0x000e220000002100 */
[----:B------:R-:W0:Y:S02]  /*0f90*/  LDC.64 R2, c[0x0][0x380] ;  /* 0x0000e000ff027b82 */ /* 0x000e240000000a00 */
[----:B0-----:R-:W-:-:S05]  /*0fa0*/  IMAD.WIDE.U32 R2, R8, 0x4, R2 ;  /* 0x0000000408027825 */ /* 0x001fca00078e0002 */
        /* <DEDUP_REMOVED lines=16> */
[----:B--2---:R-:W-:-:S04]  /*10b0*/  IADD3 R5, PT, PT, R7, R6, R5 ;  /* 0x0000000607057210 */ /* 0x004fc80007ffe005 */
[----:B---3--:R-:W-:Y:S01]  /*10c0*/  IADD3 R5, PT, PT, R12, R9, R5 ;  /* 0x000000090c057210 */ /* 0x008fe20007ffe005 */
[----:B------:R-:W-:Y:S01]  /*10d0*/  IMAD.MOV.U32 R9, RZ, RZ, 0x1000 ;  /* 0x00001000ff097424 */ /* 0x000fe200078e00ff */
[----:B------:R-:W-:-:S04]  /*10e0*/  IADD3 R12, P1, PT, R4, -0x1000, RZ ;  /* 0xfffff000040c7810 */ /* 0x000fc80007f3e0ff */
[----:B------:R-:W-:Y:S02]  /*10f0*/  ISETP.GE.U32.AND P0, PT, R12, 0x1000, PT ;  /* 0x000010000c00780c */ /* 0x000fe40003f06070 */
[----:B----4-:R-:W-:Y:S01]  /*1100*/  IADD3 R5, PT, PT, R14, R11, R5 ;  /* 0x0000000b0e057210 */ /* 0x010fe20007ffe005 */
[----:B------:R-:W-:Y:S01]  /*1110*/  IMAD.MOV.U32 R11, RZ, RZ, RZ ;  /* 0x000000ffff0b7224 */ /* 0x000fe200078e00ff */
[----:B------:R-:W-:-:S04]  /*1120*/  IADD3.X R14, PT, PT, R0, -0x1, RZ, P1, !PT ;  /* 0xffffffff000e7810 */ /* 0x000fc80000ffe4ff */
[----:B------:R-:W-:Y:S02]  /*1130*/  ISETP.GE.U32.AND.EX P0, PT, R14, RZ, PT, P0 ;  /* 0x000000ff0e00720c */ /* 0x000fe40003f06100 */
[----:B-----5:R-:W-:-:S04]  /*1140*/  IADD3 R5, PT, PT, R16, R13, R5 ;  /* 0x0000000d10057210 */ /* 0x020fc80007ffe005 */
[----:B------:R-:W-:-:S04]  /*1150*/  IADD3 R5, PT, PT, R18, R15, R5 ;  /* 0x0000000f12057210 */ /* 0x000fc80007ffe005 */
[----:B------:R-:W-:-:S04]  /*1160*/  IADD3 R5, PT, PT, R20, R17, R5 ;  /* 0x0000001114057210 */ /* 0x000fc80007ffe005 */
[----:B------:R-:W-:-:S05]  /*1170*/  IADD3 R5, PT, PT, R22, R19, R5 ;  /* 0x0000001316057210 */ /* 0x000fca0007ffe005 */
[----:B------:R-:W-:Y:S01]  /*1180*/  IMAD.IADD R10, R10, 0x1, R5 ;  /* 0x000000010a0a7824 */ /* 0x000fe200078e0205 */
[----:B------:R-:W-:Y:S06]  /*1190*/  @!P0 BRA `(.L_x_103) ;  /* 0x0000000000a08947 */ /* 0x000fec0003800000 */
[----:B------:R-:W0:Y:S01]  /*11a0*/  LDC.64 R4, c[0x0][0x390] ;  /* 0x0000e400ff047b82 */ /* 0x000e220000000a00 */
[----:B------:R-:W-:Y:S02]  /*11b0*/  IMAD.MOV.U32 R9, RZ, RZ, 0x1000 ;  /* 0x00001000ff097424 */ /* 0x000fe400078e00ff */
[----:B------:R-:W-:-:S07]  /*11c0*/  IMAD.MOV.U32 R11, RZ, RZ, RZ ;  /* 0x000000ffff0b7224 */ /* 0x000fce00078e00ff */
.L_x_105:
[----:B------:R-:W-:-:S04]  /*11d0*/  LEA R6, P0, R9, R2, 0x2 ;  /* 0x0000000209067211 */ /* 0x000fc800078010ff */
[----:B------:R-:W-:-:S05]  /*11e0*/  LEA.HI.X R7, R9, R3, R11, 0x2, P0 ;  /* 0x0000000309077211 */ /* 0x000fca00000f140b */
        /* <DEDUP_REMOVED lines=16> */
[----:B--2---:R-:W-:-:S02]  /*12f0*/  IADD3 R25, PT, PT, R26, R25, R10 ;  /* 0x000000191a197210 */ /* 0x004fc40007ffe00a */
[----:B0-----:R-:W-:-:S04]  /*1300*/  IADD3 R10, P1, PT, -R9, R4, RZ ;  /* 0x00000004090a7210 */ /* 0x001fc80007f3e1ff */
[----:B------:R-:W-:Y:S02]  /*1310*/  ISETP.GE.U32.AND P0, PT, R10, 0x1000, PT ;  /* 0x000010000a00780c */ /* 0x000fe40003f06070 */
[----:B---3--:R-:W-:-:S04]  /*1320*/  IADD3 R25, PT, PT, R28, R27, R25 ;  /* 0x0000001b1c197210 */ /* 0x008fc80007ffe019 */
[----:B----4-:R-:W-:-:S04]  /*1330*/  IADD3 R23, PT, PT, R23, R24, R25 ;  /* 0x0000001817177210 */ /* 0x010fc80007ffe019 */
[----:B-----5:R-:W-:Y:S01]  /*1340*/  IADD3 R21, PT, PT, R21, R0, R23 ;  /* 0x0000000015157210 */ /* 0x020fe20007ffe017 */
[----:B------:R-:W-:-:S04]  /*1350*/  IMAD.MOV.U32 R0, RZ, RZ, R5 ;  /* 0x000000ffff007224 */ /* 0x000fc800078e0005 */
[----:B------:R-:W-:Y:S01]  /*1360*/  IMAD.X R10, R0, 0x1, ~R11, P1 ;  /* 0x00000001000a7824 */ /* 0x000fe200008e0e0b */
[----:B------:R-:W-:-:S04]  /*1370*/  IADD3 R13, PT, PT, R16, R13, R21 ;  /* 0x0000000d100d7210 */ /* 0x000fc80007ffe015 */
[----:B------:R-:W-:Y:S02]  /*1380*/  ISETP.GE.U32.AND.EX P0, PT, R10, RZ, PT, P0 ;  /* 0x000000ff0a00720c */ /* 0x000fe40003f06100 */
[----:B------:R-:W-:-:S04]  /*1390*/  IADD3 R13, PT, PT, R18, R15, R13 ;  /* 0x0000000f120d7210 */ /* 0x000fc80007ffe00d */
[----:B------:R-:W-:-:S04]  /*13a0*/  IADD3 R13, PT, PT, R20, R17, R13 ;  /* 0x00000011140d7210 */ /* 0x000fc80007ffe00d */
[----:B------:R-:W-:-:S03]  /*13b0*/  IADD3 R10, PT, PT, R22, R19, R13 ;  /* 0x00000013160a7210 */ /* 0x000fc60007ffe00d */
[----:B------:R-:W-:Y:S05]  /*13c0*/  @!P0 BRA `(.L_x_104) ;  /* 0x0000000400e88947 */ /* 0x000fea0003800000 */
[----:B------:R-:W-:-:S05]  /*13d0*/  IADD3 R9, P0, PT, R9, 0x1000, RZ ;  /* 0x0000100009097810 */ /* 0x000fca0007f1e0ff */
[----:B------:R-:W-:Y:S01]  /*13e0*/  IMAD.X R11, RZ, RZ, R11, P0 ;  /* 0x000000ffff0b7224 */ /* 0x000fe200000e060b */
[----:B------:R-:W-:-:S04]  /*13f0*/  ISETP.GT.U32.AND P0, PT, R9, R12, PT ;  /* 0x0000000c0900720c */ /* 0x000fc80003f04070 */
[----:B------:R-:W-:-:S13]  /*1400*/  ISETP.GT.U32.AND.EX P0, PT, R11, R14, PT, P0 ;  /* 0x0000000e0b00720c */ /* 0x000fda0003f04100 */
[----:B------:R-:W-:Y:S05]  /*1410*/  @!P0 BRA `(.L_x_105) ;  /* 0xfffffffc006c8947 */ /* 0x000fea000383ffff */
.L_x_103:
[----:B------:R-:W-:Y:S01]  /*1420*/  IMAD.IADD R3, R4, 0x1, -R9 ;  /* 0x0000000104037824 */ /* 0x000fe200078e0a09 */
[----:B------:R-:W-:Y:S01]  /*1430*/  ISETP.GE.U32.AND P1, PT, R9, R4, PT ;  /* 0x000000040900720c */ /* 0x000fe20003f26070 */
[----:B------:R-:W-:Y:S03]  /*1440*/  BSSY.RECONVERGENT B1, `(.L_x_104) ;  /* 0x0000072000017945 */ /* 0x000fe60003800200 */
[----:B------:R-:W-:-:S04]  /*1450*/  ISETP.GE.AND P0, PT, R8, R3, PT ;  /* 0x000000030800720c */ /* 0x000fc80003f06270 */
[----:B------:R-:W-:-:S13]  /*1460*/  ISETP.GE.U32.OR.EX P0, PT, R11, R0, P0, P1 ;  /* 0x000000000b00720c */ /* 0x000fda0000706510 */
[----:B------:R-:W-:Y:S05]  /*1470*/  @P0 BRA `(.L_x_106) ;  /* 0x0000000400b80947 */ /* 0x000fea0003800000 */
[----:B------:R-:W-:Y:S01]  /*1480*/  LOP3.LUT R0, RZ, R8, RZ, 0x33, !PT ;  /* 0x00000008ff007212 */ /* 0x000fe200078e33ff */
[----:B------:R-:W-:Y:S03]  /*1490*/  BSSY.RECONVERGENT B2, `(.L_x_107) ;  /* 0x0000031000027945 */ /* 0x000fe60003800200 */
[----:B------:R-:W-:-:S04]  /*14a0*/  IADD3 R0, PT, PT, -R9, R4, R0 ;  /* 0x0000000409007210 */ /* 0x000fc80007ffe100 */
[C---:B------:R-:W-:Y:S02]  /*14b0*/  ISETP.GE.U32.AND P0, PT, R0.reuse, 0xf00, PT ;  /* 0x00000f000000780c */ /* 0x040fe40003f06070 */
[----:B------:R-:W-:Y:S01]  /*14c0*/  LEA.HI R4, R0, 0x1, RZ, 0x18 ;  /* 0x0000000100047811 */ /* 0x000fe200078fc0ff */
[----:B------:R-:W-:-:S03]  /*14d0*/  IMAD.MOV.U32 R0, RZ, RZ, R8 ;  /* 0x000000ffff007224 */ /* 0x000fc600078e0008 */
[----:B------:R-:W-:-:S04]  /*14e0*/  LOP3.LUT R24, R4, 0xf, RZ, 0xc0, !PT ;  /* 0x0000000f04187812 */ /* 0x000fc800078ec0ff */
[----:B------:R-:W-:-:S03]  /*14f0*/  ISETP.NE.AND P1, PT, R24, RZ, PT ;  /* 0x000000ff1800720c */ /* 0x000fc60003f25270 */
[----:B------:R-:W-:Y:S10]  /*1500*/  @!P0 BRA `(.L_x_108) ;  /* 0x0000000000a48947 */ /* 0x000ff40003800000 */
[----:B------:R-:W0:Y:S01]  /*1510*/  LDCU.64 UR4, c[0x0][0x380] ;  /* 0x00007000ff0477ac */ /* 0x000e220008000a00 */
[----:B------:R-:W-:Y:S02]  /*1520*/  IADD3 R3, P0, PT, R8, R9, RZ ;  /* 0x0000000908037210 */ /* 0x000fe40007f1e0ff */
[----:B------:R-:W-:-:S03]  /*1530*/  LOP3.LUT R6, R4, 0x1fffff0, RZ, 0xc0, !PT ;  /* 0x01fffff004067812 */ /* 0x000fc600078ec0ff */
[----:B------:R-:W-:Y:S02]  /*1540*/  IMAD.X R0, RZ, RZ, R11, P0 ;  /* 0x000000ffff007224 */ /* 0x000fe400000e060b */
[----:B------:R-:W-:Y:S01]  /*1550*/  IMAD.MOV R6, RZ, RZ, -R6 ;  /* 0x000000ffff067224 */ /* 0x000fe200078e0a06 */
[----:B0-----:R-:W-:-:S04]  /*1560*/  LEA R15, P2, R3, UR4, 0x2 ;  /* 0x00000004030f7c11 */ /* 0x001fc8000f8410ff */
[----:B------:R-:W-:Y:S02]  /*1570*/  IADD3 R15, P0, PT, R15, 0x2000, RZ ;  /* 0x000020000f0f7810 */ /* 0x000fe40007f1e0ff */
[----:B------:R-:W-:Y:S01]  /*1580*/  LEA.HI.X R3, R3, UR5, R0, 0x2, P2 ;  /* 0x0000000503037c11 */ /* 0x000fe200090f1400 */
[----:B------:R-:W-:-:S04]  /*1590*/  IMAD.MOV.U32 R0, RZ, RZ, R8 ;  /* 0x000000ffff007224 */ /* 0x000fc800078e0008 */
[----:B------:R-:W-:-:S07]  /*15a0*/  IMAD.X R3, RZ, RZ, R3, P0 ;  /* 0x000000ffff037224 */ /* 0x000fce00000e0603 */
.L_x_109:
        /* <DEDUP_REMOVED lines=31> */
.L_x_108:
[----:B------:R-:W-:Y:S05]  /*17a0*/  BSYNC.RECONVERGENT B2 ;  /* 0x0000000000027941 */ /* 0x000fea0003800200 */
.L_x_107:
[----:B------:R-:W-:Y:S05]  /*17b0*/  @!P1 BRA `(.L_x_106) ;  /* 0x0000000000e89947 */ /* 0x000fea0003800000 */
[----:B------:R-:W-:Y:S01]  /*17c0*/  ISETP.GE.U32.AND P0, PT, R24, 0x8, PT ;  /* 0x000000081800780c */ /* 0x000fe20003f06070 */
[----:B------:R-:W-:Y:S01]  /*17d0*/  BSSY.RECONVERGENT B2, `(.L_x_110) ;  /* 0x0000016000027945 */ /* 0x000fe20003800200 */
[----:B------:R-:W-:-:S04]  /*17e0*/  LOP3.LUT R17, R4, 0x7, RZ, 0xc0, !PT ;  /* 0x0000000704117812 */ /* 0x000fc800078ec0ff */
[----:B------:R-:W-:-:S07]  /*17f0*/  ISETP.NE.AND P1, PT, R17, RZ, PT ;  /* 0x000000ff1100720c */ /* 0x000fce0003f25270 */
[----:B------:R-:W-:Y:S06]  /*1800*/  @!P0 BRA `(.L_x_111) ;  /* 0x0000000000488947 */ /* 0x000fec0003800000 */
[----:B------:R-:W0:Y:S01]  /*1810*/  LDCU.64 UR4, c[0x0][0x380] ;  /* 0x00007000ff0477ac */ /* 0x000e220008000a00 */
[----:B------:R-:W-:-:S05]  /*1820*/  IADD3 R3, P0, PT, R0, R9, RZ ;  /* 0x0000000900037210 */ /* 0x000fca0007f1e0ff */
[----:B------:R-:W-:Y:S01]  /*1830*/  IMAD.X R6, RZ, RZ, R11, P0 ;  /* 0x000000ffff067224 */ /* 0x000fe200000e060b */
        /* <DEDUP_REMOVED lines=15> */
.L_x_111:
[----:B------:R-:W-:Y:S05]  /*1930*/  BSYNC.RECONVERGENT B2 ;  /* 0x0000000000027941 */ /* 0x000fea0003800200 */
.L_x_110:
        /* <DEDUP_REMOVED lines=18> */
.L_x_113:
[----:B------:R-:W-:Y:S05]  /*1a60*/  BSYNC.RECONVERGENT B2 ;  /* 0x0000000000027941 */ /* 0x000fea0003800200 */
.L_x_112:
[----:B------:R-:W-:Y:S05]  /*1a70*/  @!P1 BRA `(.L_x_106) ;  /* 0x0000000000389947 */ /* 0x000fea0003800000 */
[----:B------:R-:W0:Y:S01]  /*1a80*/  LDCU.64 UR4, c[0x0][0x380] ;  /* 0x00007000ff0477ac */ /* 0x000e220008000a00 */
[----:B------:R-:W-:Y:S01]  /*1a90*/  IADD3 R5, P0, PT, R0, R9, RZ ;  /* 0x0000000900057210 */ /* 0x000fe20007f1e0ff */
[----:B------:R-:W-:-:S04]  /*1aa0*/  IMAD.MOV R0, RZ, RZ, -R6 ;  /* 0x000000ffff007224 */ /* 0x000fc800078e0a06 */
[----:B------:R-:W-:Y:S01]  /*1ab0*/  IMAD.X R4, RZ, RZ, R11, P0 ;  /* 0x000000ffff047224 */ /* 0x000fe200000e060b */
[----:B0-----:R-:W-:-:S04]  /*1ac0*/  LEA R2, P1, R5, UR4, 0x2 ;  /* 0x0000000405027c11 */ /* 0x001fc8000f8210ff */
[----:B------:R-:W-:-:S09]  /*1ad0*/  LEA.HI.X R5, R5, UR5, R4, 0x2, P1 ;  /* 0x0000000505057c11 */ /* 0x000fd200088f1404 */
.L_x_114:
[----:B------:R-:W-:-:S06]  /*1ae0*/  IMAD.MOV.U32 R3, RZ, RZ, R5 ;  /* 0x000000ffff037224 */ /* 0x000fcc00078e0005 */
[----:B------:R0:W2:Y:S01]  /*1af0*/  LDG.E R3, desc[UR6][R2.64] ;  /* 0x0000000602037981 */ /* 0x0000a2000c1e1900 */
[----:B------:R-:W-:-:S05]  /*1b00*/  VIADD R0, R0, 0x1 ;  /* 0x0000000100007836 */ /* 0x000fca0000000000 */
[----:B------:R-:W-:Y:S02]  /*1b10*/  ISETP.NE.AND P0, PT, R0, RZ, PT ;  /* 0x000000ff0000720c */ /* 0x000fe40003f05270 */
[----:B0-----:R-:W-:-:S05]  /*1b20*/  IADD3 R2, P1, PT, R2, 0x400, RZ ;  /* 0x0000040002027810 */ /* 0x001fca0007f3e0ff */
[----:B------:R-:W-:Y:S02]  /*1b30*/  IMAD.X R5, RZ, RZ, R5, P1 ;  /* 0x000000ffff057224 */ /* 0x000fe400008e0605 */
[----:B--2---:R-:W-:-:S04]  /*1b40*/  IMAD.IADD R10, R3, 0x1, R10 ;  /* 0x00000001030a7824 */ /* 0x004fc800078e020a */
[----:B------:R-:W-:Y:S05]  /*1b50*/  @P0 BRA `(.L_x_114) ;  /* 0xfffffffc00e00947 */ /* 0x000fea000383ffff */
.L_x_106:
[----:B------:R-:W-:Y:S05]  /*1b60*/  BSYNC.RECONVERGENT B1 ;  /* 0x0000000000017941 */ /* 0x000fea0003800200 */
.L_x_104:
[----:B------:R-:W0:Y:S01]  /*1b70*/  S2R R6, SR_LANEID ;  /* 0x0000000000067919 */ /* 0x000e220000000000 */
[----:B------:R-:W-:Y:S01]  /*1b80*/  ISETP.NE.AND P5, PT, R8, RZ, PT ;  /* 0x000000ff0800720c */ /* 0x000fe20003fa5270 */
        /* <DEDUP_REMOVED lines=39> */
[----:B------:R-:W-:-:S07]  /*1e00*/  IMAD.IADD R7, R0, 0x1, R3 ;  /* 0x0000000100077824 */ /* 0x000fce00078e0203 */
.L_x_102:
[----:B------:R-:W-:Y:S05]  /*1e10*/  BSYNC.RECONVERGENT B0 ;  /* 0x0000000000007941 */ /* 0x000fea0003800200 */
.L_x_87:
[----:B------:R-:W-:Y:S05]  /*1e20*/  @P5 EXIT ;  /* 0x000000000000594d */ /* 0x000fea0003800000 */
[----:B------:R-:W3:Y:S01]  /*1e30*/  LDC.64 R2, c[0x0][0x388] ;  /* 0x0000e200ff027b82 */ /* 0x000ee20000000a00 */
[----:B------:R-:W0:Y:S02]  /*1e40*/  LDCU UR4, c[0x0][0x39c] ;  /* 0x00007380ff0477ac */ /* 0x000e240008000800 */
[----:B012---:R-:W-:-:S05]  /*1e50*/  VIADD R7, R7, UR4 ;  /* 0x0000000407077c36 */ /* 0x007fca0008000000 */
[----:B---3--:R-:W-:Y:S01]  /*1e60*/  STG.E desc[UR6][R2.64], R7 ;  /* 0x0000000702007986 */ /* 0x008fe2000c101906 */
[----:B------:R-:W-:Y:S05]  /*1e70*/  EXIT ;  /* 0x000000000000794d */ /* 0x000fea0003800000 */
.L_x_115:
        /* <DEDUP_REMOVED lines=16> */
.L_x_274:


//--------------------- .text._ZN3cub18CUB_300001_SM_10006detail6reduce28DeviceReduceSingleTileKernelINS2_10policy_hubIijN4cuda3std3__44plusIiEEE10Policy1000EPiSC_iS9_iiNS7_10__identityEEEvT0_T1_T2_T3_T4_T6_ --------------------------
	.section	.text._ZN3cub18CUB_300001_SM_10006detail6reduce28DeviceReduceSingleTileKernelINS2_10policy_hubIijN4cuda3std3__44plusIiEEE10Policy1000EPiSC_iS9_iiNS7_10__identityEEEvT0_T1_T2_T3_T4_T6_,"ax",@progbits
	.align	128
        .global         _ZN3cub18CUB_300001_SM_10006detail6reduce28DeviceReduceSingleTileKernelINS2_10policy_hubIijN4cuda3std3__44plusIiEEE10Policy1000EPiSC_iS9_iiNS7_10__identityEEEvT0_T1_T2_T3_T4_T6_
        .type           _ZN3cub18CUB_300001_SM_10006detail6reduce28DeviceReduceSingleTileKernelINS2_10policy_hubIijN4cuda3std3__44plusIiEEE10Policy1000EPiSC_iS9_iiNS7_10__identityEEEvT0_T1_T2_T3_T4_T6_,@function
        .size           _ZN3cub18CUB_300001_SM_10006detail6reduce28DeviceReduceSingleTileKernelINS2_10policy_hubIijN4cuda3std3__44plusIiEEE10Policy1000EPiSC_iS9_iiNS7_10__identityEEEvT0_T1_T2_T3_T4_T6_,(.L_x_275 - _ZN3cub18CUB_300001_SM_10006detail6reduce28DeviceReduceSingleTileKernelINS2_10policy_hubIijN4cuda3std3__44plusIiEEE10Policy1000EPiSC_iS9_iiNS7_10__identityEEEvT0_T1_T2_T3_T4_T6_)
        .other          _ZN3cub18CUB_300001_SM_10006detail6reduce28DeviceReduceSingleTileKernelINS2_10policy_hubIijN4cuda3std3__44plusIiEEE10Policy1000EPiSC_iS9_iiNS7_10__identityEEEvT0_T1_T2_T3_T4_T6_,@"STO_CUDA_ENTRY STV_DEFAULT"
_ZN3cub18CUB_300001_SM_10006detail6reduce28DeviceReduceSingleTileKernelINS2_10policy_hubIijN4cuda3std3__44plusIiEEE10Policy1000EPiSC_iS9_iiNS7_10__identityEEEvT0_T1_T2_T3_T4_T6_:
.text._ZN3cub18CUB_300001_SM_10006detail6reduce28DeviceReduceSingleTileKernelINS2_10policy_hubIijN4cuda3std3__44plusIiEEE10Policy1000EPiSC_iS9_iiNS7_10__identityEEEvT0_T1_T2_T3_T4_T6_:
        /* <DEDUP_REMOVED lines=13> */
.L_x_116:
        /* <DEDUP_REMOVED lines=16> */
.L_x_121:
[----:B------:R-:W-:Y:S05]  /*01d0*/  BSYNC.RECONVERGENT B1 ;  /* 0x0000000000017941 */ /* 0x000fea0003800200 */
.L_x_120:
        /* <DEDUP_REMOVED lines=16> */
.L_x_126:
        /* <DEDUP_REMOVED lines=9> */
.L_x_125:
[----:B------:R-:W-:Y:S05]  /*0370*/  BSYNC.RECONVERGENT B2 ;  /* 0x0000000000027941 */ /* 0x000fea0003800200 */
.L_x_124:
        /* <DEDUP_REMOVED lines=8> */
.L_x_129:
        /* <DEDUP_REMOVED lines=35> */
.L_x_128:
[----:B------:R-:W-:Y:S05]  /*0630*/  BSYNC.RECONVERGENT B2 ;  /* 0x0000000000027941 */ /* 0x000fea0003800200 */
.L_x_127:
        /* <DEDUP_REMOVED lines=22> */
.L_x_131:
[----:B------:R-:W-:Y:S05]  /*07a0*/  BSYNC.RECONVERGENT B2 ;  /* 0x0000000000027941 */ /* 0x000fea0003800200 */
.L_x_130:
        /* <DEDUP_REMOVED lines=10> */
.L_x_123:
[----:B------:R-:W-:Y:S05]  /*0850*/  BSYNC.RECONVERGENT B1 ;  /* 0x0000000000017941 */ /* 0x000fea0003800200 */
.L_x_122:
        /* <DEDUP_REMOVED lines=45> */
.L_x_132:
        /* <DEDUP_REMOVED lines=67> */
.L_x_119:
        /* <DEDUP_REMOVED lines=22> */
.L_x_136:
        /* <DEDUP_REMOVED lines=20> */
.L_x_134:
        /* <DEDUP_REMOVED lines=20> */
.L_x_140:
        /* <DEDUP_REMOVED lines=8> */
.L_x_139:
[----:B------:R-:W-:Y:S05]  /*13c0*/  BSYNC.RECONVERGENT B2 ;  /* 0x0000000000027941 */ /* 0x000fea0003800200 */
.L_x_138:
        /* <DEDUP_REMOVED lines=16> */
.L_x_143:
        /* <DEDUP_REMOVED lines=39> */
.L_x_142:
[----:B------:R-:W-:Y:S05]  /*1740*/  BSYNC.RECONVERGENT B2 ;  /* 0x0000000000027941 */ /* 0x000fea0003800200 */
.L_x_141:
        /* <DEDUP_REMOVED lines=27> */
.L_x_145:
[----:B------:R-:W-:Y:S05]  /*1900*/  BSYNC.RECONVERGENT B2 ;  /* 0x0000000000027941 */ /* 0x000fea0003800200 */
.L_x_144:
        /* <DEDUP_REMOVED lines=10> */
.L_x_137:
[----:B------:R-:W-:Y:S05]  /*19b0*/  BSYNC.RECONVERGENT B1 ;  /* 0x0000000000017941 */ /* 0x000fea0003800200 */
.L_x_135:
        /* <DEDUP_REMOVED lines=43> */
.L_x_118:
        /* <DEDUP_REMOVED lines=12> */
.L_x_148:
[----:B------:R-:W-:Y:S05]  /*1d30*/  BSYNC.RECONVERGENT B1 ;  /* 0x0000000000017941 */ /* 0x000fea0003800200 */
.L_x_147:
        /* <DEDUP_REMOVED lines=16> */
.L_x_153:
        /* <DEDUP_REMOVED lines=9> */
.L_x_152:
[----:B------:R-:W-:Y:S05]  /*1ed0*/  BSYNC.RECONVERGENT B2 ;  /* 0x0000000000027941 */ /* 0x000fea0003800200 */
.L_x_151:
        /* <DEDUP_REMOVED lines=8> */
.L_x_156:
        /* <DEDUP_REMOVED lines=35> */
.L_x_155:
[----:B------:R-:W-:Y:S05]  /*2190*/  BSYNC.RECONVERGENT B2 ;  /* 0x0000000000027941 */ /* 0x000fea0003800200 */
.L_x_154:
        /* <DEDUP_REMOVED lines=22> */
.L_x_158:
[----:B------:R-:W-:Y:S05]  /*2300*/  BSYNC.RECONVERGENT B2 ;  /* 0x0000000000027941 */ /* 0x000fea0003800200 */
.L_x_157:
        /* <DEDUP_REMOVED lines=10> */
.L_x_150:
[----:B------:R-:W-:Y:S05]  /*23b0*/  BSYNC.RECONVERGENT B1 ;  /* 0x0000000000017941 */ /* 0x000fea0003800200 */
.L_x_149:
        /* <DEDUP_REMOVED lines=45> */
.L_x_159:
        /* <DEDUP_REMOVED lines=67> */
.L_x_146:
        /* <DEDUP_REMOVED lines=33> */
.L_x_162:
        /* <DEDUP_REMOVED lines=32> */
.L_x_160:
        /* <DEDUP_REMOVED lines=20> */
.L_x_166:
        /* <DEDUP_REMOVED lines=8> */
.L_x_165:
[----:B------:R-:W-:Y:S05]  /*3090*/  BSYNC.RECONVERGENT B2 ;  /* 0x0000000000027941 */ /* 0x000fea0003800200 */
.L_x_164:
        /* <DEDUP_REMOVED lines=16> */
.L_x_169:
        /* <DEDUP_REMOVED lines=39> */
.L_x_168:
[----:B------:R-:W-:Y:S05]  /*3410*/  BSYNC.RECONVERGENT B2 ;  /* 0x0000000000027941 */ /* 0x000fea0003800200 */
.L_x_167:
        /* <DEDUP_REMOVED lines=27> */
.L_x_171:
[----:B------:R-:W-:Y:S05]  /*35d0*/  BSYNC.RECONVERGENT B2 ;  /* 0x0000000000027941 */ /* 0x000fea0003800200 */
.L_x_170:
        /* <DEDUP_REMOVED lines=10> */
.L_x_163:
[----:B------:R-:W-:Y:S05]  /*3680*/  BSYNC.RECONVERGENT B1 ;  /* 0x0000000000017941 */ /* 0x000fea0003800200 */
.L_x_161:
        /* <DEDUP_REMOVED lines=42> */
.L_x_133:
[----:B------:R-:W-:Y:S05]  /*3930*/  BSYNC.RECONVERGENT B0 ;  /* 0x0000000000007941 */ /* 0x000fea0003800200 */
.L_x_117:
[----:B------:R-:W-:Y:S05]  /*3940*/  @P0 EXIT ;  /* 0x000000000000094d */ /* 0x000fea0003800000 */
[----:B-1----:R-:W1:Y:S01]  /*3950*/  LDC.64 R4, c[0x0][0x388] ;  /* 0x0000e200ff047b82 */ /* 0x002e620000000a00 */
[----:B------:R-:W0:Y:S02]  /*3960*/  LDCU UR4, c[0x0][0x398] ;  /* 0x00007300ff0477ac */ /* 0x000e240008000800 */
[----:B0-234-:R-:W-:-:S05]  /*3970*/  VIADD R3, R3, UR4 ;  /* 0x0000000403037c36 */ /* 0x01dfca0008000000 */
[----:B-1----:R-:W-:Y:S01]  /*3980*/  STG.E desc[UR6][R4.64], R3 ;  /* 0x0000000304007986 */ /* 0x002fe2000c101906 */
[----:B------:R-:W-:Y:S05]  /*3990*/  EXIT ;  /* 0x000000000000794d */ /* 0x000fea0003800000 */
.L_x_172:
        /* <DEDUP_REMOVED lines=14> */
.L_x_275:


//--------------------- .text._ZN3cub18CUB_300001_SM_10006detail6reduce18DeviceReduceKernelINS2_10policy_hubIijN4cuda3std3__44plusIiEEE10Policy1000EN6thrust24THRUST_300001_SM_1000_NS6detail15normal_iteratorINSD_10device_ptrIiEEEEjS9_iNS7_10__identityEEEvT0_PT3_T1_NS0_13GridEvenShareISN_EET2_T4_ --------------------------
	.section	.text._ZN3cub18CUB_300001_SM_10006detail6reduce18DeviceReduceKernelINS2_10policy_hubIijN4cuda3std3__44plusIiEEE10Policy1000EN6thrust24THRUST_300001_SM_1000_NS6detail15normal_iteratorINSD_10device_ptrIiEEEEjS9_iNS7_10__identityEEEvT0_PT3_T1_NS0_13GridEvenShareISN_EET2_T4_,"ax",@progbits
	.align	128
        .global         _ZN3cub18CUB_300001_SM_10006detail6reduce18DeviceReduceKernelINS2_10policy_hubIijN4cuda3std3__44plusIiEEE10Policy1000EN6thrust24THRUST_300001_SM_1000_NS6detail15normal_iteratorINSD_10device_ptrIiEEEEjS9_iNS7_10__identityEEEvT0_PT3_T1_NS0_13GridEvenShareISN_EET2_T4_
        .type           _ZN3cub18CUB_300001_SM_10006detail6reduce18DeviceReduceKernelINS2_10policy_hubIijN4cuda3std3__44plusIiEEE10Policy1000EN6thrust24THRUST_300001_SM_1000_NS6detail15normal_iteratorINSD_10device_ptrIiEEEEjS9_iNS7_10__identityEEEvT0_PT3_T1_NS0_13GridEvenShareISN_EET2_T4_,@function
        .size           _ZN3cub18CUB_300001_SM_10006detail6reduce18DeviceReduceKernelINS2_10policy_hubIijN4cuda3std3__44plusIiEEE10Policy1000EN6thrust24THRUST_300001_SM_1000_NS6detail15normal_iteratorINSD_10device_ptrIiEEEEjS9_iNS7_10__identityEEEvT0_PT3_T1_NS0_13GridEvenShareISN_EET2_T4_,(.L_x_276 - _ZN3cub18CUB_300001_SM_10006detail6reduce18DeviceReduceKernelINS2_10policy_hubIijN4cuda3std3__44plusIiEEE10Policy1000EN6thrust24THRUST_300001_SM_1000_NS6detail15normal_iteratorINSD_10device_ptrIiEEEEjS9_iNS7_10__identityEEEvT0_PT3_T1_NS0_13GridEvenShareISN_EET2_T4_)
        .other          _ZN3cub18CUB_300001_SM_10006detail6reduce18DeviceReduceKernelINS2_10policy_hubIijN4cuda3std3__44plusIiEEE10Policy1000EN6thrust24THRUST_300001_SM_1000_NS6detail15normal_iteratorINSD_10device_ptrIiEEEEjS9_iNS7_10__identityEEEvT0_PT3_T1_NS0_13GridEvenShareISN_EET2_T4_,@"STO_CUDA_ENTRY STV_DEFAULT"
_ZN3cub18CUB_300001_SM_10006detail6reduce18DeviceReduceKernelINS2_10policy_hubIijN4cuda3std3__44plusIiEEE10Policy1000EN6thrust24THRUST_300001_SM_1000_NS6detail15normal_iteratorINSD_10device_ptrIiEEEEjS9_iNS7_10__identityEEEvT0_PT3_T1_NS0_13GridEvenShareISN_EET2_T4_:
.text._ZN3cub18CUB_300001_SM_10006detail6reduce18DeviceReduceKernelINS2_10policy_hubIijN4cuda3std3__44plusIiEEE10Policy1000EN6thrust24THRUST_300001_SM_1000_NS6detail15normal_iteratorINSD_10device_ptrIiEEEEjS9_iNS7_10__identityEEEvT0_PT3_T1_NS0_13GridEvenShareISN_EET2_T4_:
[----:B------:R-:W-:Y:S01]  /*0000*/  LDC R1, c[0x0][0x37c] ;  /* 0x0000df00ff017b82 */ /* 0x000fe20000000800 */
[----:B------:R-:W0:Y:S07]  /*0010*/  S2R R3, SR_CTAID.X ;  /* 0x0000000000037919 */ /* 0x000e2e0000002500 */
[----:B------:R-:W1:Y:S01]  /*0020*/  LDC.64 R8, c[0x0][0x3a8] ;  /* 0x0000ea00ff087b82 */ /* 0x000e620000000a00 */
[----:B------:R-:W2:Y:S01]  /*0030*/  LDCU.64 UR6, c[0x0][0x358] ;  /* 0x00006b00ff0677ac */ /* 0x000ea20008000a00 */
[----:B------:R-:W-:Y:S01]  /*0040*/  BSSY.RECONVERGENT B0, `(.L_x_173) ;  /* 0x0000236000007945 */ /* 0x000fe20003800200 */
[----:B-1----:R-:W-:-:S02]  /*0050*/  IMAD.SHL.U32 R13, R9, 0x1000, RZ ;  /* 0x00001000090d7824 */ /* 0x002fc400078e00ff */
[----:B0-----:R-:W-:-:S05]  /*0060*/  IMAD R0, R3, -0x1000, R8 ;  /* 0xfffff00003007824 */ /* 0x001fca00078e0208 */
[----:B------:R-:W-:-:S13]  /*0070*/  ISETP.GT.U32.AND P0, PT, R0, 0xfff, PT ;  /* 0x00000fff0000780c */ /* 0x000fda0003f04070 */
[----:B--2---:R-:W-:Y:S05]  /*0080*/  @P0 BRA `(.L_x_174) ;  /* 0x0000001000540947 */ /* 0x004fea0003800000 */
[----:B------:R-:W0:Y:S01]  /*0090*/  S2R R2, SR_TID.X ;  /* 0x0000000000027919 */ /* 0x000e220000002100 */
[----:B------:R-:W-:Y:S01]  /*00a0*/  BSSY.RECONVERGENT B1, `(.L_x_175) ;  /* 0x000000a000017945 */ /* 0x000fe20003800200 */
[----:B------:R-:W-:Y:S01]  /*00b0*/  IMAD.MOV.U32 R14, RZ, RZ, RZ ;  /* 0x000000ffff0e7224 */ /* 0x000fe200078e00ff */
[----:B0-----:R-:W-:Y:S01]  /*00c0*/  ISETP.GE.U32.AND P0, PT, R2, R0, PT ;  /* 0x000000000200720c */ /* 0x001fe20003f06070 */
[----:B------:R-:W-:-:S12]  /*00d0*/  IMAD.MOV.U32 R4, RZ, RZ, R2 ;  /* 0x000000ffff047224 */ /* 0x000fd800078e0002 */
[----:B------:R-:W-:Y:S05]  /*00e0*/  @P0 BRA `(.L_x_176) ;  /* 0x0000000000140947 */ /* 0x000fea0003800000 */
[----:B------:R-:W0:Y:S01]  /*00f0*/  LDC.64 R14, c[0x0][0x380] ;  /* 0x0000e000ff0e7b82 */ /* 0x000e220000000a00 */
[----:B------:R-:W-:-:S04]  /*0100*/  IMAD R5, R3, 0x1000, R2 ;  /* 0x0000100003057824 */ /* 0x000fc800078e0202 */
[----:B0-----:R-:W-:-:S06]  /*0110*/  IMAD.WIDE.U32 R14, R5, 0x4, R14 ;  /* 0x00000004050e7825 */ /* 0x001fcc00078e000e */
[----:B------:R0:W5:Y:S01]  /*0120*/  LDG.E R14, desc[UR6][R14.64] ;  /* 0x000000060e0e7981 */ /* 0x000162000c1e1900 */
[----:B------:R-:W-:-:S07]  /*0130*/  VIADD R4, R2, 0x100 ;  /* 0x0000010002047836 */ /* 0x000fce0000000000 */
.L_x_176:
[----:B------:R-:W-:Y:S05]  /*0140*/  BSYNC.RECONVERGENT B1 ;  /* 0x0000000000017941 */ /* 0x000fea0003800200 */
.L_x_175:
[----:B------:R-:W-:Y:S01]  /*0150*/  ISETP.GE.U32.AND P0, PT, R4, R0, PT ;  /* 0x000000000400720c */ /* 0x000fe20003f06070 */
[----:B------:R-:W-:-:S12]  /*0160*/  BSSY.RECONVERGENT B1, `(.L_x_177) ;  /* 0x0000097000017945 */ /* 0x000fd80003800200 */
[----:B------:R-:W-:Y:S05]  /*0170*/  @P0 BRA `(.L_x_178) ;  /* 0x0000000800540947 */ /* 0x000fea0003800000 */
[----:B------:R-:W-:Y:S01]  /*0180*/  LOP3.LUT R5, RZ, R4, RZ, 0x33, !PT ;  /* 0x00000004ff057212 */ /* 0x000fe200078e33ff */
[----:B------:R-:W-:Y:S04]  /*0190*/  BSSY.RECONVERGENT B2, `(.L_x_179) ;  /* 0x000004b000027945 */ /* 0x000fe80003800200 */
[----:B------:R-:W-:-:S04]  /*01a0*/  IMAD.IADD R8, R5, 0x1, R8 ;  /* 0x0000000105087824 */ /* 0x000fc800078e0208 */
[----:B------:R-:W-:-:S05]  /*01b0*/  IMAD R8, R3, -0x1000, R8 ;  /* 0xfffff00003087824 */ /* 0x000fca00078e0208 */
[C---:B------:R-:W-:Y:S02]  /*01c0*/  ISETP.GE.U32.AND P0, PT, R8.reuse, 0xf00, PT ;  /* 0x00000f000800780c */ /* 0x040fe40003f06070 */
[----:B------:R-:W-:-:S04]  /*01d0*/  LEA.HI R5, R8, 0x1, RZ, 0x18 ;  /* 0x0000000108057811 */ /* 0x000fc800078fc0ff */
[----:B------:R-:W-:-:S07]  /*01e0*/  LOP3.LUT R6, R5, 0xf, RZ, 0xc0, !PT ;  /* 0x0000000f05067812 */ /* 0x000fce00078ec0ff */
[----:B------:R-:W-:Y:S05]  /*01f0*/  @!P0 BRA `(.L_x_180) ;  /* 0x0000000400108947 */ /* 0x000fea0003800000 */
[----:B------:R-:W-:Y:S01]  /*0200*/  LOP3.LUT R8, R5, 0x1fffff0, RZ, 0xc0, !PT ;  /* 0x01fffff005087812 */ /* 0x000fe200078ec0ff */
[----:B------:R-:W-:Y:S01]  /*0210*/  BSSY.RECONVERGENT B3, `(.L_x_181) ;  /* 0x0000041000037945 */ /* 0x000fe20003800200 */
[----:B------:R-:W-:Y:S01]  /*0220*/  LOP3.LUT R7, R4, 0x800, RZ, 0xfc, !PT ;  /* 0x0000080004077812 */ /* 0x000fe200078efcff */
[----:B------:R-:W-:Y:S01]  /*0230*/  IMAD R4, R3, 0x1000, R4 ;  /* 0x0000100003047824 */ /* 0x000fe200078e0204 */
[----:B------:R-:W-:-:S07]  /*0240*/  IADD3 R8, PT, PT, -R8, RZ, RZ ;  /* 0x000000ff08087210 */ /* 0x000fce0007ffe1ff */
.L_x_182:
[----:B------:R-:W1:Y:S01]  /*0250*/  LDC.64 R12, c[0x0][0x380] ;  /* 0x0000e000ff0c7b82 */ /* 0x000e620000000a00 */
[----:B------:R-:W-:-:S04]  /*0260*/  VIADD R21, R4, 0x100 ;  /* 0x0000010004157836 */ /* 0x000fc80000000000 */
[----:B-1----:R-:W-:-:S04]  /*0270*/  IMAD.WIDE.U32 R20, R21, 0x4, R12 ;  /* 0x0000000415147825 */ /* 0x002fc800078e000c */
[C---:B------:R-:W-:Y:S01]  /*0280*/  IMAD.WIDE.U32 R16, R4.reuse, 0x4, R12 ;  /* 0x0000000404107825 */ /* 0x040fe200078e000c */
[----:B0-----:R-:W2:Y:S04]  /*0290*/  LDG.E R15, desc[UR6][R20.64] ;  /* 0x00000006140f7981 */ /* 0x001ea8000c1e1900 */
[----:B------:R0:W2:Y:S01]  /*02a0*/  LDG.E R9, desc[UR6][R16.64] ;  /* 0x0000000610097981 */ /* 0x0000a2000c1e1900 */
[C---:B------:R-:W-:Y:S02]  /*02b0*/  VIADD R29, R4.reuse, 0x600 ;  /* 0x00000600041d7836 */ /* 0x040fe40000000000 */
[C---:B------:R-:W-:Y:S01]  /*02c0*/  VIADD R27, R4.reuse, 0x300 ;  /* 0x00000300041b7836 */ /* 0x040fe20000000000 */
[C---:B------:R-:W-:Y:S01]  /*02d0*/  IADD3 R28, PT, PT, R4.reuse, 0x800, RZ ;  /* 0x00000800041c7810 */ /* 0x040fe20007ffe0ff */
[----:B------:R-:W-:-:S02]  /*02e0*/  VIADD R11, R4, 0x200 ;  /* 0x00000200040b7836 */ /* 0x000fc40000000000 */
[----:B------:R-:W-:-:S04]  /*02f0*/  IMAD.WIDE.U32 R26, R27, 0x4, R12 ;  /* 0x000000041b1a7825 */ /* 0x000fc800078e000c */
[--C-:B0-----:R-:W-:Y:S02]  /*0300*/  IMAD.WIDE.U32 R16, R29, 0x4, R12.reuse ;  /* 0x000000041d107825 */ /* 0x101fe400078e000c */
[----:B------:R-:W3:Y:S02]  /*0310*/  LDG.E R26, desc[UR6][R26.64] ;  /* 0x000000061a1a7981 */ /* 0x000ee4000c1e1900 */
[C---:B------:R-:W-:Y:S02]  /*0320*/  VIADD R19, R4.reuse, 0x400 ;  /* 0x0000040004137836 */ /* 0x040fe40000000000 */
[C---:B------:R-:W-:Y:S01]  /*0330*/  VIADD R23, R4.reuse, 0x500 ;  /* 0x0000050004177836 */ /* 0x040fe20000000000 */
[----:B------:R0:W4:Y:S01]  /*0340*/  LDG.E R22, desc[UR6][R16.64] ;  /* 0x0000000610167981 */ /* 0x000122000c1e1900 */
[----:B------:R-:W-:Y:S02]  /*0350*/  VIADD R29, R4, 0x700 ;  /* 0x00000700041d7836 */ /* 0x000fe40000000000 */
[----:B------:R-:W-:-:S04]  /*0360*/  IMAD.WIDE.U32 R10, R11, 0x4, R12 ;  /* 0x000000040b0a7825 */ /* 0x000fc800078e000c */
[--C-:B------:R-:W-:Y:S01]  /*0370*/  IMAD.WIDE.U32 R18, R19, 0x4, R12.reuse ;  /* 0x0000000413127825 */ /* 0x100fe200078e000c */
[----:B------:R1:W3:Y:S03]  /*0380*/  LDG.E R25, desc[UR6][R10.64] ;  /* 0x000000060a197981 */ /* 0x0002e6000c1e1900 */
[--C-:B------:R-:W-:Y:S01]  /*0390*/  IMAD.WIDE.U32 R20, R23, 0x4, R12.reuse ;  /* 0x0000000417147825 */ /* 0x100fe200078e000c */
[----:B------:R-:W4:Y:S03]  /*03a0*/  LDG.E R24, desc[UR6][R18.64] ;  /* 0x0000000612187981 */ /* 0x000f26000c1e1900 */
[--C-:B0-----:R-:W-:Y:S01]  /*03b0*/  IMAD.WIDE.U32 R16, R29, 0x4, R12.reuse ;  /* 0x000000041d107825 */ /* 0x101fe200078e000c */
[----:B------:R0:W4:Y:S03]  /*03c0*/  LDG.E R23, desc[UR6][R20.64] ;  /* 0x0000000614177981 */ /* 0x000126000c1e1900 */
[----:B------:R-:W-:Y:S01]  /*03d0*/  IMAD.WIDE.U32 R28, R28, 0x4, R12 ;  /* 0x000000041c1c7825 */ /* 0x000fe200078e000c */
[----:B------:R-:W4:Y:S03]  /*03e0*/  LDG.E R19, desc[UR6][R16.64] ;  /* 0x0000000610137981 */ /* 0x000f26000c1e1900 */
[----:B------:R-:W-:-:S02]  /*03f0*/  VIADD R27, R4, 0xa00 ;  /* 0x00000a00041b7836 */ /* 0x000fc40000000000 */
[----:B-1----:R-:W-:Y:S01]  /*0400*/  VIADD R11, R4, 0x900 ;  /* 0x00000900040b7836 */ /* 0x002fe20000000000 */
[----:B------:R1:W4:Y:S01]  /*0410*/  LDG.E R18, desc[UR6][R28.64] ;  /* 0x000000061c127981 */ /* 0x000322000c1e1900 */
[----:B0-----:R-:W-:-:S04]  /*0420*/  IMAD.WIDE.U32 R20, R27, 0x4, R12 ;  /* 0x000000041b147825 */ /* 0x001fc800078e000c */
[----:B------:R-:W-:Y:S02]  /*0430*/  VIADD R27, R4, 0xb00 ;  /* 0x00000b00041b7836 */ /* 0x000fe40000000000 */
[----:B------:R-:W-:-:S04]  /*0440*/  IMAD.WIDE.U32 R10, R11, 0x4, R12 ;  /* 0x000000040b0a7825 */ /* 0x000fc800078e000c */
[----:B-1----:R-:W-:Y:S02]  /*0450*/  VIADD R29, R4, 0xc00 ;  /* 0x00000c00041d7836 */ /* 0x002fe40000000000 */
[----:B------:R-:W4:Y:S02]  /*0460*/  LDG.E R11, desc[UR6][R10.64] ;  /* 0x000000060a0b7981 */ /* 0x000f24000c1e1900 */
[----:B------:R-:W-:-:S06]  /*0470*/  IMAD.WIDE.U32 R16, R29, 0x4, R12 ;  /* 0x000000041d107825 */ /* 0x000fcc00078e000c */
[----:B------:R0:W4:Y:S04]  /*0480*/  LDG.E R16, desc[UR6][R16.64] ;  /* 0x0000000610107981 */ /* 0x000128000c1e1900 */
[----:B------:R1:W4:Y:S01]  /*0490*/  LDG.E R10, desc[UR6][R20.64] ;  /* 0x00000006140a7981 */ /* 0x000322000c1e1900 */
[----:B0-----:R-:W-:Y:S01]  /*04a0*/  VIADD R17, R4, 0xf00 ;  /* 0x00000f0004117836 */ /* 0x001fe20000000000 */
[----:B--2--5:R-:W-:Y:S01]  /*04b0*/  IADD3 R9, PT, PT, R15, R9, R14 ;  /* 0x000000090f097210 */ /* 0x024fe20007ffe00e */
[----:B------:R-:W-:-:S04]  /*04c0*/  IMAD.WIDE.U32 R14, R27, 0x4, R12 ;  /* 0x000000041b0e7825 */ /* 0x000fc800078e000c */
[----:B------:R-:W-:Y:S02]  /*04d0*/  VIADD R27, R4, 0xd00 ;  /* 0x00000d00041b7836 */ /* 0x000fe40000000000 */
[----:B------:R-:W2:Y:S02]  /*04e0*/  LDG.E R15, desc[UR6][R14.64] ;  /* 0x000000060e0f7981 */ /* 0x000ea4000c1e1900 */
[----:B------:R-:W-:-:S04]  /*04f0*/  IMAD.WIDE.U32 R28, R27, 0x4, R12 ;  /* 0x000000041b1c7825 */ /* 0x000fc800078e000c */
[----:B------:R-:W-:Y:S02]  /*0500*/  VIADD R27, R4, 0xe00 ;  /* 0x00000e00041b7836 */ /* 0x000fe40000000000 */
[----:B------:R-:W2:Y:S02]  /*0510*/  LDG.E R29, desc[UR6][R28.64] ;  /* 0x000000061c1d7981 */ /* 0x000ea4000c1e1900 */
[----:B-1----:R-:W-:-:S04]  /*0520*/  IMAD.WIDE.U32 R20, R27, 0x4, R12 ;  /* 0x000000041b147825 */ /* 0x002fc800078e000c */
[----:B------:R-:W-:Y:S02]  /*0530*/  IMAD.WIDE.U32 R12, R17, 0x4, R12 ;  /* 0x00000004110c7825 */ /* 0x000fe400078e000c */
[----:B------:R-:W2:Y:S04]  /*0540*/  LDG.E R20, desc[UR6][R20.64] ;  /* 0x0000000614147981 */ /* 0x000ea8000c1e1900 */
[----:B------:R-:W2:Y:S01]  /*0550*/  LDG.E R12, desc[UR6][R12.64] ;  /* 0x000000060c0c7981 */ /* 0x000ea2000c1e1900 */
[----:B---3--:R-:W-:Y:S02]  /*0560*/  IADD3 R9, PT, PT, R26, R25, R9 ;  /* 0x000000191a097210 */ /* 0x008fe40007ffe009 */
[----:B------:R-:W-:Y:S02]  /*0570*/  IADD3 R8, PT, PT, R8, 0x10, RZ ;  /* 0x0000001008087810 */ /* 0x000fe40007ffe0ff */
[----:B----4-:R-:W-:-:S02]  /*0580*/  IADD3 R9, PT, PT, R23, R24, R9 ;  /* 0x0000001817097210 */ /* 0x010fc40007ffe009 */
[----:B------:R-:W-:Y:S02]  /*0590*/  ISETP.NE.AND P0, PT, R8, RZ, PT ;  /* 0x000000ff0800720c */ /* 0x000fe40003f05270 */
[----:B------:R-:W-:Y:S01]  /*05a0*/  IADD3 R9, PT, PT, R19, R22, R9 ;  /* 0x0000001613097210 */ /* 0x000fe20007ffe009 */
[----:B------:R-:W-:Y:S02]  /*05b0*/  VIADD R7, R7, 0x1000 ;  /* 0x0000100007077836 */ /* 0x000fe40000000000 */
[----:B------:R-:W-:Y:S01]  /*05c0*/  VIADD R4, R4, 0x1000 ;  /* 0x0000100004047836 */ /* 0x000fe20000000000 */
[----:B------:R-:W-:-:S04]  /*05d0*/  IADD3 R9, PT, PT, R11, R18, R9 ;  /* 0x000000120b097210 */ /* 0x000fc80007ffe009 */
[----:B--2---:R-:W-:-:S04]  /*05e0*/  IADD3 R9, PT, PT, R15, R10, R9 ;  /* 0x0000000a0f097210 */ /* 0x004fc80007ffe009 */
[----:B------:R-:W-:-:S04]  /*05f0*/  IADD3 R9, PT, PT, R29, R16, R9 ;  /* 0x000000101d097210 */ /* 0x000fc80007ffe009 */
[----:B------:R-:W-:Y:S01]  /*0600*/  IADD3 R14, PT, PT, R12, R20, R9 ;  /* 0x000000140c0e7210 */ /* 0x000fe20007ffe009 */
[----:B------:R-:W-:Y:S06]  /*0610*/  @P0 BRA `(.L_x_182) ;  /* 0xfffffffc000c0947 */ /* 0x000fec000383ffff */
[----:B------:R-:W-:Y:S05]  /*0620*/  BSYNC.RECONVERGENT B3 ;  /* 0x0000000000037941 */ /* 0x000fea0003800200 */
.L_x_181:
[----:B------:R-:W-:-:S07]  /*0630*/  VIADD R4, R7, 0xfffff800 ;  /* 0xfffff80007047836 */ /* 0x000fce0000000000 */
.L_x_180:
[----:B------:R-:W-:Y:S05]  /*0640*/  BSYNC.RECONVERGENT B2 ;  /* 0x0000000000027941 */ /* 0x000fea0003800200 */
.L_x_179:
[----:B------:R-:W-:-:S13]  /*0650*/  ISETP.NE.AND P0, PT, R6, RZ, PT ;  /* 0x000000ff0600720c */ /* 0x000fda0003f05270 */
[----:B------:R-:W-:Y:S05]  /*0660*/  @!P0 BRA `(.L_x_178) ;  /* 0x0000000400188947 */ /* 0x000fea0003800000 */
[----:B------:R-:W-:Y:S01]  /*0670*/  ISETP.GE.U32.AND P0, PT, R6, 0x8, PT ;  /* 0x000000080600780c */ /* 0x000fe20003f06070 */
[----:B------:R-:W-:Y:S01]  /*0680*/  BSSY.RECONVERGENT B2, `(.L_x_183) ;  /* 0x0000022000027945 */ /* 0x000fe20003800200 */
[----:B------:R-:W-:-:S04]  /*0690*/  LOP3.LUT R24, R5, 0x7, RZ, 0xc0, !PT ;  /* 0x0000000705187812 */ /* 0x000fc800078ec0ff */
[----:B------:R-:W-:-:S07]  /*06a0*/  ISETP.NE.AND P1, PT, R24, RZ, PT ;  /* 0x000000ff1800720c */ /* 0x000fce0003f25270 */
[----:B------:R-:W-:Y:S06]  /*06b0*/  @!P0 BRA `(.L_x_184) ;  /* 0x0000000000788947 */ /* 0x000fec0003800000 */
[----:B------:R-:W1:Y:S01]  /*06c0*/  LDC.64 R10, c[0x0][0x380] ;  /* 0x0000e000ff0a7b82 */ /* 0x000e620000000a00 */
[----:B------:R-:W-:-:S04]  /*06d0*/  IMAD R27, R3, 0x1000, R4 ;  /* 0x00001000031b7824 */ /* 0x000fc800078e0204 */
[C---:B------:R-:W-:Y:S02]  /*06e0*/  VIADD R21, R27.reuse, 0x100 ;  /* 0x000001001b157836 */ /* 0x040fe40000000000 */
[C---:B------:R-:W-:Y:S02]  /*06f0*/  VIADD R17, R27.reuse, 0x300 ;  /* 0x000003001b117836 */ /* 0x040fe40000000000 */
[C---:B------:R-:W-:Y:S01]  /*0700*/  VIADD R23, R27.reuse, 0x200 ;  /* 0x000002001b177836 */ /* 0x040fe20000000000 */
[C---:B------:R-:W-:Y:S01]  /*0710*/  IADD3 R7, PT, PT, R27.reuse, 0x400, RZ ;  /* 0x000004001b077810 */ /* 0x040fe20007ffe0ff */
[C---:B------:R-:W-:Y:S02]  /*0720*/  VIADD R9, R27.reuse, 0x500 ;  /* 0x000005001b097836 */ /* 0x040fe40000000000 */
[C---:B------:R-:W-:Y:S02]  /*0730*/  VIADD R25, R27.reuse, 0x600 ;  /* 0x000006001b197836 */ /* 0x040fe40000000000 */
[----:B-1----:R-:W-:-:S04]  /*0740*/  IMAD.WIDE.U32 R12, R27, 0x4, R10 ;  /* 0x000000041b0c7825 */ /* 0x002fc800078e000a */
[--C-:B------:R-:W-:Y:S01]  /*0750*/  IMAD.WIDE.U32 R20, R21, 0x4, R10.reuse ;  /* 0x0000000415147825 */ /* 0x100fe200078e000a */
[----:B0-----:R0:W2:Y:S03]  /*0760*/  LDG.E R15, desc[UR6][R12.64] ;  /* 0x000000060c0f7981 */ /* 0x0010a6000c1e1900 */
[--C-:B------:R-:W-:Y:S01]  /*0770*/  IMAD.WIDE.U32 R16, R17, 0x4, R10.reuse ;  /* 0x0000000411107825 */ /* 0x100fe200078e000a */
[----:B------:R-:W2:Y:S03]  /*0780*/  LDG.E R18, desc[UR6][R20.64] ;  /* 0x0000000614127981 */ /* 0x000ea6000c1e1900 */
[----:B------:R-:W-:Y:S02]  /*0790*/  IMAD.WIDE.U32 R22, R23, 0x4, R10 ;  /* 0x0000000417167825 */ /* 0x000fe400078e000a */
[----:B------:R-:W3:Y:S02]  /*07a0*/  LDG.E R16, desc[UR6][R16.64] ;  /* 0x0000000610107981 */ /* 0x000ee4000c1e1900 */
[----:B------:R-:W-:-:S02]  /*07b0*/  VIADD R27, R27, 0x700 ;  /* 0x000007001b1b7836 */ /* 0x000fc40000000000 */
[--C-:B------:R-:W-:Y:S01]  /*07c0*/  IMAD.WIDE.U32 R6, R7, 0x4, R10.reuse ;  /* 0x0000000407067825 */ /* 0x100fe200078e000a */
[----:B------:R-:W3:Y:S03]  /*07d0*/  LDG.E R19, desc[UR6][R22.64] ;  /* 0x0000000616137981 */ /* 0x000ee6000c1e1900 */
[--C-:B------:R-:W-:Y:S02]  /*07e0*/  IMAD.WIDE.U32 R8, R9, 0x4, R10.reuse ;  /* 0x0000000409087825 */ /* 0x100fe400078e000a */
[----:B------:R-:W4:Y:S02]  /*07f0*/  LDG.E R7, desc[UR6][R6.64] ;  /* 0x0000000606077981 */ /* 0x000f24000c1e1900 */
[--C-:B0-----:R-:W-:Y:S02]  /*0800*/  IMAD.WIDE.U32 R12, R25, 0x4, R10.reuse ;  /* 0x00000004190c7825 */ /* 0x101fe400078e000a */
[----:B------:R-:W4:Y:S02]  /*0810*/  LDG.E R8, desc[UR6][R8.64] ;  /* 0x0000000608087981 */ /* 0x000f24000c1e1900 */
[----:B------:R-:W-:-:S02]  /*0820*/  IMAD.WIDE.U32 R10, R27, 0x4, R10 ;  /* 0x000000041b0a7825 */ /* 0x000fc400078e000a */
[----:B------:R-:W4:Y:S04]  /*0830*/  LDG.E R13, desc[UR6][R12.64] ;  /* 0x000000060c0d7981 */ /* 0x000f28000c1e1900 */
[----:B------:R-:W4:Y:S01]  /*0840*/  LDG.E R10, desc[UR6][R10.64] ;  /* 0x000000060a0a7981 */ /* 0x000f22000c1e1900 */
[----:B------:R-:W-:Y:S01]  /*0850*/  VIADD R4, R4, 0x800 ;  /* 0x0000080004047836 */ /* 0x000fe20000000000 */
[----:B--2--5:R-:W-:-:S04]  /*0860*/  IADD3 R18, PT, PT, R18, R15, R14 ;  /* 0x0000000f12127210 */ /* 0x024fc80007ffe00e */
[----:B---3--:R-:W-:-:S04]  /*0870*/  IADD3 R18, PT, PT, R16, R19, R18 ;  /* 0x0000001310127210 */ /* 0x008fc80007ffe012 */
[----:B----4-:R-:W-:-:S04]  /*0880*/  IADD3 R18, PT, PT, R8, R7, R18 ;  /* 0x0000000708127210 */ /* 0x010fc80007ffe012 */
[----:B------:R-:W-:-:S07]  /*0890*/  IADD3 R14, PT, PT, R10, R13, R18 ;  /* 0x0000000d0a0e7210 */ /* 0x000fce0007ffe012 */
.L_x_184:
[----:B------:R-:W-:Y:S05]  /*08a0*/  BSYNC.RECONVERGENT B2 ;  /* 0x0000000000027941 */ /* 0x000fea0003800200 */
.L_x_183:
        /* <DEDUP_REMOVED lines=8> */
[C---:B------:R-:W-:Y:S01]  /*0930*/  VIADD R13, R11.reuse, 0x100 ;  /* 0x000001000b0d7836 */ /* 0x040fe20000000000 */
[C---:B------:R-:W-:Y:S01]  /*0940*/  IADD3 R17, PT, PT, R11.reuse, 0x300, RZ ;  /* 0x000003000b117810 */ /* 0x040fe20007ffe0ff */
[C---:B0-----:R-:W-:Y:S02]  /*0950*/  VIADD R15, R11.reuse, 0x200 ;  /* 0x000002000b0f7836 */ /* 0x041fe40000000000 */
[----:B-1----:R-:W-:-:S04]  /*0960*/  IMAD.WIDE.U32 R8, R11, 0x4, R6 ;  /* 0x000000040b087825 */ /* 0x002fc800078e0006 */
[--C-:B------:R-:W-:Y:S02]  /*0970*/  IMAD.WIDE.U32 R10, R13, 0x4, R6.reuse ;  /* 0x000000040d0a7825 */ /* 0x100fe400078e0006 */
[----:B------:R-:W2:Y:S02]  /*0980*/  LDG.E R9, desc[UR6][R8.64] ;  /* 0x0000000608097981 */ /* 0x000ea4000c1e1900 */
[--C-:B------:R-:W-:Y:S02]  /*0990*/  IMAD.WIDE.U32 R12, R15, 0x4, R6.reuse ;  /* 0x000000040f0c7825 */ /* 0x100fe400078e0006 */
[----:B------:R-:W2:Y:S02]  /*09a0*/  LDG.E R10, desc[UR6][R10.64] ;  /* 0x000000060a0a7981 */ /* 0x000ea4000c1e1900 */
[----:B------:R-:W-:Y:S02]  /*09b0*/  IMAD.WIDE.U32 R6, R17, 0x4, R6 ;  /* 0x0000000411067825 */ /* 0x000fe400078e0006 */
[----:B------:R-:W3:Y:S04]  /*09c0*/  LDG.E R13, desc[UR6][R12.64] ;  /* 0x000000060c0d7981 */ /* 0x000ee8000c1e1900 */
[----:B------:R-:W3:Y:S01]  /*09d0*/  LDG.E R6, desc[UR6][R6.64] ;  /* 0x0000000606067981 */ /* 0x000ee2000c1e1900 */
[----:B------:R-:W-:Y:S01]  /*09e0*/  VIADD R4, R4, 0x400 ;  /* 0x0000040004047836 */ /* 0x000fe20000000000 */
[----:B--2--5:R-:W-:-:S04]  /*09f0*/  IADD3 R14, PT, PT, R10, R9, R14 ;  /* 0x000000090a0e7210 */ /* 0x024fc80007ffe00e */
[----:B---3--:R-:W-:-:S07]  /*0a00*/  IADD3 R14, PT, PT, R6, R13, R14 ;  /* 0x0000000d060e7210 */ /* 0x008fce0007ffe00e */
.L_x_186:
[----:B------:R-:W-:Y:S05]  /*0a10*/  BSYNC.RECONVERGENT B2 ;  /* 0x0000000000027941 */ /* 0x000fea0003800200 */
.L_x_185:
[----:B------:R-:W-:Y:S05]  /*0a20*/  @!P1 BRA `(.L_x_178) ;  /* 0x0000000000289947 */ /* 0x000fea0003800000 */
[----:B------:R-:W1:Y:S01]  /*0a30*/  LDC.64 R6, c[0x0][0x380] ;  /* 0x0000e000ff067b82 */ /* 0x000e620000000a00 */
[----:B------:R-:W-:Y:S02]  /*0a40*/  IMAD R9, R3, 0x1000, R4 ;  /* 0x0000100003097824 */ /* 0x000fe400078e0204 */
[----:B------:R-:W-:-:S07]  /*0a50*/  IMAD.MOV R8, RZ, RZ, -R5 ;  /* 0x000000ffff087224 */ /* 0x000fce00078e0a05 */
.L_x_187:
[----:B-1----:R-:W-:-:S06]  /*0a60*/  IMAD.WIDE.U32 R4, R9, 0x4, R6 ;  /* 0x0000000409047825 */ /* 0x002fcc00078e0006 */
[----:B------:R-:W2:Y:S01]  /*0a70*/  LDG.E R5, desc[UR6][R4.64] ;  /* 0x0000000604057981 */ /* 0x000ea2000c1e1900 */
[----:B------:R-:W-:Y:S02]  /*0a80*/  VIADD R8, R8, 0x1 ;  /* 0x0000000108087836 */ /* 0x000fe40000000000 */
[----:B------:R-:W-:-:S03]  /*0a90*/  VIADD R9, R9, 0x100 ;  /* 0x0000010009097836 */ /* 0x000fc60000000000 */
[----:B------:R-:W-:Y:S01]  /*0aa0*/  ISETP.NE.AND P0, PT, R8, RZ, PT ;  /* 0x000000ff0800720c */ /* 0x000fe20003f05270 */
[----:B--2--5:R-:W-:-:S12]  /*0ab0*/  IMAD.IADD R14, R5, 0x1, R14 ;  /* 0x00000001050e7824 */ /* 0x024fd800078e020e */
[----:B------:R-:W-:Y:S05]  /*0ac0*/  @P0 BRA `(.L_x_187) ;  /* 0xfffffffc00e40947 */ /* 0x000fea000383ffff */
.L_x_178:
[----:B------:R-:W-:Y:S05]  /*0ad0*/  BSYNC.RECONVERGENT B1 ;  /* 0x0000000000017941 */ /* 0x000fea0003800200 */
.L_x_177:
[----:B------:R-:W-:-:S13]  /*0ae0*/  ISETP.GE.U32.AND P0, PT, R0, 0x100, PT ;  /* 0x000001000000780c */ /* 0x000fda0003f06070 */
[----:B------:R-:W-:Y:S05]  /*0af0*/  @!P0 BRA `(.L_x_188) ;  /* 0x0000000000ac8947 */ /* 0x000fea0003800000 */
[----:B------:R-:W1:Y:S01]  /*0b00*/  S2R R8, SR_LANEID ;  /* 0x0000000000087919 */ /* 0x000e620000000000 */
[----:B-----5:R-:W2:Y:S01]  /*0b10*/  SHFL.DOWN PT, R0, R14, 0x1, 0x1f ;  /* 0x08201f000e007f89 */ /* 0x020ea200000e0000 */
[C---:B-1----:R-:W-:Y:S02]  /*0b20*/  ISETP.GT.AND P0, PT, R8.reuse, 0x1e, PT ;  /* 0x0000001e0800780c */ /* 0x042fe40003f04270 */
[----:B------:R-:W-:Y:S02]  /*0b30*/  ISETP.NE.AND P1, PT, R8, RZ, PT ;  /* 0x000000ff0800720c */ /* 0x000fe40003f25270 */
[----:B--2---:R-:W-:Y:S02]  /*0b40*/  SEL R5, R0, RZ, !P0 ;  /* 0x000000ff00057207 */ /* 0x004fe40004000000 */
[----:B------:R-:W-:Y:S02]  /*0b50*/  ISETP.GT.AND P0, PT, R8, 0x1d, PT ;  /* 0x0000001d0800780c */ /* 0x000fe40003f04270 */
[----:B------:R-:W-:-:S05]  /*0b60*/  IADD3 R5, PT, PT, R5, R14, RZ ;  /* 0x0000000e05057210 */ /* 0x000fca0007ffe0ff */
[----:B------:R-:W1:Y:S02]  /*0b70*/  SHFL.DOWN PT, R0, R5, 0x2, 0x1f ;  /* 0x08401f0005007f89 */ /* 0x000e6400000e0000 */
[----:B------:R-:W-:Y:S01]  /*0b80*/  @!P1 MOV R6, 0x400 ;  /* 0x0000040000069802 */ /* 0x000fe20000000f00 */
[----:B------:R-:W2:Y:S01]  /*0b90*/  @!P1 S2R R9, SR_CgaCtaId ;  /* 0x0000000000099919 */ /* 0x000ea20000008800 */
[----:B-1----:R-:W-:Y:S02]  /*0ba0*/  SEL R0, R0, RZ, !P0 ;  /* 0x000000ff00007207 */ /* 0x002fe40004000000 */
[----:B------:R-:W-:-:S03]  /*0bb0*/  ISETP.GT.AND P0, PT, R8, 0x1b, PT ;  /* 0x0000001b0800780c */ /* 0x000fc60003f04270 */
[----:B------:R-:W-:-:S05]  /*0bc0*/  IMAD.IADD R0, R5, 0x1, R0 ;  /* 0x0000000105007824 */ /* 0x000fca00078e0200 */
[----:B------:R-:W1:Y:S01]  /*0bd0*/  SHFL.DOWN PT, R4, R0, 0x4, 0x1f ;  /* 0x08801f0000047f89 */ /* 0x000e6200000e0000 */
[----:B--2---:R-:W-:Y:S02]  /*0be0*/  @!P1 LEA R9, R9, R6, 0x18 ;  /* 0x0000000609099211 */ /* 0x004fe400078ec0ff */
[----:B-1----:R-:W-:Y:S02]  /*0bf0*/  SEL R7, R4, RZ, !P0 ;  /* 0x000000ff04077207 */ /* 0x002fe40004000000 */
[----:B------:R-:W-:-:S03]  /*0c00*/  ISETP.GT.AND P0, PT, R8, 0x17, PT ;  /* 0x000000170800780c */ /* 0x000fc60003f04270 */
[----:B------:R-:W-:Y:S01]  /*0c10*/  IMAD.IADD R7, R0, 0x1, R7 ;  /* 0x0000000100077824 */ /* 0x000fe200078e0207 */
[----:B------:R-:W-:-:S04]  /*0c20*/  @!P1 SHF.R.U32.HI R0, RZ, 0x3, R2 ;  /* 0x00000003ff009819 */ /* 0x000fc80000011602 */
[----:B------:R-:W1:Y:S01]  /*0c30*/  SHFL.DOWN PT, R4, R7, 0x8, 0x1f ;  /* 0x09001f0007047f89 */ /* 0x000e6200000e0000 */
[----:B------:R-:W-:-:S05]  /*0c40*/  @!P1 LOP3.LUT R0, R0, 0x7c, RZ, 0xc0, !PT ;  /* 0x0000007c00009812 */ /* 0x000fca00078ec0ff */
[----:B------:R-:W-:Y:S01]  /*0c50*/  @!P1 IMAD.IADD R0, R0, 0x1, R9 ;  /* 0x0000000100009824 */ /* 0x000fe200078e0209 */
[----:B-1----:R-:W-:Y:S02]  /*0c60*/  SEL R4, R4, RZ, !P0 ;  /* 0x000000ff04047207 */ /* 0x002fe40004000000 */
[----:B------:R-:W-:-:S03]  /*0c70*/  ISETP.GT.AND P0, PT, R8, 0xf, PT ;  /* 0x0000000f0800780c */ /* 0x000fc60003f04270 */
[----:B------:R-:W-:-:S05]  /*0c80*/  IMAD.IADD R4, R7, 0x1, R4 ;  /* 0x0000000107047824 */ /* 0x000fca00078e0204 */
[----:B------:R-:W1:Y:S02]  /*0c90*/  SHFL.DOWN PT, R5, R4, 0x10, 0x1f ;  /* 0x0a001f0004057f89 */ /* 0x000e6400000e0000 */
[----:B-1----:R-:W-:Y:S02]  /*0ca0*/  SEL R5, R5, RZ, !P0 ;  /* 0x000000ff05057207 */ /* 0x002fe40004000000 */
        /* <DEDUP_REMOVED lines=8> */
[----:B--2---:R-:W-:Y:S04]  /*0d30*/  LDS R0, [UR4+0xc] ;  /* 0x00000c04ff007984 */ /* 0x004fe80008000800 */
[----:B------:R-:W1:Y:S04]  /*0d40*/  LDS.128 R4, [UR4+0x10] ;  /* 0x00001004ff047984 */ /* 0x000e680008000c00 */
[----:B------:R-:W2:Y:S01]  /*0d50*/  LDS.64 R8, [UR4+0x20] ;  /* 0x00002004ff087984 */ /* 0x000ea20008000a00 */
[----:B-1----:R-:W-:-:S04]  /*0d60*/  IADD3 R0, PT, PT, R4, R0, R11 ;  /* 0x0000000004007210 */ /* 0x002fc80007ffe00b */
[----:B------:R-:W-:-:S04]  /*0d70*/  IADD3 R0, PT, PT, R6, R0, R5 ;  /* 0x0000000006007210 */ /* 0x000fc80007ffe005 */
[----:B--2---:R-:W-:-:S05]  /*0d80*/  IADD3 R0, PT, PT, R8, R0, R7 ;  /* 0x0000000008007210 */ /* 0x004fca0007ffe007 */
[----:B------:R-:W-:Y:S01]  /*0d90*/  IMAD.IADD R11, R0, 0x1, R9 ;  /* 0x00000001000b7824 */ /* 0x000fe200078e0209 */
[----:B------:R-:W-:Y:S06]  /*0da0*/  BRA `(.L_x_189) ;  /* 0x00000014007c7947 */ /* 0x000fec0003800000 */
.L_x_188:
[----:B------:R-:W-:Y:S01]  /*0db0*/  LOP3.LUT R4, R2, 0x3e0, RZ, 0xc0, !PT ;  /* 0x000003e002047812 */ /* 0x000fe200078ec0ff */
[----:B------:R-:W1:Y:S03]  /*0dc0*/  S2R R10, SR_LANEID ;  /* 0x00000000000a7919 */ /* 0x000e660000000000 */
[----:B------:R-:W-:Y:S02]  /*0dd0*/  LOP3.LUT R7, RZ, R4, RZ, 0x33, !PT ;  /* 0x00000004ff077212 */ /* 0x000fe400078e33ff */
[----:B------:R-:W-:-:S03]  /*0de0*/  IADD3 R5, PT, PT, R4, 0x20, RZ ;  /* 0x0000002004057810 */ /* 0x000fc60007ffe0ff */
[----:B------:R-:W-:Y:S01]  /*0df0*/  IMAD.IADD R7, R0, 0x1, R7 ;  /* 0x0000000100077824 */ /* 0x000fe200078e0207 */
[----:B------:R-:W-:-:S04]  /*0e00*/  ISETP.GT.U32.AND P0, PT, R5, R0, PT ;  /* 0x000000000500720c */ /* 0x000fc80003f04070 */
[----:B------:R-:W-:-:S05]  /*0e10*/  SEL R7, R7, 0x1f, P0 ;  /* 0x0000001f07077807 */ /* 0x000fca0000000000 */
[----:B-----5:R-:W2:Y:S01]  /*0e20*/  SHFL.DOWN PT, R4, R14, 0x1, R7 ;  /* 0x082000000e047989 */ /* 0x020ea200000e0007 */
[CC--:B-1----:R-:W-:Y:S01]  /*0e30*/  ISETP.GE.AND P0, PT, R10.reuse, R7.reuse, PT ;  /* 0x000000070a00720c */ /* 0x0c2fe20003f06270 */
[C---:B------:R-:W-:Y:S01]  /*0e40*/  VIADD R6, R10.reuse, 0x2 ;  /* 0x000000020a067836 */ /* 0x040fe20000000000 */
[C---:B------:R-:W-:Y:S01]  /*0e50*/  ISETP.NE.AND P1, PT, R10.reuse, RZ, PT ;  /* 0x000000ff0a00720c */ /* 0x040fe20003f25270 */
[----:B------:R-:W-:Y:S01]  /*0e60*/  VIADD R8, R10, 0x4 ;  /* 0x000000040a087836 */ /* 0x000fe20000000000 */
[----:B--2---:R-:W-:Y:S02]  /*0e70*/  SEL R5, R4, RZ, !P0 ;  /* 0x000000ff04057207 */ /* 0x004fe40004000000 */
[----:B------:R-:W-:-:S03]  /*0e80*/  ISETP.GT.AND P0, PT, R6, R7, PT ;  /* 0x000000070600720c */ /* 0x000fc60003f04270 */
[----:B------:R-:W-:-:S06]  /*0e90*/  IMAD.IADD R4, R5, 0x1, R14 ;  /* 0x0000000105047824 */ /* 0x000fcc00078e020e */
[----:B------:R-:W1:Y:S01]  /*0ea0*/  @!P1 S2R R11, SR_CgaCtaId ;  /* 0x00000000000b9919 */ /* 0x000e620000008800 */
[----:B------:R-:W-:Y:S01]  /*0eb0*/  @!P1 SHF.R.U32.HI R9, RZ, 0x3, R2 ;  /* 0x00000003ff099819 */ /* 0x000fe20000011602 */
[----:B------:R-:W2:Y:S03]  /*0ec0*/  SHFL.DOWN PT, R5, R4, 0x2, R7 ;  /* 0x0840000004057989 */ /* 0x000ea600000e0007 */
[----:B------:R-:W-:Y:S02]  /*0ed0*/  @!P1 LOP3.LUT R9, R9, 0x7c, RZ, 0xc0, !PT ;  /* 0x0000007c09099812 */ /* 0x000fe400078ec0ff */
[----:B--2---:R-:W-:Y:S02]  /*0ee0*/  SEL R5, R5, RZ, !P0 ;  /* 0x000000ff05057207 */ /* 0x004fe40004000000 */
[----:B------:R-:W-:-:S03]  /*0ef0*/  ISETP.GT.AND P0, PT, R8, R7, PT ;  /* 0x000000070800720c */ /* 0x000fc60003f04270 */
[----:B------:R-:W-:Y:S01]  /*0f00*/  IMAD.IADD R6, R4, 0x1, R5 ;  /* 0x0000000104067824 */ /* 0x000fe200078e0205 */
[----:B------:R-:W-:-:S04]  /*0f10*/  IADD3 R4, PT, PT, R10, 0x8, RZ ;  /* 0x000000080a047810 */ /* 0x000fc80007ffe0ff */
[----:B------:R-:W2:Y:S02]  /*0f20*/  SHFL.DOWN PT, R5, R6, 0x4, R7 ;  /* 0x0880000006057989 */ /* 0x000ea400000e0007 */
[----:B--2---:R-:W-:Y:S02]  /*0f30*/  SEL R5, R5, RZ, !P0 ;  /* 0x000000ff05057207 */ /* 0x004fe40004000000 */
[----:B------:R-:W-:-:S03]  /*0f40*/  ISETP.GT.AND P0, PT, R4, R7, PT ;  /* 0x000000070400720c */ /* 0x000fc60003f04270 */
[----:B------:R-:W-:Y:S02]  /*0f50*/  IMAD.IADD R8, R6, 0x1, R5 ;  /* 0x0000000106087824 */ /* 0x000fe400078e0205 */
[----:B------:R-:W-:Y:S01]  /*0f60*/  VIADD R6, R10, 0x10 ;  /* 0x000000100a067836 */ /* 0x000fe20000000000 */
[----:B------:R-:W-:Y:S02]  /*0f70*/  @!P1 MOV R10, 0x400 ;  /* 0x00000400000a9802 */ /* 0x000fe40000000f00 */
[----:B------:R-:W2:Y:S02]  /*0f80*/  SHFL.DOWN PT, R5, R8, 0x8, R7 ;  /* 0x0900000008057989 */ /* 0x000ea400000e0007 */
[----:B-1----:R-:W-:-:S05]  /*0f90*/  @!P1 LEA R10, R11, R10, 0x18 ;  /* 0x0000000a0b0a9211 */ /* 0x002fca00078ec0ff */
[----:B------:R-:W-:Y:S01]  /*0fa0*/  @!P1 IMAD.IADD R10, R9, 0x1, R10 ;  /* 0x00000001090a9824 */ /* 0x000fe200078e020a */
[----:B--2---:R-:W-:Y:S02]  /*0fb0*/  SEL R5, R5, RZ, !P0 ;  /* 0x000000ff05057207 */ /* 0x004fe40004000000 */
[----:B------:R-:W-:-:S03]  /*0fc0*/  ISETP.GT.AND P0, PT, R6, R7, PT ;  /* 0x000000070600720c */ /* 0x000fc60003f04270 */
[----:B------:R-:W-:-:S05]  /*0fd0*/  IMAD.IADD R4, R8, 0x1, R5 ;  /* 0x0000000108047824 */ /* 0x000fca00078e0205 */
[----:B------:R-:W1:Y:S02]  /*0fe0*/  SHFL.DOWN PT, R5, R4, 0x10, R7 ;  /* 0x0a00000004057989 */ /* 0x000e6400000e0007 */
[----:B-1----:R-:W-:Y:S02]  /*0ff0*/  SEL R5, R5, RZ, !P0 ;  /* 0x000000ff05057207 */ /* 0x002fe40004000000 */
[----:B------:R-:W-:-:S03]  /*1000*/  ISETP.NE.AND P0, PT, R2, RZ, PT ;  /* 0x000000ff0200720c */ /* 0x000fc60003f05270 */
[----:B------:R-:W-:-:S05]  /*1010*/  IMAD.IADD R11, R4, 0x1, R5 ;  /* 0x00000001040b7824 */ /* 0x000fca00078e0205 */
[----:B------:R1:W-:Y:S01]  /*1020*/  @!P1 STS [R10+0x8], R11 ;  /* 0x0000080b0a009388 */ /* 0x0003e20000000800 */
[----:B------:R-:W-:Y:S06]  /*1030*/  BAR.SYNC.DEFER_BLOCKING 0x0 ;  /* 0x0000000000007b1d */ /* 0x000fec0000010000 */
[----:B------:R-:W-:Y:S05]  /*1040*/  @P0 BRA `(.L_x_189) ;  /* 0x0000001000d40947 */ /* 0x000fea0003800000 */
[----:B------:R-:W2:Y:S01]  /*1050*/  S2UR UR5, SR_CgaCtaId ;  /* 0x00000000000579c3 */ /* 0x000ea20000008800 */
[----:B------:R-:W-:Y:S01]  /*1060*/  UMOV UR4, 0x400 ;  /* 0x0000040000047882 */ /* 0x000fe20000000000 */
[C---:B------:R-:W-:Y:S02]  /*1070*/  ISETP.GT.U32.AND P2, PT, R0.reuse, 0x40, PT ;  /* 0x000000400000780c */ /* 0x040fe40003f44070 */
[C---:B------:R-:W-:Y:S02]  /*1080*/  ISETP.GT.U32.AND P1, PT, R0.reuse, 0x20, PT ;  /* 0x000000200000780c */ /* 0x040fe40003f24070 */
[----:B------:R-:W-:Y:S01]  /*1090*/  ISETP.GT.U32.AND P3, PT, R0, 0x80, PT ;  /* 0x000000800000780c */ /* 0x000fe20003f64070 */
[----:B--2---:R-:W-:-:S09]  /*10a0*/  ULEA UR4, UR5, UR4, 0x18 ;  /* 0x0000000405047291 */ /* 0x004fd2000f8ec0ff */
[----:B------:R-:W2:Y:S04]  /*10b0*/  LDS.128 R4, [UR4+0x10] ;  /* 0x00001004ff047984 */ /* 0x000ea80008000c00 */
[----:B------:R-:W3:Y:S04]  /*10c0*/  LDS R2, [UR4+0xc] ;  /* 0x00000c04ff027984 */ /* 0x000ee80008000800 */
[----:B------:R-:W4:Y:S01]  /*10d0*/  LDS.64 R8, [UR4+0x20] ;  /* 0x00002004ff087984 */ /* 0x000f220008000a00 */
[----:B--2---:R-:W-:Y:S02]  /*10e0*/  SEL R4, R4, RZ, P2 ;  /* 0x000000ff04047207 */ /* 0x004fe40001000000 */
[----:B------:R-:W-:-:S02]  /*10f0*/  ISETP.GT.U32.AND P2, PT, R0, 0x60, PT ;  /* 0x000000600000780c */ /* 0x000fc40003f44070 */
[----:B---3--:R-:W-:Y:S02]  /*1100*/  SEL R2, R2, RZ, P1 ;  /* 0x000000ff02027207 */ /* 0x008fe40000800000 */
[----:B------:R-:W-:Y:S02]  /*1110*/  SEL R5, R5, RZ, P2 ;  /* 0x000000ff05057207 */ /* 0x000fe40001000000 */
[----:B------:R-:W-:Y:S02]  /*1120*/  IADD3 R2, PT, PT, R4, R2, R11 ;  /* 0x0000000204027210 */ /* 0x000fe40007ffe00b */
[----:B------:R-:W-:Y:S02]  /*1130*/  ISETP.GT.U32.AND P1, PT, R0, 0xa0, PT ;  /* 0x000000a00000780c */ /* 0x000fe40003f24070 */
[----:B------:R-:W-:Y:S02]  /*1140*/  SEL R6, R6, RZ, P3 ;  /* 0x000000ff06067207 */ /* 0x000fe40001800000 */
[----:B------:R-:W-:-:S02]  /*1150*/  ISETP.GT.U32.AND P2, PT, R0, 0xc0, PT ;  /* 0x000000c00000780c */ /* 0x000fc40003f44070 */
[----:B------:R-:W-:Y:S02]  /*1160*/  ISETP.GT.U32.AND P3, PT, R0, 0xe0, PT ;  /* 0x000000e00000780c */ /* 0x000fe40003f64070 */
[----:B------:R-:W-:Y:S02]  /*1170*/  SEL R7, R7, RZ, P1 ;  /* 0x000000ff07077207 */ /* 0x000fe40000800000 */
[----:B------:R-:W-:Y:S02]  /*1180*/  IADD3 R2, PT, PT, R6, R2, R5 ;  /* 0x0000000206027210 */ /* 0x000fe40007ffe005 */
[----:B----4-:R-:W-:Y:S02]  /*1190*/  SEL R8, R8, RZ, P2 ;  /* 0x000000ff08087207 */ /* 0x010fe40001000000 */
[----:B------:R-:W-:Y:S02]  /*11a0*/  SEL R9, R9, RZ, P3 ;  /* 0x000000ff09097207 */ /* 0x000fe40001800000 */
[----:B------:R-:W-:-:S05]  /*11b0*/  IADD3 R2, PT, PT, R8, R2, R7 ;  /* 0x0000000208027210 */ /* 0x000fca0007ffe007 */
[----:B-1----:R-:W-:Y:S01]  /*11c0*/  IMAD.IADD R11, R2, 0x1, R9 ;  /* 0x00000001020b7824 */ /* 0x002fe200078e0209 */
[----:B------:R-:W-:Y:S06]  /*11d0*/  BRA `(.L_x_189) ;  /* 0x0000001000707947 */ /* 0x000fec0003800000 */
.L_x_174:
[----:B------:R-:W0:Y:S01]  /*11e0*/  S2R R2, SR_TID.X ;  /* 0x0000000000027919 */ /* 0x000e220000002100 */
[----:B------:R-:W1:Y:S02]  /*11f0*/  LDCU.64 UR4, c[0x0][0x380] ;  /* 0x00007000ff0477ac */ /* 0x000e640008000a00 */
[----:B-1----:R-:W-:Y:S01]  /*1200*/  MOV R4, UR4 ;  /* 0x0000000400047c02 */ /* 0x002fe20008000f00 */
[----:B------:R-:W-:Y:S02]  /*1210*/  IMAD.U32 R5, RZ, RZ, UR5 ;  /* 0x00000005ff057e24 */ /* 0x000fe4000f8e00ff */
[----:B0-----:R-:W-:-:S04]  /*1220*/  IMAD R7, R3, 0x1000, R2 ;  /* 0x0000100003077824 */ /* 0x001fc800078e0202 */
[----:B------:R-:W-:-:S05]  /*1230*/  IMAD.WIDE.U32 R6, R7, 0x4, R4 ;  /* 0x0000000407067825 */ /* 0x000fca00078e0004 */
        /* <DEDUP_REMOVED lines=16> */
[----:B------:R-:W-:-:S02]  /*1340*/  ISETP.GE.U32.AND P0, PT, R0, R13, PT ;  /* 0x0000000d0000720c */ /* 0x000fc40003f06070 */
        /* <DEDUP_REMOVED lines=9> */
[----:B------:R-:W-:Y:S01]  /*13e0*/  IMAD R9, R3, 0x1000, R13 ;  /* 0x0000100003097824 */ /* 0x000fe200078e020d */
[----:B------:R-:W-:Y:S01]  /*13f0*/  LOP3.LUT R6, RZ, R2, RZ, 0x33, !PT ;  /* 0x00000002ff067212 */ /* 0x000fe200078e33ff */
[----:B------:R-:W-:Y:S01]  /*1400*/  VIADD R0, R8, 0xfffff000 ;  /* 0xfffff00008007836 */ /* 0x000fe20000000000 */
[----:B------:R-:W-:Y:S02]  /*1410*/  UMOV UR4, URZ ;  /* 0x000000ff00047c82 */ /* 0x000fe40008000000 */
[----:B------:R-:W-:Y:S02]  /*1420*/  IADD3 R6, PT, PT, -R13, R8, R6 ;  /* 0x000000080d067210 */ /* 0x000fe40007ffe106 */
[C---:B------:R-:W-:Y:S02]  /*1430*/  ISETP.GT.U32.AND P0, PT, R9.reuse, R0, PT ;  /* 0x000000000900720c */ /* 0x040fe40003f04070 */
[----:B------:R-:W-:Y:S01]  /*1440*/  IADD3 R7, PT, PT, R9, 0x800, R2 ;  /* 0x0000080009077810 */ /* 0x000fe20007ffe002 */
[----:B------:R-:W-:-:S02]  /*1450*/  IMAD.MOV.U32 R2, RZ, RZ, R9 ;  /* 0x000000ffff027224 */ /* 0x000fc400078e0009 */
[----:B------:R-:W-:-:S08]  /*1460*/  IMAD R6, R3, -0x1000, R6 ;  /* 0xfffff00003067824 */ /* 0x000fd000078e0206 */
[----:B------:R-:W-:Y:S05]  /*1470*/  @P0 BRA `(.L_x_191) ;  /* 0x00000000009c0947 */ /* 0x000fea0003800000 */
[----:B------:R-:W0:Y:S08]  /*1480*/  LDC R8, c[0x0][0x3a8] ;  /* 0x0000ea00ff087b82 */ /* 0x000e300000000800 */
[----:B------:R-:W1:Y:S02]  /*1490*/  LDC.64 R4, c[0x0][0x380] ;  /* 0x0000e000ff047b82 */ /* 0x000e640000000a00 */
.L_x_192:
[----:B------:R-:W2:Y:S02]  /*14a0*/  S2R R10, SR_TID.X ;  /* 0x00000000000a7919 */ /* 0x000ea40000002100 */
[----:B--2---:R-:W-:-:S04]  /*14b0*/  IMAD.IADD R11, R10, 0x1, R9 ;  /* 0x000000010a0b7824 */ /* 0x004fc800078e0209 */
[----:B-1----:R-:W-:-:S05]  /*14c0*/  IMAD.WIDE.U32 R10, R11, 0x4, R4 ;  /* 0x000000040b0a7825 */ /* 0x002fca00078e0004 */
        /* <DEDUP_REMOVED lines=10> */
[----:B------:R-:W5:Y:S01]  /*1570*/  LDG.E R21, desc[UR6][R10.64+0x2c00] ;  /* 0x002c00060a157981 */ /* 0x000f62000c1e1900 */
[----:B--2---:R-:W-:-:S03]  /*1580*/  IADD3 R20, PT, PT, R20, R18, R27 ;  /* 0x0000001214147210 */ /* 0x004fc60007ffe01b */
[----:B------:R-:W2:Y:S04]  /*1590*/  LDG.E R18, desc[UR6][R10.64+0x2800] ;  /* 0x002800060a127981 */ /* 0x000ea8000c1e1900 */
[----:B------:R-:W2:Y:S01]  /*15a0*/  LDG.E R27, desc[UR6][R10.64+0x3800] ;  /* 0x003800060a1b7981 */ /* 0x000ea2000c1e1900 */
[----:B---3--:R-:W-:-:S03]  /*15b0*/  IADD3 R24, PT, PT, R23, R22, R20 ;  /* 0x0000001617187210 */ /* 0x008fc60007ffe014 */
[----:B------:R-:W3:Y:S04]  /*15c0*/  LDG.E R23, desc[UR6][R10.64+0x3000] ;  /* 0x003000060a177981 */ /* 0x000ee8000c1e1900 */
[----:B------:R-:W3:Y:S04]  /*15d0*/  LDG.E R20, desc[UR6][R10.64+0x3400] ;  /* 0x003400060a147981 */ /* 0x000ee8000c1e1900 */
[----:B------:R-:W3:Y:S01]  /*15e0*/  LDG.E R22, desc[UR6][R10.64+0x3c00] ;  /* 0x003c00060a167981 */ /* 0x000ee2000c1e1900 */
[----:B----4-:R-:W-:-:S04]  /*15f0*/  IADD3 R14, PT, PT, R17, R14, R24 ;  /* 0x0000000e110e7210 */ /* 0x010fc80007ffe018 */
[----:B-----5:R-:W-:-:S04]  /*1600*/  IADD3 R14, PT, PT, R19, R16, R14 ;  /* 0x00000010130e7210 */ /* 0x020fc80007ffe00e */
[----:B------:R-:W-:Y:S02]  /*1610*/  IADD3 R12, PT, PT, R15, R12, R14 ;  /* 0x0000000c0f0c7210 */ /* 0x000fe40007ffe00e */
[----:B0-----:R-:W-:-:S04]  /*1620*/  IADD3 R14, PT, PT, -R9, R8, RZ ;  /* 0x00000008090e7210 */ /* 0x001fc80007ffe1ff */
[----:B------:R-:W-:Y:S02]  /*1630*/  ISETP.GE.U32.AND P0, PT, R14, R13, PT ;  /* 0x0000000d0e00720c */ /* 0x000fe40003f06070 */
[----:B--2---:R-:W-:-:S04]  /*1640*/  IADD3 R12, PT, PT, R21, R18, R12 ;  /* 0x00000012150c7210 */ /* 0x004fc80007ffe00c */
[----:B---3--:R-:W-:-:S04]  /*1650*/  IADD3 R12, PT, PT, R20, R23, R12 ;  /* 0x00000017140c7210 */ /* 0x008fc80007ffe00c */
[----:B------:R-:W-:-:S03]  /*1660*/  IADD3 R27, PT, PT, R22, R27, R12 ;  /* 0x0000001b161b7210 */ /* 0x000fc60007ffe00c */
[----:B------:R-:W-:Y:S05]  /*1670*/  @!P0 BRA `(.L_x_190) ;  /* 0x00000008009c8947 */ /* 0x000fea0003800000 */
[C---:B------:R-:W-:Y:S01]  /*1680*/  IMAD.IADD R9, R13.reuse, 0x1, R9 ;  /* 0x000000010d097824 */ /* 0x040fe200078e0209 */
[----:B------:R-:W-:Y:S01]  /*1690*/  UIADD3 UR4, UPT, UPT, UR4, 0x1, URZ ;  /* 0x0000000104047890 */ /* 0x000fe2000fffe0ff */
[----:B------:R-:W-:Y:S02]  /*16a0*/  IMAD.IADD R2, R13, 0x1, R2 ;  /* 0x000000010d027824 */ /* 0x000fe400078e0202 */
[----:B------:R-:W-:Y:S01]  /*16b0*/  IMAD.IADD R6, R6, 0x1, -R13 ;  /* 0x0000000106067824 */ /* 0x000fe200078e0a0d */
[----:B------:R-:W-:Y:S01]  /*16c0*/  ISETP.GT.U32.AND P0, PT, R9, R0, PT ;  /* 0x000000000900720c */ /* 0x000fe20003f04070 */
[----:B------:R-:W-:-:S12]  /*16d0*/  IMAD.IADD R7, R13, 0x1, R7 ;  /* 0x000000010d077824 */ /* 0x000fd800078e0207 */
[----:B------:R-:W-:Y:S05]  /*16e0*/  @!P0 BRA `(.L_x_192) ;  /* 0xfffffffc006c8947 */ /* 0x000fea000383ffff */
.L_x_191:
[----:B------:R-:W0:Y:S01]  /*16f0*/  S2R R13, SR_TID.X ;  /* 0x00000000000d7919 */ /* 0x000e220000002100 */
[----:B------:R-:W-:Y:S01]  /*1700*/  IMAD.IADD R0, R8, 0x1, -R9 ;  /* 0x0000000108007824 */ /* 0x000fe200078e0a09 */
[----:B------:R-:W-:Y:S04]  /*1710*/  BSSY.RECONVERGENT B1, `(.L_x_190) ;  /* 0x000009d000017945 */ /* 0x000fe80003800200 */
[----:B0-----:R-:W-:-:S04]  /*1720*/  ISETP.GE.AND P0, PT, R13, R0, PT ;  /* 0x000000000d00720c */ /* 0x001fc80003f06270 */
[----:B------:R-:W-:-:S13]  /*1730*/  ISETP.GE.U32.OR P0, PT, R9, R8, P0 ;  /* 0x000000080900720c */ /* 0x000fda0000706470 */
[----:B------:R-:W-:Y:S05]  /*1740*/  @P0 BRA `(.L_x_193) ;  /* 0x0000000800640947 */ /* 0x000fea0003800000 */
[----:B------:R-:W0:Y:S01]  /*1750*/  LDC R10, c[0x0][0x3ac] ;  /* 0x0000eb00ff0a7b82 */ /* 0x000e220000000800 */
[----:B------:R-:W-:Y:S01]  /*1760*/  LOP3.LUT R11, RZ, R13, RZ, 0x33, !PT ;  /* 0x0000000dff0b7212 */ /* 0x000fe200078e33ff */
[----:B------:R-:W-:Y:S06]  /*1770*/  BSSY.RECONVERGENT B2, `(.L_x_194) ;  /* 0x000004f000027945 */ /* 0x000fec0003800200 */
[----:B------:R-:W1:Y:S01]  /*1780*/  LDC R0, c[0x0][0x3ac] ;  /* 0x0000eb00ff007b82 */ /* 0x000e620000000800 */
[----:B0-----:R-:W-:-:S05]  /*1790*/  IMAD.SHL.U32 R10, R10, 0x1000, RZ ;  /* 0x000010000a0a7824 */ /* 0x001fca00078e00ff */
[----:B------:R-:W-:-:S04]  /*17a0*/  LEA R10, R3, R10, 0xc ;  /* 0x0000000a030a7211 */ /* 0x000fc800078e60ff */
[----:B------:R-:W-:Y:S01]  /*17b0*/  IADD3 R8, PT, PT, -R10, R8, R11 ;  /* 0x000000080a087210 */ /* 0x000fe20007ffe10b */
[----:B-1----:R-:W-:Y:S02]  /*17c0*/  IMAD R11, R0, UR4, RZ ;  /* 0x00000004000b7c24 */ /* 0x002fe4000f8e02ff */
[----:B------:R-:W-:Y:S02]  /*17d0*/  IMAD.MOV.U32 R0, RZ, RZ, R13 ;  /* 0x000000ffff007224 */ /* 0x000fe400078e000d */
[----:B------:R-:W-:-:S05]  /*17e0*/  IMAD R8, R11, -0x1000, R8 ;  /* 0xfffff0000b087824 */ /* 0x000fca00078e0208 */
[C---:B------:R-:W-:Y:S02]  /*17f0*/  ISETP.GE.U32.AND P0, PT, R8.reuse, 0xf00, PT ;  /* 0x00000f000800780c */ /* 0x040fe40003f06070 */
[----:B------:R-:W-:-:S04]  /*1800*/  LEA.HI R8, R8, 0x1, RZ, 0x18 ;  /* 0x0000000108087811 */ /* 0x000fc800078fc0ff */
[----:B------:R-:W-:-:S07]  /*1810*/  LOP3.LUT R10, R8, 0xf, RZ, 0xc0, !PT ;  /* 0x0000000f080a7812 */ /* 0x000fce00078ec0ff */
[----:B------:R-:W-:Y:S05]  /*1820*/  @!P0 BRA `(.L_x_195) ;  /* 0x00000004000c8947 */ /* 0x000fea0003800000 */
[----:B------:R-:W-:Y:S01]  /*1830*/  LEA.HI R0, R6, 0x1, RZ, 0x18 ;  /* 0x0000000106007811 */ /* 0x000fe200078fc0ff */
[----:B------:R-:W-:Y:S01]  /*1840*/  BSSY.RECONVERGENT B3, `(.L_x_196) ;  /* 0x0000040000037945 */ /* 0x000fe20003800200 */
[----:B------:R-:W-:Y:S02]  /*1850*/  LOP3.LUT R11, R13, 0x800, RZ, 0xfc, !PT ;  /* 0x000008000d0b7812 */ /* 0x000fe400078efcff */
[----:B------:R-:W-:-:S05]  /*1860*/  LOP3.LUT R0, R0, 0x1fffff0, RZ, 0xc0, !PT ;  /* 0x01fffff000007812 */ /* 0x000fca00078ec0ff */
[----:B------:R-:W-:-:S07]  /*1870*/  IMAD.MOV R0, RZ, RZ, -R0 ;  /* 0x000000ffff007224 */ /* 0x000fce00078e0a00 */
.L_x_197:
[C---:B------:R-:W-:Y:S02]  /*1880*/  VIADD R15, R7.reuse, 0xfffff800 ;  /* 0xfffff800070f7836 */ /* 0x040fe40000000000 */
[----:B------:R-:W-:Y:S02]  /*1890*/  VIADD R21, R7, 0xfffff900 ;  /* 0xfffff90007157836 */ /* 0x000fe40000000000 */
[----:B------:R-:W-:-:S04]  /*18a0*/  IMAD.WIDE.U32 R14, R15, 0x4, R4 ;  /* 0x000000040f0e7825 */ /* 0x000fc800078e0004 */
[--C-:B------:R-:W-:Y:S01]  /*18b0*/  IMAD.WIDE.U32 R20, R21, 0x4, R4.reuse ;  /* 0x0000000415147825 */ /* 0x100fe200078e0004 */
[----:B------:R0:W2:Y:S04]  /*18c0*/  LDG.E R28, desc[UR6][R14.64] ;  /* 0x000000060e1c7981 */ /* 0x0000a8000c1e1900 */
[----:B------:R-:W2:Y:S01]  /*18d0*/  LDG.E R29, desc[UR6][R20.64] ;  /* 0x00000006141d7981 */ /* 0x000ea2000c1e1900 */
[C---:B------:R-:W-:Y:S02]  /*18e0*/  VIADD R17, R7.reuse, 0xfffffa00 ;  /* 0xfffffa0007117836 */ /* 0x040fe40000000000 */
[----:B------:R-:W-:Y:S02]  /*18f0*/  VIADD R19, R7, 0xfffffb00 ;  /* 0xfffffb0007137836 */ /* 0x000fe40000000000 */
[----:B------:R-:W-:-:S04]  /*1900*/  IMAD.WIDE.U32 R16, R17, 0x4, R4 ;  /* 0x0000000411107825 */ /* 0x000fc800078e0004 */
[--C-:B------:R-:W-:Y:S01]  /*1910*/  IMAD.WIDE.U32 R18, R19, 0x4, R4.reuse ;  /* 0x0000000413127825 */ /* 0x100fe200078e0004 */
[----:B------:R1:W3:Y:S04]  /*1920*/  LDG.E R13, desc[UR6][R16.64] ;  /* 0x00000006100d7981 */ /* 0x0002e8000c1e1900 */
[----:B------:R4:W3:Y:S01]  /*1930*/  LDG.E R12, desc[UR6][R18.64] ;  /* 0x00000006120c7981 */ /* 0x0008e2000c1e1900 */
[C---:B------:R-:W-:Y:S01]  /*1940*/  VIADD R22, R7.reuse, 0xfffffd00 ;  /* 0xfffffd0007167836 */ /* 0x040fe20000000000 */
[C---:B------:R-:W-:Y:S01]  /*1950*/  IADD3 R23, PT, PT, R7.reuse, -0x400, RZ ;  /* 0xfffffc0007177810 */ /* 0x040fe20007ffe0ff */
[----:B------:R-:W-:Y:S02]  /*1960*/  VIADD R26, R7, 0xfffffe00 ;  /* 0xfffffe00071a7836 */ /* 0x000fe40000000000 */
[----:B0-----:R-:W-:-:S04]  /*1970*/  IMAD.WIDE.U32 R14, R22, 0x4, R4 ;  /* 0x00000004160e7825 */ /* 0x001fc800078e0004 */
[--C-:B-1----:R-:W-:Y:S02]  /*1980*/  IMAD.WIDE.U32 R16, R26, 0x4, R4.reuse ;  /* 0x000000041a107825 */ /* 0x102fe400078e0004 */
[----:B------:R0:W5:Y:S02]  /*1990*/  LDG.E R26, desc[UR6][R14.64] ;  /* 0x000000060e1a7981 */ /* 0x000164000c1e1900 */
[C-C-:B------:R-:W-:Y:S02]  /*19a0*/  IMAD.WIDE.U32 R24, R7.reuse, 0x4, R4.reuse ;  /* 0x0000000407187825 */ /* 0x140fe400078e0004 */
[----:B------:R-:W5:Y:S02]  /*19b0*/  LDG.E R16, desc[UR6][R16.64] ;  /* 0x0000000610107981 */ /* 0x000f64000c1e1900 */
[----:B----4-:R-:W-:Y:S02]  /*19c0*/  VIADD R19, R7, 0xffffff00 ;  /* 0xffffff0007137836 */ /* 0x010fe40000000000 */
[----:B------:R-:W-:Y:S01]  /*19d0*/  IMAD.WIDE.U32 R20, R23, 0x4, R4 ;  /* 0x0000000417147825 */ /* 0x000fe200078e0004 */
[----:B------:R-:W4:Y:S03]  /*19e0*/  LDG.E R24, desc[UR6][R24.64] ;  /* 0x0000000618187981 */ /* 0x000f26000c1e1900 */
[----:B0-----:R-:W-:-:S02]  /*19f0*/  VIADD R15, R7, 0x200 ;  /* 0x00000200070f7836 */ /* 0x001fc40000000000 */
[----:B------:R-:W-:Y:S02]  /*1a00*/  VIADD R23, R7, 0x100 ;  /* 0x0000010007177836 */ /* 0x000fe40000000000 */
[--C-:B------:R-:W-:Y:S01]  /*1a10*/  IMAD.WIDE.U32 R18, R19, 0x4, R4.reuse ;  /* 0x0000000413127825 */ /* 0x100fe200078e0004 */
[----:B------:R0:W5:Y:S03]  /*1a20*/  LDG.E R25, desc[UR6][R20.64] ;  /* 0x0000000614197981 */ /* 0x000166000c1e1900 */
[----:B------:R-:W-:Y:S02]  /*1a30*/  IMAD.WIDE.U32 R22, R23, 0x4, R4 ;  /* 0x0000000417167825 */ /* 0x000fe400078e0004 */
[----:B------:R-:W4:Y:S04]  /*1a40*/  LDG.E R19, desc[UR6][R18.64] ;  /* 0x0000000612137981 */ /* 0x000f28000c1e1900 */
[----:B------:R1:W4:Y:S01]  /*1a50*/  LDG.E R23, desc[UR6][R22.64] ;  /* 0x0000000616177981 */ /* 0x000322000c1e1900 */
[----:B0-----:R-:W-:-:S04]  /*1a60*/  VIADD R21, R7, 0x300 ;  /* 0x0000030007157836 */ /* 0x001fc80000000000 */
[----:B------:R-:W-:-:S04]  /*1a70*/  IMAD.WIDE.U32 R20, R21, 0x4, R4 ;  /* 0x0000000415147825 */ /* 0x000fc800078e0004 */
[----:B-1----:R-:W-:Y:S02]  /*1a80*/  VIADD R22, R7, 0x700 ;  /* 0x0000070007167836 */ /* 0x002fe40000000000 */
[----:B------:R-:W4:Y:S01]  /*1a90*/  LDG.E R21, desc[UR6][R20.64] ;  /* 0x0000000614157981 */ /* 0x000f22000c1e1900 */
[----:B--2---:R-:W-:Y:S01]  /*1aa0*/  IADD3 R27, PT, PT, R29, R28, R27 ;  /* 0x0000001c1d1b7210 */ /* 0x004fe20007ffe01b */
[----:B------:R-:W-:Y:S01]  /*1ab0*/  IMAD.WIDE.U32 R28, R15, 0x4, R4 ;  /* 0x000000040f1c7825 */ /* 0x000fe200078e0004 */
[----:B------:R-:W-:-:S05]  /*1ac0*/  IADD3 R15, PT, PT, R7, 0x400, RZ ;  /* 0x00000400070f7810 */ /* 0x000fca0007ffe0ff */
[----:B------:R0:W2:Y:S01]  /*1ad0*/  LDG.E R28, desc[UR6][R28.64] ;  /* 0x000000061c1c7981 */ /* 0x0000a2000c1e1900 */
[----:B------:R-:W-:-:S05]  /*1ae0*/  IMAD.WIDE.U32 R14, R15, 0x4, R4 ;  /* 0x000000040f0e7825 */ /* 0x000fca00078e0004 */
[----:B------:R1:W2:Y:S01]  /*1af0*/  LDG.E R17, desc[UR6][R14.64] ;  /* 0x000000060e117981 */ /* 0x0002a2000c1e1900 */
[----:B---3--:R-:W-:Y:S01]  /*1b00*/  IADD3 R27, PT, PT, R12, R13, R27 ;  /* 0x0000000d0c1b7210 */ /* 0x008fe20007ffe01b */
[----:B0-----:R-:W-:-:S04]  /*1b10*/  VIADD R29, R7, 0x500 ;  /* 0x00000500071d7836 */ /* 0x001fc80000000000 */
[----:B------:R-:W-:-:S04]  /*1b20*/  IMAD.WIDE.U32 R12, R29, 0x4, R4 ;  /* 0x000000041d0c7825 */ /* 0x000fc800078e0004 */
[----:B-1----:R-:W-:Y:S01]  /*1b30*/  VIADD R15, R7, 0x600 ;  /* 0x00000600070f7836 */ /* 0x002fe20000000000 */
[----:B------:R0:W3:Y:S03]  /*1b40*/  LDG.E R18, desc[UR6][R12.64] ;  /* 0x000000060c127981 */ /* 0x0000e6000c1e1900 */
[----:B------:R-:W-:-:S04]  /*1b50*/  IMAD.WIDE.U32 R14, R15, 0x4, R4 ;  /* 0x000000040f0e7825 */ /* 0x000fc800078e0004 */
[----:B0-----:R-:W-:Y:S02]  /*1b60*/  IMAD.WIDE.U32 R12, R22, 0x4, R4 ;  /* 0x00000004160c7825 */ /* 0x001fe400078e0004 */
[----:B------:R-:W3:Y:S04]  /*1b70*/  LDG.E R22, desc[UR6][R14.64] ;  /* 0x000000060e167981 */ /* 0x000ee8000c1e1900 */
[----:B------:R-:W3:Y:S01]  /*1b80*/  LDG.E R20, desc[UR6][R12.64] ;  /* 0x000000060c147981 */ /* 0x000ee2000c1e1900 */
[----:B------:R-:W-:Y:S01]  /*1b90*/  VIADD R0, R0, 0x10 ;  /* 0x0000001000007836 */ /* 0x000fe20000000000 */
[----:B-----5:R-:W-:-:S04]  /*1ba0*/  IADD3 R25, PT, PT, R26, R25, R27 ;  /* 0x000000191a197210 */ /* 0x020fc80007ffe01b */
[----:B----4-:R-:W-:Y:S02]  /*1bb0*/  IADD3 R16, PT, PT, R19, R16, R25 ;  /* 0x0000001013107210 */ /* 0x010fe40007ffe019 */
[----:B------:R-:W-:Y:S02]  /*1bc0*/  ISETP.NE.AND P0, PT, R0, RZ, PT ;  /* 0x000000ff0000720c */ /* 0x000fe40003f05270 */
[----:B------:R-:W-:Y:S01]  /*1bd0*/  IADD3 R16, PT, PT, R23, R24, R16 ;  /* 0x0000001817107210 */ /* 0x000fe20007ffe010 */
[----:B------:R-:W-:Y:S02]  /*1be0*/  VIADD R11, R11, 0x1000 ;  /* 0x000010000b0b7836 */ /* 0x000fe40000000000 */
[----:B------:R-:W-:Y:S01]  /*1bf0*/  VIADD R7, R7, 0x1000 ;  /* 0x0000100007077836 */ /* 0x000fe20000000000 */
[----:B--2---:R-:W-:-:S04]  /*1c00*/  IADD3 R16, PT, PT, R21, R28, R16 ;  /* 0x0000001c15107210 */ /* 0x004fc80007ffe010 */
[----:B---3--:R-:W-:-:S04]  /*1c10*/  IADD3 R17, PT, PT, R18, R17, R16 ;  /* 0x0000001112117210 */ /* 0x008fc80007ffe010 */
[----:B------:R-:W-:Y:S01]  /*1c20*/  IADD3 R27, PT, PT, R20, R22, R17 ;  /* 0x00000016141b7210 */ /* 0x000fe20007ffe011 */
[----:B------:R-:W-:Y:S06]  /*1c30*/  @P0 BRA `(.L_x_197) ;  /* 0xfffffffc00100947 */ /* 0x000fec000383ffff */
[----:B------:R-:W-:Y:S05]  /*1c40*/  BSYNC.RECONVERGENT B3 ;  /* 0x0000000000037941 */ /* 0x000fea0003800200 */
.L_x_196:
[----:B------:R-:W-:-:S07]  /*1c50*/  IADD3 R0, PT, PT, R11, -0x800, RZ ;  /* 0xfffff8000b007810 */ /* 0x000fce0007ffe0ff */
.L_x_195:
[----:B------:R-:W-:Y:S05]  /*1c60*/  BSYNC.RECONVERGENT B2 ;  /* 0x0000000000027941 */ /* 0x000fea0003800200 */
.L_x_194:
[----:B------:R-:W-:-:S13]  /*1c70*/  ISETP.NE.AND P0, PT, R10, RZ, PT ;  /* 0x000000ff0a00720c */ /* 0x000fda0003f05270 */
[----:B------:R-:W-:Y:S05]  /*1c80*/  @!P0 BRA `(.L_x_193) ;  /* 0x0000000400148947 */ /* 0x000fea0003800000 */
[----:B------:R-:W-:Y:S01]  /*1c90*/  ISETP.GE.U32.AND P0, PT, R10, 0x8, PT ;  /* 0x000000080a00780c */ /* 0x000fe20003f06070 */
[----:B------:R-:W-:Y:S01]  /*1ca0*/  BSSY.RECONVERGENT B2, `(.L_x_198) ;  /* 0x0000021000027945 */ /* 0x000fe20003800200 */
[----:B------:R-:W-:-:S04]  /*1cb0*/  LOP3.LUT R23, R8, 0x7, RZ, 0xc0, !PT ;  /* 0x0000000708177812 */ /* 0x000fc800078ec0ff */
[----:B------:R-:W-:-:S07]  /*1cc0*/  ISETP.NE.AND P1, PT, R23, RZ, PT ;  /* 0x000000ff1700720c */ /* 0x000fce0003f25270 */
[----:B------:R-:W-:Y:S06]  /*1cd0*/  @!P0 BRA `(.L_x_199) ;  /* 0x0000000000748947 */ /* 0x000fec0003800000 */
[----:B------:R-:W-:-:S04]  /*1ce0*/  IMAD.IADD R11, R0, 0x1, R9 ;  /* 0x00000001000b7824 */ /* 0x000fc800078e0209 */
[C---:B------:R-:W-:Y:S02]  /*1cf0*/  VIADD R19, R11.reuse, 0x100 ;  /* 0x000001000b137836 */ /* 0x040fe40000000000 */
[C---:B------:R-:W-:Y:S02]  /*1d00*/  VIADD R21, R11.reuse, 0x200 ;  /* 0x000002000b157836 */ /* 0x040fe40000000000 */
[C---:B------:R-:W-:Y:S02]  /*1d10*/  VIADD R13, R11.reuse, 0x300 ;  /* 0x000003000b0d7836 */ /* 0x040fe40000000000 */
[----:B------:R-:W-:-:S04]  /*1d20*/  IMAD.WIDE.U32 R16, R11, 0x4, R4 ;  /* 0x000000040b107825 */ /* 0x000fc800078e0004 */
[--C-:B------:R-:W-:Y:S01]  /*1d30*/  IMAD.WIDE.U32 R18, R19, 0x4, R4.reuse ;  /* 0x0000000413127825 */ /* 0x100fe200078e0004 */
[----:B------:R0:W2:Y:S03]  /*1d40*/  LDG.E R22, desc[UR6][R16.64] ;  /* 0x0000000610167981 */ /* 0x0000a6000c1e1900 */
[--C-:B------:R-:W-:Y:S01]  /*1d50*/  IMAD.WIDE.U32 R20, R21, 0x4, R4.reuse ;  /* 0x0000000415147825 */ /* 0x100fe200078e0004 */
[----:B------:R1:W2:Y:S03]  /*1d60*/  LDG.E R7, desc[UR6][R18.64] ;  /* 0x0000000612077981 */ /* 0x0002a6000c1e1900 */
[C---:B------:R-:W-:Y:S02]  /*1d70*/  VIADD R15, R11.reuse, 0x400 ;  /* 0x000004000b0f7836 */ /* 0x040fe40000000000 */
[C---:B------:R-:W-:Y:S01]  /*1d80*/  VIADD R25, R11.reuse, 0x500 ;  /* 0x000005000b197836 */ /* 0x040fe20000000000 */
[----:B------:R-:W-:Y:S01]  /*1d90*/  IADD3 R29, PT, PT, R11, 0x600, RZ ;  /* 0x000006000b1d7810 */ /* 0x000fe20007ffe0ff */
[----:B------:R-:W-:Y:S01]  /*1da0*/  IMAD.WIDE.U32 R12, R13, 0x4, R4 ;  /* 0x000000040d0c7825 */ /* 0x000fe200078e0004 */
[----:B------:R-:W3:Y:S03]  /*1db0*/  LDG.E R20, desc[UR6][R20.64] ;  /* 0x0000000614147981 */ /* 0x000ee6000c1e1900 */
[----:B------:R-:W-:-:S02]  /*1dc0*/  VIADD R24, R11, 0x700 ;  /* 0x000007000b187836 */ /* 0x000fc40000000000 */
[--C-:B------:R-:W-:Y:S01]  /*1dd0*/  IMAD.WIDE.U32 R14, R15, 0x4, R4.reuse ;  /* 0x000000040f0e7825 */ /* 0x100fe200078e0004 */
[----:B------:R-:W3:Y:S03]  /*1de0*/  LDG.E R12, desc[UR6][R12.64] ;  /* 0x000000060c0c7981 */ /* 0x000ee6000c1e1900 */
[--C-:B------:R-:W-:Y:S02]  /*1df0*/  IMAD.WIDE.U32 R10, R25, 0x4, R4.reuse ;  /* 0x00000004190a7825 */ /* 0x100fe400078e0004 */
[----:B------:R-:W4:Y:S02]  /*1e00*/  LDG.E R14, desc[UR6][R14.64] ;  /* 0x000000060e0e7981 */ /* 0x000f24000c1e1900 */
[--C-:B0-----:R-:W-:Y:S02]  /*1e10*/  IMAD.WIDE.U32 R16, R29, 0x4, R4.reuse ;  /* 0x000000041d107825 */ /* 0x101fe400078e0004 */
[----:B------:R-:W4:Y:S02]  /*1e20*/  LDG.E R10, desc[UR6][R10.64] ;  /* 0x000000060a0a7981 */ /* 0x000f24000c1e1900 */
[----:B-1----:R-:W-:-:S02]  /*1e30*/  IMAD.WIDE.U32 R18, R24, 0x4, R4 ;  /* 0x0000000418127825 */ /* 0x002fc400078e0004 */
[----:B------:R-:W5:Y:S04]  /*1e40*/  LDG.E R16, desc[UR6][R16.64] ;  /* 0x0000000610107981 */ /* 0x000f68000c1e1900 */
[----:B------:R-:W5:Y:S01]  /*1e50*/  LDG.E R18, desc[UR6][R18.64] ;  /* 0x0000000612127981 */ /* 0x000f62000c1e1900 */
[----:B------:R-:W-:Y:S01]  /*1e60*/  VIADD R0, R0, 0x800 ;  /* 0x0000080000007836 */ /* 0x000fe20000000000 */
[----:B--2---:R-:W-:-:S04]  /*1e70*/  IADD3 R7, PT, PT, R7, R22, R27 ;  /* 0x0000001607077210 */ /* 0x004fc80007ffe01b */
[----:B---3--:R-:W-:-:S04]  /*1e80*/  IADD3 R7, PT, PT, R12, R20, R7 ;  /* 0x000000140c077210 */ /* 0x008fc80007ffe007 */
[----:B----4-:R-:W-:-:S04]  /*1e90*/  IADD3 R7, PT, PT, R10, R14, R7 ;  /* 0x0000000e0a077210 */ /* 0x010fc80007ffe007 */
[----:B-----5:R-:W-:-:S07]  /*1ea0*/  IADD3 R27, PT, PT, R18, R16, R7 ;  /* 0x00000010121b7210 */ /* 0x020fce0007ffe007 */
.L_x_199:
[----:B------:R-:W-:Y:S05]  /*1eb0*/  BSYNC.RECONVERGENT B2 ;  /* 0x0000000000027941 */ /* 0x000fea0003800200 */
.L_x_198:
[----:B------:R-:W-:Y:S05]  /*1ec0*/  @!P1 BRA `(.L_x_193) ;  /* 0x0000000000849947 */ /* 0x000fea0003800000 */
[----:B------:R-:W-:Y:S01]  /*1ed0*/  ISETP.GE.U32.AND P0, PT, R23, 0x4, PT ;  /* 0x000000041700780c */ /* 0x000fe20003f06070 */
[----:B------:R-:W-:Y:S01]  /*1ee0*/  BSSY.RECONVERGENT B2, `(.L_x_200) ;  /* 0x0000012000027945 */ /* 0x000fe20003800200 */
[----:B------:R-:W-:-:S11]  /*1ef0*/  LOP3.LUT P1, RZ, R8, 0x3, RZ, 0xc0, !PT ;  /* 0x0000000308ff7812 */ /* 0x000fd6000782c0ff */
[----:B------:R-:W-:Y:S05]  /*1f00*/  @!P0 BRA `(.L_x_201) ;  /* 0x00000000003c8947 */ /* 0x000fea0003800000 */
[----:B------:R-:W-:-:S04]  /*1f10*/  IMAD.IADD R7, R0, 0x1, R9 ;  /* 0x0000000100077824 */ /* 0x000fc800078e0209 */
[C---:B------:R-:W-:Y:S02]  /*1f20*/  VIADD R11, R7.reuse, 0x100 ;  /* 0x00000100070b7836 */ /* 0x040fe40000000000 */
[----:B------:R-:W-:-:S04]  /*1f30*/  IMAD.WIDE.U32 R8, R7, 0x4, R4 ;  /* 0x0000000407087825 */ /* 0x000fc800078e0004 */
[C---:B------:R-:W-:Y:S02]  /*1f40*/  VIADD R13, R7.reuse, 0x200 ;  /* 0x00000200070d7836 */ /* 0x040fe40000000000 */
[----:B------:R-:W-:Y:S01]  /*1f50*/  VIADD R15, R7, 0x300 ;  /* 0x00000300070f7836 */ /* 0x000fe20000000000 */
[----:B------:R-:W2:Y:S01]  /*1f60*/  LDG.E R8, desc[UR6][R8.64] ;  /* 0x0000000608087981 */ /* 0x000ea2000c1e1900 */
[----:B------:R-:W-:-:S04]  /*1f70*/  IMAD.WIDE.U32 R10, R11, 0x4, R4 ;  /* 0x000000040b0a7825 */ /* 0x000fc800078e0004 */
[--C-:B------:R-:W-:Y:S02]  /*1f80*/  IMAD.WIDE.U32 R12, R13, 0x4, R4.reuse ;  /* 0x000000040d0c7825 */ /* 0x100fe400078e0004 */
[----:B------:R-:W2:Y:S02]  /*1f90*/  LDG.E R10, desc[UR6][R10.64] ;  /* 0x000000060a0a7981 */ /* 0x000ea4000c1e1900 */
[----:B------:R-:W-:Y:S02]  /*1fa0*/  IMAD.WIDE.U32 R14, R15, 0x4, R4 ;  /* 0x000000040f0e7825 */ /* 0x000fe400078e0004 */
[----:B------:R-:W3:Y:S04]  /*1fb0*/  LDG.E R12, desc[UR6][R12.64] ;  /* 0x000000060c0c7981 */ /* 0x000ee8000c1e1900 */
[----:B------:R-:W3:Y:S01]  /*1fc0*/  LDG.E R14, desc[UR6][R14.64] ;  /* 0x000000060e0e7981 */ /* 0x000ee2000c1e1900 */
[----:B------:R-:W-:-:S02]  /*1fd0*/  IADD3 R0, PT, PT, R0, 0x400, RZ ;  /* 0x0000040000007810 */ /* 0x000fc40007ffe0ff */
[----:B--2---:R-:W-:-:S04]  /*1fe0*/  IADD3 R27, PT, PT, R10, R8, R27 ;  /* 0x000000080a1b7210 */ /* 0x004fc80007ffe01b */
[----:B---3--:R-:W-:-:S07]  /*1ff0*/  IADD3 R27, PT, PT, R14, R12, R27 ;  /* 0x0000000c0e1b7210 */ /* 0x008fce0007ffe01b */
.L_x_201:
[----:B------:R-:W-:Y:S05]  /*2000*/  BSYNC.RECONVERGENT B2 ;  /* 0x0000000000027941 */ /* 0x000fea0003800200 */
.L_x_200:
[----:B------:R-:W-:Y:S05]  /*2010*/  @!P1 BRA `(.L_x_193) ;  /* 0x0000000000309947 */ /* 0x000fea0003800000 */
[----:B------:R-:W-:Y:S01]  /*2020*/  LOP3.LUT R6, R6, 0xffff, RZ, 0xc0, !PT ;  /* 0x0000ffff06067812 */ /* 0x000fe200078ec0ff */
[----:B------:R-:W-:-:S03]  /*2030*/  IMAD.IADD R9, R0, 0x1, R2 ;  /* 0x0000000100097824 */ /* 0x000fc600078e0202 */
[----:B------:R-:W-:-:S04]  /*2040*/  LEA.HI R6, R6, 0x1, RZ, 0x18 ;  /* 0x0000000106067811 */ /* 0x000fc800078fc0ff */
[----:B------:R-:W-:-:S05]  /*2050*/  LOP3.LUT R6, R6, 0x3, RZ, 0xc0, !PT ;  /* 0x0000000306067812 */ /* 0x000fca00078ec0ff */
[----:B------:R-:W-:-:S07]  /*2060*/  IMAD.MOV R0, RZ, RZ, -R6 ;  /* 0x000000ffff007224 */ /* 0x000fce00078e0a06 */
.L_x_202:
[----:B------:R-:W-:-:S06]  /*2070*/  IMAD.WIDE.U32 R6, R9, 0x4, R4 ;  /* 0x0000000409067825 */ /* 0x000fcc00078e0004 */
[----:B------:R-:W2:Y:S01]  /*2080*/  LDG.E R6, desc[UR6][R6.64] ;  /* 0x0000000606067981 */ /* 0x000ea2000c1e1900 */
[----:B------:R-:W-:Y:S02]  /*2090*/  VIADD R0, R0, 0x1 ;  /* 0x0000000100007836 */ /* 0x000fe40000000000 */
[----:B------:R-:W-:-:S03]  /*20a0*/  VIADD R9, R9, 0x100 ;  /* 0x0000010009097836 */ /* 0x000fc60000000000 */
[----:B------:R-:W-:Y:S01]  /*20b0*/  ISETP.NE.AND P0, PT, R0, RZ, PT ;  /* 0x000000ff0000720c */ /* 0x000fe20003f05270 */
[----:B--2---:R-:W-:-:S12]  /*20c0*/  IMAD.IADD R27, R6, 0x1, R27 ;  /* 0x00000001061b7824 */ /* 0x004fd800078e021b */
[----:B------:R-:W-:Y:S05]  /*20d0*/  @P0 BRA `(.L_x_202) ;  /* 0xfffffffc00e40947 */ /* 0x000fea000383ffff */
.L_x_193:
[----:B------:R-:W-:Y:S05]  /*20e0*/  BSYNC.RECONVERGENT B1 ;  /* 0x0000000000017941 */ /* 0x000fea0003800200 */
.L_x_190:
[----:B------:R-:W0:Y:S01]  /*20f0*/  S2R R9, SR_LANEID ;  /* 0x0000000000097919 */ /* 0x000e220000000000 */
[----:B------:R-:W1:Y:S01]  /*2100*/  SHFL.DOWN PT, R0, R27, 0x1, 0x1f ;  /* 0x08201f001b007f89 */ /* 0x000e6200000e0000 */
[----:B------:R-:W2:Y:S01]  /*2110*/  S2R R8, SR_TID.X ;  /* 0x0000000000087919 */ /* 0x000ea20000002100 */
[C---:B0-----:R-:W-:Y:S02]  /*2120*/  ISETP.GT.AND P0, PT, R9.reuse, 0x1e, PT ;  /* 0x0000001e0900780c */ /* 0x041fe40003f04270 */
[C---:B------:R-:W-:Y:S02]  /*2130*/  ISETP.NE.AND P1, PT, R9.reuse, RZ, PT ;  /* 0x000000ff0900720c */ /* 0x040fe40003f25270 */
[----:B-1----:R-:W-:Y:S02]  /*2140*/  SEL R0, R0, RZ, !P0 ;  /* 0x000000ff00007207 */ /* 0x002fe40004000000 */
[----:B------:R-:W-:-:S03]  /*2150*/  ISETP.GT.AND P0, PT, R9, 0x1d, PT ;  /* 0x0000001d0900780c */ /* 0x000fc60003f04270 */
[----:B------:R-:W-:-:S05]  /*2160*/  IMAD.IADD R0, R0, 0x1, R27 ;  /* 0x0000000100007824 */ /* 0x000fca00078e021b */
[----:B------:R-:W0:Y:S01]  /*2170*/  SHFL.DOWN PT, R2, R0, 0x2, 0x1f ;  /* 0x08401f0000027f89 */ /* 0x000e2200000e0000 */
[----:B------:R-:W1:Y:S01]  /*2180*/  @!P1 S2R R6, SR_CgaCtaId ;  /* 0x0000000000069919 */ /* 0x000e620000008800 */
[----:B0-----:R-:W-:Y:S02]  /*2190*/  SEL R5, R2, RZ, !P0 ;  /* 0x000000ff02057207 */ /* 0x001fe40004000000 */
[----:B------:R-:W-:Y:S02]  /*21a0*/  ISETP.GT.AND P0, PT, R9, 0x1b, PT ;  /* 0x0000001b0900780c */ /* 0x000fe40003f04270 */
[----:B------:R-:W-:-:S05]  /*21b0*/  IADD3 R5, PT, PT, R0, R5, RZ ;  /* 0x0000000500057210 */ /* 0x000fca0007ffe0ff */
[----:B------:R-:W0:Y:S02]  /*21c0*/  SHFL.DOWN PT, R2, R5, 0x4, 0x1f ;  /* 0x08801f0005027f89 */ /* 0x000e2400000e0000 */
[----:B0-----:R-:W-:Y:S02]  /*21d0*/  SEL R2, R2, RZ, !P0 ;  /* 0x000000ff02027207 */ /* 0x001fe40004000000 */
[----:B------:R-:W-:-:S03]  /*21e0*/  ISETP.GT.AND P0, PT, R9, 0x17, PT ;  /* 0x000000170900780c */ /* 0x000fc60003f04270 */
[----:B------:R-:W-:Y:S01]  /*21f0*/  IMAD.IADD R2, R5, 0x1, R2 ;  /* 0x0000000105027824 */ /* 0x000fe200078e0202 */
[----:B------:R-:W-:-:S04]  /*2200*/  @!P1 MOV R5, 0x400 ;  /* 0x0000040000059802 */ /* 0x000fc80000000f00 */
[----:B------:R-:W0:Y:S01]  /*2210*/  SHFL.DOWN PT, R4, R2, 0x8, 0x1f ;  /* 0x09001f0002047f89 */ /* 0x000e2200000e0000 */
[----:B-1----:R-:W-:Y:S02]  /*2220*/  @!P1 LEA R5, R6, R5, 0x18 ;  /* 0x0000000506059211 */ /* 0x002fe400078ec0ff */
[----:B0-----:R-:W-:Y:S02]  /*2230*/  SEL R7, R4, RZ, !P0 ;  /* 0x000000ff04077207 */ /* 0x001fe40004000000 */
[----:B------:R-:W-:Y:S02]  /*2240*/  ISETP.GT.AND P0, PT, R9, 0xf, PT ;  /* 0x0000000f0900780c */ /* 0x000fe40003f04270 */
[----:B--2---:R-:W-:Y:S01]  /*2250*/  @!P1 SHF.R.U32.HI R4, RZ, 0x3, R8 ;  /* 0x00000003ff049819 */ /* 0x004fe20000011608 */
[----:B------:R-:W-:-:S03]  /*2260*/  IMAD.IADD R7, R2, 0x1, R7 ;  /* 0x0000000102077824 */ /* 0x000fc600078e0207 */
[----:B------:R-:W-:Y:S02]  /*2270*/  @!P1 LOP3.LUT R4, R4, 0x7c, RZ, 0xc0, !PT ;  /* 0x0000007c04049812 */ /* 0x000fe400078ec0ff */
[----:B------:R-:W0:Y:S03]  /*2280*/  SHFL.DOWN PT, R0, R7, 0x10, 0x1f ;  /* 0x0a001f0007007f89 */ /* 0x000e2600000e0000 */
[----:B------:R-:W-:Y:S01]  /*2290*/  @!P1 IMAD.IADD R4, R4, 0x1, R5 ;  /* 0x0000000104049824 */ /* 0x000fe200078e0205 */
        /* <DEDUP_REMOVED lines=15> */
[----:B------:R-:W-:-:S07]  /*2390*/  IMAD.IADD R11, R0, 0x1, R9 ;  /* 0x00000001000b7824 */ /* 0x000fce00078e0209 */
.L_x_189:
[----:B------:R-:W-:Y:S05]  /*23a0*/  BSYNC.RECONVERGENT B0 ;  /* 0x0000000000007941 */ /* 0x000fea0003800200 */
.L_x_173:
[----:B------:R-:W-:Y:S05]  /*23b0*/  @P0 EXIT ;  /* 0x000000000000094d */ /* 0x000fea0003800000 */
[----:B---3--:R-:W3:Y:S02]  /*23c0*/  LDC.64 R4, c[0x0][0x388] ;  /* 0x0000e200ff047b82 */ /* 0x008ee40000000a00 */
[----:B---3--:R-:W-:-:S05]  /*23d0*/  IMAD.WIDE.U32 R2, R3, 0x4, R4 ;  /* 0x0000000403027825 */ /* 0x008fca00078e0004 */
[----:B------:R-:W-:Y:S01]  /*23e0*/  STG.E desc[UR6][R2.64], R11 ;  /* 0x0000000b02007986 */ /* 0x000fe2000c101906 */
[----:B------:R-:W-:Y:S05]  /*23f0*/  EXIT ;  /* 0x000000000000794d */ /* 0x000fea0003800000 */
.L_x_203:
        /* <DEDUP_REMOVED lines=16> */
.L_x_276:


//--------------------- .text._ZN3cub18CUB_300001_SM_10006detail6reduce28DeviceReduceSingleTileKernelINS2_10policy_hubIijN4cuda3std3__44plusIiEEE10Policy1000EN6thrust24THRUST_300001_SM_1000_NS6detail15normal_iteratorINSD_10device_ptrIiEEEEPijS9_iiNS7_10__identityEEEvT0_T1_T2_T3_T4_T6_ --------------------------
	.section	.text._ZN3cub18CUB_300001_SM_10006detail6reduce28DeviceReduceSingleTileKernelINS2_10policy_hubIijN4cuda3std3__44plusIiEEE10Policy1000EN6thrust24THRUST_300001_SM_1000_NS6detail15normal_iteratorINSD_10device_ptrIiEEEEPijS9_iiNS7_10__identityEEEvT0_T1_T2_T3_T4_T6_,"ax",@progbits
	.align	128
        .global         _ZN3cub18CUB_300001_SM_10006detail6reduce28DeviceReduceSingleTileKernelINS2_10policy_hubIijN4cuda3std3__44plusIiEEE10Policy1000EN6thrust24THRUST_300001_SM_1000_NS6detail15normal_iteratorINSD_10device_ptrIiEEEEPijS9_iiNS7_10__identityEEEvT0_T1_T2_T3_T4_T6_
        .type           _ZN3cub18CUB_300001_SM_10006detail6reduce28DeviceReduceSingleTileKernelINS2_10policy_hubIijN4cuda3std3__44plusIiEEE10Policy1000EN6thrust24THRUST_300001_SM_1000_NS6detail15normal_iteratorINSD_10device_ptrIiEEEEPijS9_iiNS7_10__identityEEEvT0_T1_T2_T3_T4_T6_,@function
        .size           _ZN3cub18CUB_300001_SM_10006detail6reduce28DeviceReduceSingleTileKernelINS2_10policy_hubIijN4cuda3std3__44plusIiEEE10Policy1000EN6thrust24THRUST_300001_SM_1000_NS6detail15normal_iteratorINSD_10device_ptrIiEEEEPijS9_iiNS7_10__identityEEEvT0_T1_T2_T3_T4_T6_,(.L_x_277 - _ZN3cub18CUB_300001_SM_10006detail6reduce28DeviceReduceSingleTileKernelINS2_10policy_hubIijN4cuda3std3__44plusIiEEE10Policy1000EN6thrust24THRUST_300001_SM_1000_NS6detail15normal_iteratorINSD_10device_ptrIiEEEEPijS9_iiNS7_10__identityEEEvT0_T1_T2_T3_T4_T6_)
        .other          _ZN3cub18CUB_300001_SM_10006detail6reduce28DeviceReduceSingleTileKernelINS2_10policy_hubIijN4cuda3std3__44plusIiEEE10Policy1000EN6thrust24THRUST_300001_SM_1000_NS6detail15normal_iteratorINSD_10device_ptrIiEEEEPijS9_iiNS7_10__identityEEEvT0_T1_T2_T3_T4_T6_,@"STO_CUDA_ENTRY STV_DEFAULT"
_ZN3cub18CUB_300001_SM_10006detail6reduce28DeviceReduceSingleTileKernelINS2_10policy_hubIijN4cuda3std3__44plusIiEEE10Policy1000EN6thrust24THRUST_300001_SM_1000_NS6detail15normal_iteratorINSD_10device_ptrIiEEEEPijS9_iiNS7_10__identityEEEvT0_T1_T2_T3_T4_T6_:
.text._ZN3cub18CUB_300001_SM_10006detail6reduce28DeviceReduceSingleTileKernelINS2_10policy_hubIijN4cuda3std3__44plusIiEEE10Policy1000EN6thrust24THRUST_300001_SM_1000_NS6detail15normal_iteratorINSD_10device_ptrIiEEEEPijS9_iiNS7_10__identityEEEvT0_T1_T2_T3_T4_T6_:
        /* <DEDUP_REMOVED lines=13> */
.L_x_204:
[----:B------:R-:W-:Y:S01]  /*00d0*/  ISETP.GT.U32.AND P0, PT, R2, 0xfff, PT ;  /* 0x00000fff0200780c */ /* 0x000fe20003f04070 */
[----:B------:R-:W-:-:S12]  /*00e0*/  BSSY.RECONVERGENT B0, `(.L_x_205) ;  /* 0x00001e7000007945 */ /* 0x000fd80003800200 */
        /* <DEDUP_REMOVED lines=11> */
.L_x_208:
[----:B------:R-:W-:Y:S05]  /*01a0*/  BSYNC.RECONVERGENT B1 ;  /* 0x0000000000017941 */ /* 0x000fea0003800200 */
.L_x_207:
        /* <DEDUP_REMOVED lines=17> */
.L_x_213:
        /* <DEDUP_REMOVED lines=31> */
.L_x_212:
[----:B------:R-:W-:Y:S05]  /*04b0*/  BSYNC.RECONVERGENT B2 ;  /* 0x0000000000027941 */ /* 0x000fea0003800200 */
.L_x_211:
[----:B------:R-:W-:Y:S05]  /*04c0*/  @!P0 BRA `(.L_x_210) ;  /* 0x0000000000c88947 */ /* 0x000fea0003800000 */
[----:B------:R-:W-:Y:S01]  /*04d0*/  ISETP.GE.U32.AND P0, PT, R21, 0x8, PT ;  /* 0x000000081500780c */ /* 0x000fe20003f06070 */
[----:B------:R-:W-:Y:S01]  /*04e0*/  BSSY.RECONVERGENT B2, `(.L_x_214) ;  /* 0x0000013000027945 */ /* 0x000fe20003800200 */
[----:B------:R-:W-:-:S04]  /*04f0*/  LOP3.LUT R16, R4, 0x7, RZ, 0xc0, !PT ;  /* 0x0000000704107812 */ /* 0x000fc800078ec0ff */
[----:B------:R-:W-:-:S07]  /*0500*/  ISETP.NE.AND P1, PT, R16, RZ, PT ;  /* 0x000000ff1000720c */ /* 0x000fce0003f25270 */
[----:B------:R-:W-:Y:S06]  /*0510*/  @!P0 BRA `(.L_x_215) ;  /* 0x00000000003c8947 */ /* 0x000fec0003800000 */
[----:B------:R-:W0:Y:S02]  /*0520*/  LDC.64 R6, c[0x0][0x380] ;  /* 0x0000e000ff067b82 */ /* 0x000e240000000a00 */
[----:B0-----:R-:W-:-:S05]  /*0530*/  IMAD.WIDE.U32 R6, R5, 0x4, R6 ;  /* 0x0000000405067825 */ /* 0x001fca00078e0006 */
        /* <DEDUP_REMOVED lines=13> */
.L_x_215:
[----:B------:R-:W-:Y:S05]  /*0610*/  BSYNC.RECONVERGENT B2 ;  /* 0x0000000000027941 */ /* 0x000fea0003800200 */
.L_x_214:
        /* <DEDUP_REMOVED lines=11> */
[----:B------:R-:W3:Y:S01]  /*06d0*/  LDG.E R10, desc[UR6][R6.64+0xc00] ;  /* 0x000c0006060a7981 */ /* 0x000ee2000c1e1900 */
[----:B------:R-:W-:Y:S01]  /*06e0*/  VIADD R5, R5, 0x400 ;  /* 0x0000040005057836 */ /* 0x000fe20000000000 */
[----:B--2--5:R-:W-:-:S04]  /*06f0*/  IADD3 R0, PT, PT, R4, R9, R0 ;  /* 0x0000000904007210 */ /* 0x024fc80007ffe000 */
[----:B---3--:R-:W-:-:S07]  /*0700*/  IADD3 R0, PT, PT, R10, R11, R0 ;  /* 0x0000000b0a007210 */ /* 0x008fce0007ffe000 */
.L_x_217:
[----:B------:R-:W-:Y:S05]  /*0710*/  BSYNC.RECONVERGENT B2 ;  /* 0x0000000000027941 */ /* 0x000fea0003800200 */
.L_x_216:
[----:B------:R-:W-:Y:S05]  /*0720*/  @!P1 BRA `(.L_x_210) ;  /* 0x0000000000309947 */ /* 0x000fea0003800000 */
[----:B------:R-:W0:Y:S02]  /*0730*/  LDC.64 R6, c[0x0][0x380] ;  /* 0x0000e000ff067b82 */ /* 0x000e240000000a00 */
[----:B0-----:R-:W-:-:S04]  /*0740*/  IMAD.WIDE.U32 R4, R5, 0x4, R6 ;  /* 0x0000000405047825 */ /* 0x001fc800078e0006 */
[----:B------:R-:W-:Y:S02]  /*0750*/  IMAD.MOV R6, RZ, RZ, -R8 ;  /* 0x000000ffff067224 */ /* 0x000fe400078e0a08 */
[----:B------:R-:W-:-:S07]  /*0760*/  IMAD.MOV.U32 R7, RZ, RZ, R5 ;  /* 0x000000ffff077224 */ /* 0x000fce00078e0005 */
.L_x_218:
[----:B------:R-:W-:-:S06]  /*0770*/  IMAD.MOV.U32 R5, RZ, RZ, R7 ;  /* 0x000000ffff057224 */ /* 0x000fcc00078e0007 */
[----:B------:R0:W2:Y:S01]  /*0780*/  LDG.E R5, desc[UR6][R4.64] ;  /* 0x0000000604057981 */ /* 0x0000a2000c1e1900 */
[----:B------:R-:W-:-:S05]  /*0790*/  VIADD R6, R6, 0x1 ;  /* 0x0000000106067836 */ /* 0x000fca0000000000 */
[----:B------:R-:W-:Y:S02]  /*07a0*/  ISETP.NE.AND P0, PT, R6, RZ, PT ;  /* 0x000000ff0600720c */ /* 0x000fe40003f05270 */
[----:B0-----:R-:W-:-:S05]  /*07b0*/  IADD3 R4, P1, PT, R4, 0x400, RZ ;  /* 0x0000040004047810 */ /* 0x001fca0007f3e0ff */
[----:B------:R-:W-:Y:S02]  /*07c0*/  IMAD.X R7, RZ, RZ, R7, P1 ;  /* 0x000000ffff077224 */ /* 0x000fe400008e0607 */
[----:B--2--5:R-:W-:-:S04]  /*07d0*/  IMAD.IADD R0, R5, 0x1, R0 ;  /* 0x0000000105007824 */ /* 0x024fc800078e0200 */
[----:B------:R-:W-:Y:S05]  /*07e0*/  @P0 BRA `(.L_x_218) ;  /* 0xfffffffc00e00947 */ /* 0x000fea000383ffff */
.L_x_210:
[----:B------:R-:W-:Y:S05]  /*07f0*/  BSYNC.RECONVERGENT B1 ;  /* 0x0000000000017941 */ /* 0x000fea0003800200 */
.L_x_209:
[----:B------:R-:W-:-:S13]  /*0800*/  ISETP.GE.U32.AND P0, PT, R2, 0x100, PT ;  /* 0x000001000200780c */ /* 0x000fda0003f06070 */
        /* <DEDUP_REMOVED lines=38> */
[----:B-1----:R-:W1:Y:S01]  /*0a70*/  LDS.64 R2, [UR4+0x20] ;  /* 0x00002004ff027984 */ /* 0x002e620008000a00 */
[----:B0-----:R-:W-:-:S04]  /*0a80*/  IADD3 R0, PT, PT, R4, R0, R9 ;  /* 0x0000000004007210 */ /* 0x001fc80007ffe009 */
[----:B------:R-:W-:-:S04]  /*0a90*/  IADD3 R0, PT, PT, R6, R0, R5 ;  /* 0x0000000006007210 */ /* 0x000fc80007ffe005 */
[----:B-1----:R-:W-:-:S05]  /*0aa0*/  IADD3 R0, PT, PT, R2, R0, R7 ;  /* 0x0000000002007210 */ /* 0x002fca0007ffe007 */
[----:B------:R-:W-:Y:S01]  /*0ab0*/  IMAD.IADD R9, R0, 0x1, R3 ;  /* 0x0000000100097824 */ /* 0x000fe200078e0203 */
[----:B------:R-:W-:Y:S06]  /*0ac0*/  BRA `(.L_x_220) ;  /* 0x0000001400207947 */ /* 0x000fec0003800000 */
.L_x_219:
[----:B------:R-:W-:Y:S01]  /*0ad0*/  LOP3.LUT R4, R3, 0x3e0, RZ, 0xc0, !PT ;  /* 0x000003e003047812 */ /* 0x000fe200078ec0ff */
[----:B------:R-:W1:Y:S03]  /*0ae0*/  S2R R10, SR_LANEID ;  /* 0x00000000000a7919 */ /* 0x000e660000000000 */
[----:B0-----:R-:W-:Y:S01]  /*0af0*/  LOP3.LUT R7, RZ, R4, RZ, 0x33, !PT ;  /* 0x00000004ff077212 */ /* 0x001fe200078e33ff */
[----:B------:R-:W-:-:S04]  /*0b00*/  VIADD R5, R4, 0x20 ;  /* 0x0000002004057836 */ /* 0x000fc80000000000 */
[----:B------:R-:W-:Y:S01]  /*0b10*/  IMAD.IADD R7, R7, 0x1, R2 ;  /* 0x0000000107077824 */ /* 0x000fe200078e0202 */
[----:B------:R-:W-:-:S04]  /*0b20*/  ISETP.GT.U32.AND P0, PT, R5, R2, PT ;  /* 0x000000020500720c */ /* 0x000fc80003f04070 */
        /* <DEDUP_REMOVED lines=40> */
[----:B------:R-:W-:Y:S01]  /*0db0*/  ISETP.GT.U32.AND P3, PT, R2, 0x80, PT ;  /* 0x000000800200780c */ /* 0x000fe20003f64070 */
[----:B-1----:R-:W-:-:S09]  /*0dc0*/  ULEA UR4, UR5, UR4, 0x18 ;  /* 0x0000000405047291 */ /* 0x002fd2000f8ec0ff */
[----:B------:R-:W1:Y:S04]  /*0dd0*/  LDS.128 R4, [UR4+0x10] ;  /* 0x00001004ff047984 */ /* 0x000e680008000c00 */
[----:B------:R-:W2:Y:S04]  /*0de0*/  LDS R0, [UR4+0xc] ;  /* 0x00000c04ff007984 */ /* 0x000ea80008000800 */
[----:B------:R-:W3:Y:S01]  /*0df0*/  LDS.64 R10, [UR4+0x20] ;  /* 0x00002004ff0a7984 */ /* 0x000ee20008000a00 */
[----:B-1----:R-:W-:Y:S02]  /*0e00*/  SEL R4, R4, RZ, P2 ;  /* 0x000000ff04047207 */ /* 0x002fe40001000000 */
[----:B------:R-:W-:-:S02]  /*0e10*/  ISETP.GT.U32.AND P2, PT, R2, 0x60, PT ;  /* 0x000000600200780c */ /* 0x000fc40003f44070 */
[----:B--2---:R-:W-:Y:S02]  /*0e20*/  SEL R0, R0, RZ, P1 ;  /* 0x000000ff00007207 */ /* 0x004fe40000800000 */
        /* <DEDUP_REMOVED lines=8> */
[----:B---3--:R-:W-:Y:S02]  /*0eb0*/  SEL R10, R10, RZ, P2 ;  /* 0x000000ff0a0a7207 */ /* 0x008fe40001000000 */
[----:B------:R-:W-:Y:S02]  /*0ec0*/  SEL R11, R11, RZ, P3 ;  /* 0x000000ff0b0b7207 */ /* 0x000fe40001800000 */
[----:B------:R-:W-:-:S05]  /*0ed0*/  IADD3 R0, PT, PT, R10, R0, R7 ;  /* 0x000000000a007210 */ /* 0x000fca0007ffe007 */
[----:B0-----:R-:W-:Y:S01]  /*0ee0*/  IMAD.IADD R9, R0, 0x1, R11 ;  /* 0x0000000100097824 */ /* 0x001fe200078e020b */
[----:B------:R-:W-:Y:S06]  /*0ef0*/  BRA `(.L_x_220) ;  /* 0x0000001000147947 */ /* 0x000fec0003800000 */
.L_x_206:
[----:B------:R-:W0:Y:S01]  /*0f00*/  S2R R0, SR_TID.X ;  /* 0x0000000000007919 */ /* 0x000e220000002100 */
[----:B------:R-:W1:Y:S02]  /*0f10*/  LDCU.64 UR4, c[0x0][0x380] ;  /* 0x00007000ff0477ac */ /* 0x000e640008000a00 */
[----:B-1----:R-:W-:Y:S02]  /*0f20*/  IMAD.U32 R12, RZ, RZ, UR4 ;  /* 0x00000004ff0c7e24 */ /* 0x002fe4000f8e00ff */
[----:B------:R-:W-:Y:S02]  /*0f30*/  IMAD.U32 R13, RZ, RZ, UR5 ;  /* 0x00000005ff0d7e24 */ /* 0x000fe4000f8e00ff */
        /* <DEDUP_REMOVED lines=17> */
[----:B------:R-:W-:Y:S01]  /*1050*/  UMOV UR4, 0x1000 ;  /* 0x0000100000047882 */ /* 0x000fe20000000000 */
[----:B--2---:R-:W-:-:S04]  /*1060*/  IADD3 R3, PT, PT, R7, R6, R3 ;  /* 0x0000000607037210 */ /* 0x004fc80007ffe003 */
[----:B---3--:R-:W-:-:S04]  /*1070*/  IADD3 R3, PT, PT, R9, R8, R3 ;  /* 0x0000000809037210 */ /* 0x008fc80007ffe003 */
[----:B----4-:R-:W-:-:S04]  /*1080*/  IADD3 R3, PT, PT, R11, R10, R3 ;  /* 0x0000000a0b037210 */ /* 0x010fc80007ffe003 */
[----:B-----5:R-:W-:-:S04]  /*1090*/  IADD3 R3, PT, PT, R15, R14, R3 ;  /* 0x0000000e0f037210 */ /* 0x020fc80007ffe003 */
[----:B------:R-:W-:Y:S01]  /*10a0*/  IADD3 R16, PT, PT, R17, R16, R3 ;  /* 0x0000001011107210 */ /* 0x000fe20007ffe003 */
[----:B------:R-:W-:-:S05]  /*10b0*/  VIADD R3, R2, 0xfffff000 ;  /* 0xfffff00002037836 */ /* 0x000fca0000000000 */
[----:B------:R-:W-:Y:S02]  /*10c0*/  ISETP.GE.U32.AND P0, PT, R3, 0x1000, PT ;  /* 0x000010000300780c */ /* 0x000fe40003f06070 */
[----:B------:R-:W-:-:S04]  /*10d0*/  IADD3 R16, PT, PT, R19, R18, R16 ;  /* 0x0000001213107210 */ /* 0x000fc80007ffe010 */
[----:B------:R-:W-:-:S05]  /*10e0*/  IADD3 R21, PT, PT, R21, R20, R16 ;  /* 0x0000001415157210 */ /* 0x000fca0007ffe010 */
[----:B------:R-:W-:Y:S02]  /*10f0*/  IMAD.IADD R7, R22, 0x1, R21 ;  /* 0x0000000116077824 */ /* 0x000fe400078e0215 */
[----:B------:R-:W-:Y:S05]  /*1100*/  @!P0 BRA `(.L_x_221) ;  /* 0x00000000008c8947 */ /* 0x000fea0003800000 */
[----:B------:R-:W0:Y:S01]  /*1110*/  LDC R2, c[0x0][0x390] ;  /* 0x0000e400ff027b82 */ /* 0x000e220000000800 */
[----:B------:R-:W-:-:S07]  /*1120*/  UMOV UR4, 0x1000 ;  /* 0x0000100000047882 */ /* 0x000fce0000000000 */
[----:B------:R-:W1:Y:S02]  /*1130*/  LDC.64 R12, c[0x0][0x380] ;  /* 0x0000e000ff0c7b82 */ /* 0x000e640000000a00 */
.L_x_223:
[----:B------:R-:W-:-:S04]  /*1140*/  VIADD R5, R0, UR4 ;  /* 0x0000000400057c36 */ /* 0x000fc80008000000 */
        /* <DEDUP_REMOVED lines=17> */
[----:B--2---:R-:W-:Y:S01]  /*1260*/  IADD3 R16, PT, PT, R18, R16, R7 ;  /* 0x0000001012107210 */ /* 0x004fe20007ffe007 */
[----:B0-----:R-:W-:-:S05]  /*1270*/  VIADD R7, R2, -UR4 ;  /* 0x8000000402077c36 */ /* 0x001fca0008000000 */
[----:B------:R-:W-:Y:S02]  /*1280*/  ISETP.GE.U32.AND P0, PT, R7, 0x1000, PT ;  /* 0x000010000700780c */ /* 0x000fe40003f06070 */
        /* <DEDUP_REMOVED lines=8> */
[----:B------:R-:W-:-:S06]  /*1310*/  UIADD3 UR4, UPT, UPT, UR4, 0x1000, URZ ;  /* 0x0000100004047890 */ /* 0x000fcc000fffe0ff */
[----:B------:R-:W-:-:S13]  /*1320*/  ISETP.LT.U32.AND P0, PT, R3, UR4, PT ;  /* 0x0000000403007c0c */ /* 0x000fda000bf01070 */
[----:B------:R-:W-:Y:S05]  /*1330*/  @!P0 BRA `(.L_x_223) ;  /* 0xfffffffc00808947 */ /* 0x000fea000383ffff */
.L_x_221:
[----:B------:R-:W-:Y:S01]  /*1340*/  VIADD R3, R2, -UR4 ;  /* 0x8000000402037c36 */ /* 0x000fe20008000000 */
[----:B------:R-:W-:Y:S04]  /*1350*/  BSSY.RECONVERGENT B1, `(.L_x_222) ;  /* 0x0000095000017945 */ /* 0x000fe80003800200 */
[----:B------:R-:W-:-:S04]  /*1360*/  ISETP.GE.AND P0, PT, R0, R3, PT ;  /* 0x000000030000720c */ /* 0x000fc80003f06270 */
[----:B------:R-:W-:-:S13]  /*1370*/  ISETP.LE.U32.OR P0, PT, R2, UR4, P0 ;  /* 0x0000000402007c0c */ /* 0x000fda0008703470 */
[----:B------:R-:W-:Y:S05]  /*1380*/  @P0 BRA `(.L_x_224) ;  /* 0x0000000800440947 */ /* 0x000fea0003800000 */
[----:B------:R-:W-:Y:S01]  /*1390*/  LOP3.LUT R3, RZ, R0, RZ, 0x33, !PT ;  /* 0x00000000ff037212 */ /* 0x000fe200078e33ff */
[----:B------:R-:W-:Y:S01]  /*13a0*/  BSSY.RECONVERGENT B2, `(.L_x_225) ;  /* 0x000004a000027945 */ /* 0x000fe20003800200 */
[----:B------:R-:W-:Y:S02]  /*13b0*/  IMAD.MOV.U32 R5, RZ, RZ, R0 ;  /* 0x000000ffff057224 */ /* 0x000fe400078e0000 */
[----:B------:R-:W-:-:S04]  /*13c0*/  IADD3 R3, PT, PT, R2, -UR4, R3 ;  /* 0x8000000402037c10 */ /* 0x000fc8000fffe003 */
[C---:B------:R-:W-:Y:S02]  /*13d0*/  ISETP.GE.U32.AND P0, PT, R3.reuse, 0xf00, PT ;  /* 0x00000f000300780c */ /* 0x040fe40003f06070 */
[----:B------:R-:W-:-:S04]  /*13e0*/  LEA.HI R3, R3, 0x1, RZ, 0x18 ;  /* 0x0000000103037811 */ /* 0x000fc800078fc0ff */
[----:B------:R-:W-:-:S07]  /*13f0*/  LOP3.LUT R4, R3, 0xf, RZ, 0xc0, !PT ;  /* 0x0000000f03047812 */ /* 0x000fce00078ec0ff */
[----:B------:R-:W-:Y:S05]  /*1400*/  @!P0 BRA `(.L_x_226) ;  /* 0x00000004000c8947 */ /* 0x000fea0003800000 */
[----:B------:R-:W-:Y:S01]  /*1410*/  LOP3.LUT R6, R3, 0x1fffff0, RZ, 0xc0, !PT ;  /* 0x01fffff003067812 */ /* 0x000fe200078ec0ff */
[----:B------:R-:W-:Y:S01]  /*1420*/  BSSY.RECONVERGENT B3, `(.L_x_227) ;  /* 0x0000040000037945 */ /* 0x000fe20003800200 */
[C---:B------:R-:W-:Y:S01]  /*1430*/  LOP3.LUT R5, R0.reuse, 0x800, RZ, 0xfc, !PT ;  /* 0x0000080000057812 */ /* 0x040fe200078efcff */
[----:B------:R-:W-:Y:S02]  /*1440*/  VIADD R2, R0, UR4 ;  /* 0x0000000400027c36 */ /* 0x000fe40008000000 */
[----:B------:R-:W-:-:S07]  /*1450*/  IMAD.MOV R6, RZ, RZ, -R6 ;  /* 0x000000ffff067224 */ /* 0x000fce00078e0a06 */
.L_x_228:
[----:B------:R-:W-:-:S04]  /*1460*/  IMAD.WIDE.U32 R26, R2, 0x4, R12 ;  /* 0x00000004021a7825 */ /* 0x000fc800078e000c */
[C---:B------:R-:W-:Y:S02]  /*1470*/  VIADD R9, R2.reuse, 0x100 ;  /* 0x0000010002097836 */ /* 0x040fe40000000000 */
[----:B------:R-:W-:Y:S01]  /*1480*/  VIADD R15, R2, 0x400 ;  /* 0x00000400020f7836 */ /* 0x000fe20000000000 */
[----:B------:R0:W2:Y:S01]  /*1490*/  LDG.E R26, desc[UR6][R26.64] ;  /* 0x000000061a1a7981 */ /* 0x0000a2000c1e1900 */
[----:B------:R-:W-:-:S04]  /*14a0*/  IMAD.WIDE.U32 R8, R9, 0x4, R12 ;  /* 0x0000000409087825 */ /* 0x000fc800078e000c */
[C---:B------:R-:W-:Y:S01]  /*14b0*/  VIADD R17, R2.reuse, 0x200 ;  /* 0x0000020002117836 */ /* 0x040fe20000000000 */
[----:B------:R1:W2:Y:S01]  /*14c0*/  LDG.E R25, desc[UR6][R8.64] ;  /* 0x0000000608197981 */ /* 0x0002a2000c1e1900 */
[C---:B------:R-:W-:Y:S02]  /*14d0*/  VIADD R11, R2.reuse, 0x300 ;  /* 0x00000300020b7836 */ /* 0x040fe40000000000 */
[----:B0-----:R-:W-:Y:S02]  /*14e0*/  VIADD R27, R2, 0x700 ;  /* 0x00000700021b7836 */ /* 0x001fe40000000000 */
[----:B------:R-:W-:-:S04]  /*14f0*/  IMAD.WIDE.U32 R14, R15, 0x4, R12 ;  /* 0x000000040f0e7825 */ /* 0x000fc800078e000c */
[--C-:B------:R-:W-:Y:S01]  /*1500*/  IMAD.WIDE.U32 R16, R17, 0x4, R12.reuse ;  /* 0x0000000411107825 */ /* 0x100fe200078e000c */
[----:B------:R0:W3:Y:S03]  /*1510*/  LDG.E R22, desc[UR6][R14.64] ;  /* 0x000000060e167981 */ /* 0x0000e6000c1e1900 */
[----:B------:R-:W-:Y:S01]  /*1520*/  VIADD R29, R2, 0x500 ;  /* 0x00000500021d7836 */ /* 0x000fe20000000000 */
[----:B------:R-:W4:Y:S01]  /*1530*/  LDG.E R24, desc[UR6][R16.64] ;  /* 0x0000000610187981 */ /* 0x000f22000c1e1900 */
[----:B------:R-:W-:-:S04]  /*1540*/  IMAD.WIDE.U32 R10, R11, 0x4, R12 ;  /* 0x000000040b0a7825 */ /* 0x000fc800078e000c */
[--C-:B-1----:R-:W-:Y:S01]  /*1550*/  IMAD.WIDE.U32 R8, R27, 0x4, R12.reuse ;  /* 0x000000041b087825 */ /* 0x102fe200078e000c */
[----:B------:R-:W4:Y:S03]  /*1560*/  LDG.E R23, desc[UR6][R10.64] ;  /* 0x000000060a177981 */ /* 0x000f26000c1e1900 */
[----:B------:R-:W-:Y:S02]  /*1570*/  VIADD R27, R2, 0x900 ;  /* 0x00000900021b7836 */ /* 0x000fe40000000000 */
[----:B------:R-:W-:-:S04]  /*1580*/  IMAD.WIDE.U32 R28, R29, 0x4, R12 ;  /* 0x000000041d1c7825 */ /* 0x000fc800078e000c */
[C---:B------:R-:W-:Y:S01]  /*1590*/  VIADD R19, R2.reuse, 0x600 ;  /* 0x0000060002137836 */ /* 0x040fe20000000000 */
[----:B------:R1:W5:Y:S01]  /*15a0*/  LDG.E R11, desc[UR6][R8.64] ;  /* 0x00000006080b7981 */ /* 0x000362000c1e1900 */
[C---:B0-----:R-:W-:Y:S02]  /*15b0*/  VIADD R15, R2.reuse, 0xa00 ;  /* 0x00000a00020f7836 */ /* 0x041fe40000000000 */
[----:B------:R-:W-:Y:S01]  /*15c0*/  VIADD R20, R2, 0x800 ;  /* 0x0000080002147836 */ /* 0x000fe20000000000 */
[----:B------:R0:W3:Y:S01]  /*15d0*/  LDG.E R21, desc[UR6][R28.64] ;  /* 0x000000061c157981 */ /* 0x0000e2000c1e1900 */
[----:B------:R-:W-:-:S04]  /*15e0*/  IMAD.WIDE.U32 R18, R19, 0x4, R12 ;  /* 0x0000000413127825 */ /* 0x000fc800078e000c */
[----:B-1----:R-:W-:-:S04]  /*15f0*/  IMAD.WIDE.U32 R8, R27, 0x4, R12 ;  /* 0x000000041b087825 */ /* 0x002fc800078e000c */
[--C-:B------:R-:W-:Y:S02]  /*1600*/  IMAD.WIDE.U32 R14, R15, 0x4, R12.reuse ;  /* 0x000000040f0e7825 */ /* 0x100fe400078e000c */
[----:B------:R-:W5:Y:S02]  /*1610*/  LDG.E R9, desc[UR6][R8.64] ;  /* 0x0000000608097981 */ /* 0x000f64000c1e1900 */
[--C-:B------:R-:W-:Y:S02]  /*1620*/  IMAD.WIDE.U32 R16, R20, 0x4, R12.reuse ;  /* 0x0000000414107825 */ /* 0x100fe400078e000c */
[----:B------:R1:W5:Y:S02]  /*1630*/  LDG.E R20, desc[UR6][R18.64] ;  /* 0x0000000612147981 */ /* 0x000364000c1e1900 */
[C---:B0-----:R-:W-:Y:S02]  /*1640*/  VIADD R29, R2.reuse, 0xb00 ;  /* 0x00000b00021d7836 */ /* 0x041fe40000000000 */
[----:B------:R-:W-:Y:S01]  /*1650*/  VIADD R27, R2, 0xc00 ;  /* 0x00000c00021b7836 */ /* 0x000fe20000000000 */
[----:B------:R0:W5:Y:S01]  /*1660*/  LDG.E R10, desc[UR6][R16.64] ;  /* 0x00000006100a7981 */ /* 0x000162000c1e1900 */
[----:B------:R-:W-:-:S03]  /*1670*/  IMAD.WIDE.U32 R28, R29, 0x4, R12 ;  /* 0x000000041d1c7825 */ /* 0x000fc600078e000c */
[----:B------:R0:W5:Y:S01]  /*1680*/  LDG.E R8, desc[UR6][R14.64] ;  /* 0x000000060e087981 */ /* 0x000162000c1e1900 */
[C---:B-1----:R-:W-:Y:S02]  /*1690*/  VIADD R19, R2.reuse, 0xe00 ;  /* 0x00000e0002137836 */ /* 0x042fe40000000000 */
[C---:B------:R-:W-:Y:S02]  /*16a0*/  VIADD R18, R2.reuse, 0xf00 ;  /* 0x00000f0002127836 */ /* 0x040fe40000000000 */
[----:B0-----:R-:W-:Y:S02]  /*16b0*/  IMAD.WIDE.U32 R16, R27, 0x4, R12 ;  /* 0x000000041b107825 */ /* 0x001fe400078e000c */
[----:B------:R-:W5:Y:S02]  /*16c0*/  LDG.E R27, desc[UR6][R28.64] ;  /* 0x000000061c1b7981 */ /* 0x000f64000c1e1900 */
[----:B------:R-:W-:-:S04]  /*16d0*/  VIADD R15, R2, 0xd00 ;  /* 0x00000d00020f7836 */ /* 0x000fc80000000000 */
[--C-:B------:R-:W-:Y:S01]  /*16e0*/  IMAD.WIDE.U32 R14, R15, 0x4, R12.reuse ;  /* 0x000000040f0e7825 */ /* 0x100fe200078e000c */
[----:B------:R0:W5:Y:S05]  /*16f0*/  LDG.E R28, desc[UR6][R16.64] ;  /* 0x00000006101c7981 */ /* 0x00016a000c1e1900 */
[----:B------:R-:W5:Y:S01]  /*1700*/  LDG.E R15, desc[UR6][R14.64] ;  /* 0x000000060e0f7981 */ /* 0x000f62000c1e1900 */
[----:B0-----:R-:W-:-:S04]  /*1710*/  IMAD.WIDE.U32 R16, R19, 0x4, R12 ;  /* 0x0000000413107825 */ /* 0x001fc800078e000c */
[----:B------:R-:W-:Y:S02]  /*1720*/  IMAD.WIDE.U32 R18, R18, 0x4, R12 ;  /* 0x0000000412127825 */ /* 0x000fe400078e000c */
[----:B------:R-:W5:Y:S04]  /*1730*/  LDG.E R16, desc[UR6][R16.64] ;  /* 0x0000000610107981 */ /* 0x000f68000c1e1900 */
[----:B------:R-:W5:Y:S01]  /*1740*/  LDG.E R19, desc[UR6][R18.64] ;  /* 0x0000000612137981 */ /* 0x000f62000c1e1900 */
[----:B------:R-:W-:-:S05]  /*1750*/  VIADD R6, R6, 0x10 ;  /* 0x0000001006067836 */ /* 0x000fca0000000000 */
[----:B------:R-:W-:Y:S01]  /*1760*/  ISETP.NE.AND P0, PT, R6, RZ, PT ;  /* 0x000000ff0600720c */ /* 0x000fe20003f05270 */
[----:B------:R-:W-:Y:S02]  /*1770*/  VIADD R5, R5, 0x1000 ;  /* 0x0000100005057836 */ /* 0x000fe40000000000 */
[----:B------:R-:W-:Y:S01]  /*1780*/  VIADD R2, R2, 0x1000 ;  /* 0x0000100002027836 */ /* 0x000fe20000000000 */
[----:B--2---:R-:W-:-:S04]  /*1790*/  IADD3 R25, PT, PT, R25, R26, R7 ;  /* 0x0000001a19197210 */ /* 0x004fc80007ffe007 */
[----:B----4-:R-:W-:-:S04]  /*17a0*/  IADD3 R23, PT, PT, R23, R24, R25 ;  /* 0x0000001817177210 */ /* 0x010fc80007ffe019 */
[----:B---3--:R-:W-:-:S04]  /*17b0*/  IADD3 R21, PT, PT, R21, R22, R23 ;  /* 0x0000001615157210 */ /* 0x008fc80007ffe017 */
[----:B-----5:R-:W-:-:S04]  /*17c0*/  IADD3 R11, PT, PT, R11, R20, R21 ;  /* 0x000000140b0b7210 */ /* 0x020fc80007ffe015 */
[----:B------:R-:W-:-:S04]  /*17d0*/  IADD3 R9, PT, PT, R9, R10, R11 ;  /* 0x0000000a09097210 */ /* 0x000fc80007ffe00b */
[----:B------:R-:W-:-:S04]  /*17e0*/  IADD3 R8, PT, PT, R27, R8, R9 ;  /* 0x000000081b087210 */ /* 0x000fc80007ffe009 */
[----:B------:R-:W-:-:S04]  /*17f0*/  IADD3 R8, PT, PT, R15, R28, R8 ;  /* 0x0000001c0f087210 */ /* 0x000fc80007ffe008 */
[----:B------:R-:W-:Y:S01]  /*1800*/  IADD3 R7, PT, PT, R19, R16, R8 ;  /* 0x0000001013077210 */ /* 0x000fe20007ffe008 */
[----:B------:R-:W-:Y:S06]  /*1810*/  @P0 BRA `(.L_x_228) ;  /* 0xfffffffc00100947 */ /* 0x000fec000383ffff */
[----:B------:R-:W-:Y:S05]  /*1820*/  BSYNC.RECONVERGENT B3 ;  /* 0x0000000000037941 */ /* 0x000fea0003800200 */
.L_x_227:
[----:B------:R-:W-:-:S07]  /*1830*/  VIADD R5, R5, 0xfffff800 ;  /* 0xfffff80005057836 */ /* 0x000fce0000000000 */
.L_x_226:
[----:B------:R-:W-:Y:S05]  /*1840*/  BSYNC.RECONVERGENT B2 ;  /* 0x0000000000027941 */ /* 0x000fea0003800200 */
.L_x_225:
[----:B------:R-:W-:-:S13]  /*1850*/  ISETP.NE.AND P0, PT, R4, RZ, PT ;  /* 0x000000ff0400720c */ /* 0x000fda0003f05270 */
[----:B------:R-:W-:Y:S05]  /*1860*/  @!P0 BRA `(.L_x_224) ;  /* 0x00000004000c8947 */ /* 0x000fea0003800000 */
[----:B------:R-:W-:Y:S01]  /*1870*/  ISETP.GE.U32.AND P0, PT, R4, 0x8, PT ;  /* 0x000000080400780c */ /* 0x000fe20003f06070 */
[----:B------:R-:W-:Y:S01]  /*1880*/  BSSY.RECONVERGENT B2, `(.L_x_229) ;  /* 0x0000021000027945 */ /* 0x000fe20003800200 */
[----:B------:R-:W-:-:S04]  /*1890*/  LOP3.LUT R24, R3, 0x7, RZ, 0xc0, !PT ;  /* 0x0000000703187812 */ /* 0x000fc800078ec0ff */
[----:B------:R-:W-:-:S07]  /*18a0*/  ISETP.NE.AND P1, PT, R24, RZ, PT ;  /* 0x000000ff1800720c */ /* 0x000fce0003f25270 */
[----:B------:R-:W-:Y:S06]  /*18b0*/  @!P0 BRA `(.L_x_230) ;  /* 0x0000000000748947 */ /* 0x000fec0003800000 */
[----:B------:R-:W-:-:S04]  /*18c0*/  VIADD R9, R5, UR4 ;  /* 0x0000000405097c36 */ /* 0x000fc80008000000 */
[C---:B------:R-:W-:Y:S02]  /*18d0*/  VIADD R21, R9.reuse, 0x100 ;  /* 0x0000010009157836 */ /* 0x040fe40000000000 */
[C---:B------:R-:W-:Y:S02]  /*18e0*/  VIADD R11, R9.reuse, 0x300 ;  /* 0x00000300090b7836 */ /* 0x040fe40000000000 */
[C---:B------:R-:W-:Y:S02]  /*18f0*/  VIADD R23, R9.reuse, 0x200 ;  /* 0x0000020009177836 */ /* 0x040fe40000000000 */
[----:B------:R-:W-:-:S04]  /*1900*/  IMAD.WIDE.U32 R16, R9, 0x4, R12 ;  /* 0x0000000409107825 */ /* 0x000fc800078e000c */
[--C-:B------:R-:W-:Y:S01]  /*1910*/  IMAD.WIDE.U32 R20, R21, 0x4, R12.reuse ;  /* 0x0000000415147825 */ /* 0x100fe200078e000c */
[----:B------:R0:W2:Y:S03]  /*1920*/  LDG.E R2, desc[UR6][R16.64] ;  /* 0x0000000610027981 */ /* 0x0000a6000c1e1900 */
[C---:B------:R-:W-:Y:S01]  /*1930*/  VIADD R15, R9.reuse, 0x400 ;  /* 0x00000400090f7836 */ /* 0x040fe20000000000 */
[----:B------:R-:W2:Y:S01]  /*1940*/  LDG.E R4, desc[UR6][R20.64] ;  /* 0x0000000614047981 */ /* 0x000ea2000c1e1900 */
[----:B------:R-:W-:Y:S02]  /*1950*/  VIADD R19, R9, 0x500 ;  /* 0x0000050009137836 */ /* 0x000fe40000000000 */
[----:B------:R-:W-:-:S04]  /*1960*/  IMAD.WIDE.U32 R10, R11, 0x4, R12 ;  /* 0x000000040b0a7825 */ /* 0x000fc800078e000c */
[--C-:B------:R-:W-:Y:S02]  /*1970*/  IMAD.WIDE.U32 R22, R23, 0x4, R12.reuse ;  /* 0x0000000417167825 */ /* 0x100fe400078e000c */
[----:B------:R-:W3:Y:S02]  /*1980*/  LDG.E R10, desc[UR6][R10.64] ;  /* 0x000000060a0a7981 */ /* 0x000ee4000c1e1900 */
[C---:B------:R-:W-:Y:S02]  /*1990*/  VIADD R25, R9.reuse, 0x600 ;  /* 0x0000060009197836 */ /* 0x040fe40000000000 */
[----:B------:R-:W-:Y:S01]  /*19a0*/  VIADD R27, R9, 0x700 ;  /* 0x00000700091b7836 */ /* 0x000fe20000000000 */
[----:B------:R-:W3:Y:S01]  /*19b0*/  LDG.E R6, desc[UR6][R22.64] ;  /* 0x0000000616067981 */ /* 0x000ee2000c1e1900 */
[----:B------:R-:W-:-:S04]  /*19c0*/  IMAD.WIDE.U32 R14, R15, 0x4, R12 ;  /* 0x000000040f0e7825 */ /* 0x000fc800078e000c */
[--C-:B------:R-:W-:Y:S02]  /*19d0*/  IMAD.WIDE.U32 R8, R19, 0x4, R12.reuse ;  /* 0x0000000413087825 */ /* 0x100fe400078e000c */
[----:B------:R-:W4:Y:S02]  /*19e0*/  LDG.E R15, desc[UR6][R14.64] ;  /* 0x000000060e0f7981 */ /* 0x000f24000c1e1900 */
[--C-:B------:R-:W-:Y:S02]  /*19f0*/  IMAD.WIDE.U32 R18, R25, 0x4, R12.reuse ;  /* 0x0000000419127825 */ /* 0x100fe400078e000c */
[----:B------:R-:W4:Y:S02]  /*1a00*/  LDG.E R8, desc[UR6][R8.64] ;  /* 0x0000000608087981 */ /* 0x000f24000c1e1900 */
[----:B0-----:R-:W-:Y:S02]  /*1a10*/  IMAD.WIDE.U32 R16, R27, 0x4, R12 ;  /* 0x000000041b107825 */ /* 0x001fe400078e000c */
[----:B------:R-:W5:Y:S04]  /*1a20*/  LDG.E R19, desc[UR6][R18.64] ;  /* 0x0000000612137981 */ /* 0x000f68000c1e1900 */
[----:B------:R-:W5:Y:S01]  /*1a30*/  LDG.E R16, desc[UR6][R16.64] ;  /* 0x0000000610107981 */ /* 0x000f62000c1e1900 */
[----:B------:R-:W-:Y:S01]  /*1a40*/  VIADD R5, R5, 0x800 ;  /* 0x0000080005057836 */ /* 0x000fe20000000000 */
[----:B--2---:R-:W-:-:S04]  /*1a50*/  IADD3 R7, PT, PT, R4, R2, R7 ;  /* 0x0000000204077210 */ /* 0x004fc80007ffe007 */
[----:B---3--:R-:W-:-:S04]  /*1a60*/  IADD3 R6, PT, PT, R10, R6, R7 ;  /* 0x000000060a067210 */ /* 0x008fc80007ffe007 */
[----:B----4-:R-:W-:-:S04]  /*1a70*/  IADD3 R6, PT, PT, R8, R15, R6 ;  /* 0x0000000f08067210 */ /* 0x010fc80007ffe006 */
[----:B-----5:R-:W-:-:S07]  /*1a80*/  IADD3 R7, PT, PT, R16, R19, R6 ;  /* 0x0000001310077210 */ /* 0x020fce0007ffe006 */
.L_x_230:
[----:B------:R-:W-:Y:S05]  /*1a90*/  BSYNC.RECONVERGENT B2 ;  /* 0x0000000000027941 */ /* 0x000fea0003800200 */
.L_x_229:
        /* <DEDUP_REMOVED lines=18> */
[----:B------:R-:W-:Y:S01]  /*1bc0*/  VIADD R5, R5, 0x400 ;  /* 0x0000040005057836 */ /* 0x000fe20000000000 */
[----:B--2---:R-:W-:-:S04]  /*1bd0*/  IADD3 R7, PT, PT, R8, R2, R7 ;  /* 0x0000000208077210 */ /* 0x004fc80007ffe007 */
[----:B---3--:R-:W-:-:S07]  /*1be0*/  IADD3 R7, PT, PT, R14, R10, R7 ;  /* 0x0000000a0e077210 */ /* 0x008fce0007ffe007 */
.L_x_232:
[----:B------:R-:W-:Y:S05]  /*1bf0*/  BSYNC.RECONVERGENT B2 ;  /* 0x0000000000027941 */ /* 0x000fea0003800200 */
.L_x_231:
[----:B------:R-:W-:Y:S05]  /*1c00*/  @!P1 BRA `(.L_x_224) ;  /* 0x0000000000249947 */ /* 0x000fea0003800000 */
[----:B------:R-:W-:Y:S02]  /*1c10*/  VIADD R5, R5, UR4 ;  /* 0x0000000405057c36 */ /* 0x000fe40008000000 */
[----:B------:R-:W-:-:S07]  /*1c20*/  IMAD.MOV R4, RZ, RZ, -R4 ;  /* 0x000000ffff047224 */ /* 0x000fce00078e0a04 */
.L_x_233:
[----:B------:R-:W-:-:S06]  /*1c30*/  IMAD.WIDE.U32 R2, R5, 0x4, R12 ;  /* 0x0000000405027825 */ /* 0x000fcc00078e000c */
[----:B------:R-:W2:Y:S01]  /*1c40*/  LDG.E R2, desc[UR6][R2.64] ;  /* 0x0000000602027981 */ /* 0x000ea2000c1e1900 */
[----:B------:R-:W-:Y:S02]  /*1c50*/  VIADD R4, R4, 0x1 ;  /* 0x0000000104047836 */ /* 0x000fe40000000000 */
[----:B------:R-:W-:-:S03]  /*1c60*/  VIADD R5, R5, 0x100 ;  /* 0x0000010005057836 */ /* 0x000fc60000000000 */
[----:B------:R-:W-:Y:S01]  /*1c70*/  ISETP.NE.AND P0, PT, R4, RZ, PT ;  /* 0x000000ff0400720c */ /* 0x000fe20003f05270 */
[----:B--2---:R-:W-:-:S12]  /*1c80*/  IMAD.IADD R7, R2, 0x1, R7 ;  /* 0x0000000102077824 */ /* 0x004fd800078e0207 */
[----:B------:R-:W-:Y:S05]  /*1c90*/  @P0 BRA `(.L_x_233) ;  /* 0xfffffffc00e40947 */ /* 0x000fea000383ffff */
.L_x_224:
[----:B------:R-:W-:Y:S05]  /*1ca0*/  BSYNC.RECONVERGENT B1 ;  /* 0x0000000000017941 */ /* 0x000fea0003800200 */
.L_x_222:
        /* <DEDUP_REMOVED lines=36> */
[----:B--2---:R-:W0:Y:S04]  /*1ef0*/  LDS.128 R4, [UR4+0x10] ;  /* 0x00001004ff047984 */ /* 0x004e280008000c00 */
[----:B------:R-:W1:Y:S01]  /*1f00*/  LDS.64 R2, [UR4+0x20] ;  /* 0x00002004ff027984 */ /* 0x000e620008000a00 */
[----:B0-----:R-:W-:-:S04]  /*1f10*/  IADD3 R0, PT, PT, R4, R0, R9 ;  /* 0x0000000004007210 */ /* 0x001fc80007ffe009 */
[----:B------:R-:W-:-:S04]  /*1f20*/  IADD3 R0, PT, PT, R6, R0, R5 ;  /* 0x0000000006007210 */ /* 0x000fc80007ffe005 */
[----:B-1----:R-:W-:-:S05]  /*1f30*/  IADD3 R0, PT, PT, R2, R0, R7 ;  /* 0x0000000002007210 */ /* 0x002fca0007ffe007 */
[----:B------:R-:W-:-:S07]  /*1f40*/  IMAD.IADD R9, R0, 0x1, R3 ;  /* 0x0000000100097824 */ /* 0x000fce00078e0203 */
.L_x_220:
[----:B------:R-:W-:Y:S05]  /*1f50*/  BSYNC.RECONVERGENT B0 ;  /* 0x0000000000007941 */ /* 0x000fea0003800200 */
.L_x_205:
[----:B------:R-:W-:Y:S05]  /*1f60*/  @P0 EXIT ;  /* 0x000000000000094d */ /* 0x000fea0003800000 */
[----:B-1----:R-:W1:Y:S01]  /*1f70*/  LDC.64 R2, c[0x0][0x388] ;  /* 0x0000e200ff027b82 */ /* 0x002e620000000a00 */
[----:B------:R-:W0:Y:S02]  /*1f80*/  LDCU UR4, c[0x0][0x398] ;  /* 0x00007300ff0477ac */ /* 0x000e240008000800 */
[----:B0-2---:R-:W-:-:S05]  /*1f90*/  VIADD R9, R9, UR4 ;  /* 0x0000000409097c36 */ /* 0x005fca0008000000 */
[----:B-1----:R-:W-:Y:S01]  /*1fa0*/  STG.E desc[UR6][R2.64], R9 ;  /* 0x0000000902007986 */ /* 0x002fe2000c101906 */
[----:B------:R-:W-:Y:S05]  /*1fb0*/  EXIT ;  /* 0x000000000000794d */ /* 0x000fea0003800000 */
.L_x_234:
        /* <DEDUP_REMOVED lines=12> */
.L_x_277:


//--------------------- .text._ZN3cub18CUB_300001_SM_10006detail9transform16transform_kernelINS2_10policy_hubILb1EN4cuda3std3__45tupleIJN6thrust24THRUST_300001_SM_1000_NS6detail15normal_iteratorINSA_10device_ptrIcEEEESF_EEEE10policy1000El9match_gpuNSC_INSD_IiEEEEJPcSM_EEEvT0_iT1_T2_DpNS2_10kernel_argIT3_EE --------------------------
	.section	.text._ZN3cub18CUB_300001_SM_10006detail9transform16transform_kernelINS2_10policy_hubILb1EN4cuda3std3__45tupleIJN6thrust24THRUST_300001_SM_1000_NS6detail15normal_iteratorINSA_10device_ptrIcEEEESF_EEEE10policy1000El9match_gpuNSC_INSD_IiEEEEJPcSM_EEEvT0_iT1_T2_DpNS2_10kernel_argIT3_EE,"ax",@progbits
	.align	128
        .global         _ZN3cub18CUB_300001_SM_10006detail9transform16transform_kernelINS2_10policy_hubILb1EN4cuda3std3__45tupleIJN6thrust24THRUST_300001_SM_1000_NS6detail15normal_iteratorINSA_10device_ptrIcEEEESF_EEEE10policy1000El9match_gpuNSC_INSD_IiEEEEJPcSM_EEEvT0_iT1_T2_DpNS2_10kernel_argIT3_EE
        .type           _ZN3cub18CUB_300001_SM_10006detail9transform16transform_kernelINS2_10policy_hubILb1EN4cuda3std3__45tupleIJN6thrust24THRUST_300001_SM_1000_NS6detail15normal_iteratorINSA_10device_ptrIcEEEESF_EEEE10policy1000El9match_gpuNSC_INSD_IiEEEEJPcSM_EEEvT0_iT1_T2_DpNS2_10kernel_argIT3_EE,@function
        .size           _ZN3cub18CUB_300001_SM_10006detail9transform16transform_kernelINS2_10policy_hubILb1EN4cuda3std3__45tupleIJN6thrust24THRUST_300001_SM_1000_NS6detail15normal_iteratorINSA_10device_ptrIcEEEESF_EEEE10policy1000El9match_gpuNSC_INSD_IiEEEEJPcSM_EEEvT0_iT1_T2_DpNS2_10kernel_argIT3_EE,(.L_x_278 - _ZN3cub18CUB_300001_SM_10006detail9transform16transform_kernelINS2_10policy_hubILb1EN4cuda3std3__45tupleIJN6thrust24THRUST_300001_SM_1000_NS6detail15normal_iteratorINSA_10device_ptrIcEEEESF_EEEE10policy1000El9match_gpuNSC_INSD_IiEEEEJPcSM_EEEvT0_iT1_T2_DpNS2_10kernel_argIT3_EE)
        .other          _ZN3cub18CUB_300001_SM_10006detail9transform16transform_kernelINS2_10policy_hubILb1EN4cuda3std3__45tupleIJN6thrust24THRUST_300001_SM_1000_NS6detail15normal_iteratorINSA_10device_ptrIcEEEESF_EEEE10policy1000El9match_gpuNSC_INSD_IiEEEEJPcSM_EEEvT0_iT1_T2_DpNS2_10kernel_argIT3_EE,@"STO_CUDA_ENTRY STV_DEFAULT"
_ZN3cub18CUB_300001_SM_10006detail9transform16transform_kernelINS2_10policy_hubILb1EN4cuda3std3__45tupleIJN6thrust24THRUST_300001_SM_1000_NS6detail15normal_iteratorINSA_10device_ptrIcEEEESF_EEEE10policy1000El9match_gpuNSC_INSD_IiEEEEJPcSM_EEEvT0_iT1_T2_DpNS2_10kernel_argIT3_EE:
.text._ZN3cub18CUB_300001_SM_10006detail9transform16transform_kernelINS2_10policy_hubILb1EN4cuda3std3__45tupleIJN6thrust24THRUST_300001_SM_1000_NS6detail15normal_iteratorINSA_10device_ptrIcEEEESF_EEEE10policy1000El9match_gpuNSC_INSD_IiEEEEJPcSM_EEEvT0_iT1_T2_DpNS2_10kernel_argIT3_EE:
[----:B------:R-:W-:Y:S01]  /*0000*/  LDC R1, c[0x0][0x37c] ;  /* 0x0000df00ff017b82 */ /* 0x000fe20000000800 */
[----:B------:R-:W0:Y:S07]  /*0010*/  LDCU UR17, c[0x0][0x388] ;  /* 0x00007100ff1177ac */ /* 0x000e2e0008000800 */
[----:B------:R-:W1:Y:S01]  /*0020*/  S2UR UR4, SR_CTAID.X ;  /* 0x00000000000479c3 */ /* 0x000e620000002500 */
[----:B------:R-:W2:Y:S01]  /*0030*/  S2R R0, SR_TID.X ;  /* 0x0000000000007919 */ /* 0x000ea20000002100 */
[----:B------:R-:W-:Y:S01]  /*0040*/  BSSY.RECONVERGENT B0, `(.L_x_235) ;  /* 0x000002a000007945 */ /* 0x000fe20003800200 */
[----:B------:R-:W3:Y:S01]  /*0050*/  LDCU.64 UR10, c[0x0][0x380] ;  /* 0x00007000ff0a77ac */ /* 0x000ee20008000a00 */
[----:B0-----:R-:W-:-:S04]  /*0060*/  USHF.L.U32 UR16, UR17, 0x7, URZ ;  /* 0x0000000711107899 */ /* 0x001fc800080006ff */
[----:B------:R-:W-:Y:S02]  /*0070*/  USHF.R.S32.HI UR5, URZ, 0x1f, UR16 ;  /* 0x0000001fff057899 */ /* 0x000fe40008011410 */
[----:B-1----:R-:W-:Y:S02]  /*0080*/  UIMAD.WIDE.U32 UR6, UR16, UR4, URZ ;  /* 0x00000004100672a5 */ /* 0x002fe4000f8e00ff */
[----:B------:R-:W-:Y:S02]  /*0090*/  UIMAD UR9, UR5, UR4, URZ ;  /* 0x00000004050972a4 */ /* 0x000fe4000f8e02ff */
[----:B---3--:R-:W-:Y:S02]  /*00a0*/  UIADD3 UR8, UP1, UPT, -UR6, UR10, URZ ;  /* 0x0000000a06087290 */ /* 0x008fe4000ff3e1ff */
[----:B------:R-:W-:Y:S02]  /*00b0*/  UIADD3 UR9, UPT, UPT, UR7, UR9, URZ ;  /* 0x0000000907097290 */ /* 0x000fe4000fffe0ff */
[----:B------:R-:W-:Y:S01]  /*00c0*/  UISETP.LT.U32.AND UP0, UPT, UR8, UR16, UPT ;  /* 0x000000100800728c */ /* 0x000fe2000bf01070 */
[----:B--2---:R-:W-:Y:S01]  /*00d0*/  IMAD.SHL.U32 R4, R0, 0x80, RZ ;  /* 0x0000008000047824 */ /* 0x004fe200078e00ff */
[----:B------:R-:W-:-:S04]  /*00e0*/  UIADD3.X UR4, UPT, UPT, ~UR9, UR11, URZ, UP1, !UPT ;  /* 0x0000000b09047290 */ /* 0x000fc80008ffe5ff */
[----:B------:R-:W-:-:S04]  /*00f0*/  UISETP.LT.AND.EX UP0, UPT, UR4, UR5, UPT, UP0 ;  /* 0x000000050400728c */ /* 0x000fc8000bf01300 */
[----:B------:R-:W-:-:S06]  /*0100*/  USEL UR8, UR8, UR16, UP0 ;  /* 0x0000001008087287 */ /* 0x000fcc0008000000 */
[----:B------:R-:W-:-:S13]  /*0110*/  ISETP.GE.AND P0, PT, R4, UR8, PT ;  /* 0x0000000804007c0c */ /* 0x000fda000bf06270 */
[----:B------:R-:W-:Y:S05]  /*0120*/  @P0 BRA `(.L_x_236) ;  /* 0x00000000006c0947 */ /* 0x000fea0003800000 */
[----:B------:R-:W0:Y:S01]  /*0130*/  LDCU.64 UR4, c[0x0][0x398] ;  /* 0x00007300ff0477ac */ /* 0x000e220008000a00 */
[----:B------:R-:W-:Y:S01]  /*0140*/  BSSY.RECONVERGENT B1, `(.L_x_237) ;  /* 0x000000d000017945 */ /* 0x000fe20003800200 */
[----:B------:R-:W-:Y:S01]  /*0150*/  IMAD.MOV.U32 R5, RZ, RZ, R4 ;  /* 0x000000ffff057224 */ /* 0x000fe200078e0004 */
[----:B0-----:R-:W-:-:S04]  /*0160*/  UIADD3 UR4, UP0, UPT, UR6, UR4, URZ ;  /* 0x0000000406047290 */ /* 0x001fc8000ff1e0ff */
[----:B------:R-:W-:Y:S02]  /*0170*/  UIADD3.X UR5, UPT, UPT, UR9, UR5, URZ, UP0, !UPT ;  /* 0x0000000509057290 */ /* 0x000fe400087fe4ff */
[----:B------:R-:W-:-:S04]  /*0180*/  IMAD.U32 R2, RZ, RZ, UR4 ;  /* 0x00000004ff027e24 */ /* 0x000fc8000f8e00ff */
[----:B------:R-:W-:Y:S02]  /*0190*/  IMAD.U32 R3, RZ, RZ, UR5 ;  /* 0x00000005ff037e24 */ /* 0x000fe4000f8e00ff */
[----:B------:R-:W-:-:S07]  /*01a0*/  IMAD.WIDE.U32 R2, R0, 0x80, R2 ;  /* 0x0000008000027825 */ /* 0x000fce00078e0002 */
.L_x_238:
[----:B------:R-:W-:Y:S01]  /*01b0*/  VIADD R5, R5, 0x4000 ;  /* 0x0000400005057836 */ /* 0x000fe20000000000 */
[----:B------:R0:W-:Y:S04]  /*01c0*/  CCTL.E.PF2 [R2] ;  /* 0x000000000200798f */ /* 0x0001e80000800100 */
[----:B------:R-:W-:Y:S02]  /*01d0*/  ISETP.GE.AND P0, PT, R5, UR8, PT ;  /* 0x0000000805007c0c */ /* 0x000fe4000bf06270 */
[----:B0-----:R-:W-:-:S05]  /*01e0*/  IADD3 R2, P1, PT, R2, 0x4000, RZ ;  /* 0x0000400002027810 */ /* 0x001fca0007f3e0ff */
[----:B------:R-:W-:-:S06]  /*01f0*/  IMAD.X R3, RZ, RZ, R3, P1 ;  /* 0x000000ffff037224 */ /* 0x000fcc00008e0603 */
[----:B------:R-:W-:Y:S05]  /*0200*/  @!P0 BRA `(.L_x_238) ;  /* 0xfffffffc00e88947 */ /* 0x000fea000383ffff */
[----:B------:R-:W-:Y:S05]  /*0210*/  BSYNC.RECONVERGENT B1 ;  /* 0x0000000000017941 */ /* 0x000fea0003800200 */
.L_x_237:
[----:B------:R-:W0:Y:S02]  /*0220*/  LDCU.64 UR4, c[0x0][0x3a8] ;  /* 0x00007500ff0477ac */ /* 0x000e240008000a00 */
[----:B0-----:R-:W-:-:S04]  /*0230*/  UIADD3 UR4, UP0, UPT, UR6, UR4, URZ ;  /* 0x0000000406047290 */ /* 0x001fc8000ff1e0ff */
[----:B------:R-:W-:Y:S02]  /*0240*/  UIADD3.X UR5, UPT, UPT, UR9, UR5, URZ, UP0, !UPT ;  /* 0x0000000509057290 */ /* 0x000fe400087fe4ff */
[----:B------:R-:W-:-:S04]  /*0250*/  IMAD.U32 R2, RZ, RZ, UR4 ;  /* 0x00000004ff027e24 */ /* 0x000fc8000f8e00ff */
[----:B------:R-:W-:Y:S02]  /*0260*/  IMAD.U32 R3, RZ, RZ, UR5 ;  /* 0x00000005ff037e24 */ /* 0x000fe4000f8e00ff */
[----:B------:R-:W-:-:S07]  /*0270*/  IMAD.WIDE.U32 R2, R0, 0x80, R2 ;  /* 0x0000008000027825 */ /* 0x000fce00078e0002 */
.L_x_239:
[----:B------:R-:W-:Y:S01]  /*0280*/  VIADD R4, R4, 0x4000 ;  /* 0x0000400004047836 */ /* 0x000fe20000000000 */
[----:B------:R0:W-:Y:S04]  /*0290*/  CCTL.E.PF2 [R2] ;  /* 0x000000000200798f */ /* 0x0001e80000800100 */
[----:B------:R-:W-:Y:S02]  /*02a0*/  ISETP.GE.AND P0, PT, R4, UR8, PT ;  /* 0x0000000804007c0c */ /* 0x000fe4000bf06270 */
[----:B0-----:R-:W-:-:S05]  /*02b0*/  IADD3 R2, P1, PT, R2, 0x4000, RZ ;  /* 0x0000400002027810 */ /* 0x001fca0007f3e0ff */
[----:B------:R-:W-:-:S06]  /*02c0*/  IMAD.X R3, RZ, RZ, R3, P1 ;  /* 0x000000ffff037224 */ /* 0x000fcc00008e0603 */
[----:B------:R-:W-:Y:S05]  /*02d0*/  @!P0 BRA `(.L_x_239) ;  /* 0xfffffffc00e88947 */ /* 0x000fea000383ffff */
.L_x_236:
[----:B------:R-:W-:Y:S05]  /*02e0*/  BSYNC.RECONVERGENT B0 ;  /* 0x0000000000007941 */ /* 0x000fea0003800200 */
.L_x_235:
[----:B------:R-:W0:Y:S01]  /*02f0*/  LDCU.128 UR12, c[0x0][0x390] ;  /* 0x00007200ff0c77ac */ /* 0x000e220008000c00 */
[----:B------:R-:W1:Y:S01]  /*0300*/  LDCU.64 UR10, c[0x0][0x3a8] ;  /* 0x00007500ff0a77ac */ /* 0x000e620008000a00 */
[----:B------:R-:W-:Y:S01]  /*0310*/  USHF.L.U64.HI UR5, UR6, 0x2, UR9 ;  /* 0x0000000206057899 */ /* 0x000fe20008010209 */
[----:B------:R-:W2:Y:S01]  /*0320*/  LDCU.64 UR18, c[0x0][0x358] ;  /* 0x00006b00ff1277ac */ /* 0x000ea20008000a00 */
[----:B0-----:R-:W-:Y:S02]  /*0330*/  ULEA UR4, UP0, UR6, UR12, 0x2 ;  /* 0x0000000c06047291 */ /* 0x001fe4000f8010ff */
[----:B------:R-:W-:Y:S02]  /*0340*/  UIADD3 UR14, UP1, UPT, UR6, UR14, URZ ;  /* 0x0000000e060e7290 */ /* 0x000fe4000ff3e0ff */
[----:B------:R-:W-:Y:S02]  /*0350*/  UIADD3.X UR5, UPT, UPT, UR5, UR13, URZ, UP0, !UPT ;  /* 0x0000000d05057290 */ /* 0x000fe400087fe4ff */
[----:B------:R-:W-:-:S02]  /*0360*/  UISETP.NE.AND UP0, UPT, UR16, UR8, UPT ;  /* 0x000000081000728c */ /* 0x000fc4000bf05270 */
[----:B-1----:R-:W-:Y:S02]  /*0370*/  UIADD3 UR10, UP2, UPT, UR6, UR10, URZ ;  /* 0x0000000a060a7290 */ /* 0x002fe4000ff5e0ff */
[----:B------:R-:W-:Y:S02]  /*0380*/  UIADD3.X UR15, UPT, UPT, UR9, UR15, URZ, UP1, !UPT ;  /* 0x0000000f090f7290 */ /* 0x000fe40008ffe4ff */
[----:B------:R-:W-:-:S03]  /*0390*/  UIADD3.X UR11, UPT, UPT, UR9, UR11, URZ, UP2, !UPT ;  /* 0x0000000b090b7290 */ /* 0x000fc600097fe4ff */
[----:B--2---:R-:W-:Y:S09]  /*03a0*/  BRA.U !UP0, `(.L_x_240) ;  /* 0x00000015084c7547 */ /* 0x004ff2000b800000 */
[----:B------:R-:W-:-:S06]  /*03b0*/  UISETP.GE.AND UP0, UPT, UR17, 0x1, UPT ;  /* 0x000000011100788c */ /* 0x000fcc000bf06270 */
[----:B------:R-:W-:-:S13]  /*03c0*/  PLOP3.LUT P0, PT, PT, PT, UP0, 0x80, 0x8 ;  /* 0x000000000008781c */ /* 0x000fda0003f0f008 */
[----:B------:R-:W-:Y:S05]  /*03d0*/  @!P0 EXIT ;  /* 0x000000000000894d */ /* 0x000fea0003800000 */
[----:B------:R-:W-:Y:S01]  /*03e0*/  UISETP.GE.U32.AND UP0, UPT, UR17, 0x8, UPT ;  /* 0x000000081100788c */ /* 0x000fe2000bf06070 */
[----:B------:R-:W-:Y:S01]  /*03f0*/  IMAD.MOV.U32 R3, RZ, RZ, RZ ;  /* 0x000000ffff037224 */ /* 0x000fe200078e00ff */
[----:B------:R-:W-:-:S07]  /*0400*/  ULOP3.LUT UR6, UR17, 0x7, URZ, 0xc0, !UPT ;  /* 0x0000000711067892 */ /* 0x000fce000f8ec0ff */
[----:B------:R-:W-:Y:S05]  /*0410*/  BRA.U !UP0, `(.L_x_241) ;  /* 0x0000000d08107547 */ /* 0x000fea000b800000 */
[----:B------:R-:W-:-:S13]  /*0420*/  ISETP.GE.AND P0, PT, R0, UR8, PT ;  /* 0x0000000800007c0c */ /* 0x000fda000bf06270 */
[C---:B------:R-:W-:Y:S02]  /*0430*/  @!P0 IADD3 R4, P2, PT, R0.reuse, UR10, RZ ;  /* 0x0000000a00048c10 */ /* 0x040fe4000ff5e0ff */
[----:B------:R-:W-:-:S03]  /*0440*/  @!P0 IADD3 R2, P1, PT, R0, UR14, RZ ;  /* 0x0000000e00028c10 */ /* 0x000fc6000ff3e0ff */
[----:B------:R-:W-:Y:S02]  /*0450*/  @!P0 IMAD.X R5, RZ, RZ, UR11, P2 ;  /* 0x0000000bff058e24 */ /* 0x000fe400090e06ff */
[----:B------:R-:W-:-:S04]  /*0460*/  @!P0 IMAD.X R3, RZ, RZ, UR15, P1 ;  /* 0x0000000fff038e24 */ /* 0x000fc800088e06ff */
[----:B------:R0:W2:Y:S04]  /*0470*/  @!P0 LDG.E.U8 R5, desc[UR18][R4.64] ;  /* 0x0000001204058981 */ /* 0x0000a8000c1e1100 */
[----:B------:R-:W2:Y:S01]  /*0480*/  @!P0 LDG.E.U8 R2, desc[UR18][R2.64] ;  /* 0x0000001202028981 */ /* 0x000ea2000c1e1100 */
[----:B------:R-:W-:Y:S02]  /*0490*/  @!P0 IMAD.MOV.U32 R8, RZ, RZ, 0x40000000 ;  /* 0x40000000ff088424 */ /* 0x000fe400078e00ff */
[----:B------:R-:W-:Y:S02]  /*04a0*/  VIADD R12, R0, 0x80 ;  /* 0x00000080000c7836 */ /* 0x000fe40000000000 */
[----:B------:R-:W-:-:S03]  /*04b0*/  IMAD.MOV.U32 R7, RZ, RZ, 0x4 ;  /* 0x00000004ff077424 */ /* 0x000fc600078e00ff */
[----:B------:R-:W-:Y:S02]  /*04c0*/  SHF.R.S32.HI R10, RZ, 0x1f, R12 ;  /* 0x0000001fff0a7819 */ /* 0x000fe4000001140c */
[C---:B------:R-:W-:Y:S02]  /*04d0*/  IADD3 R6, P2, PT, R12.reuse, UR14, RZ ;  /* 0x0000000e0c067c10 */ /* 0x040fe4000ff5e0ff */
[----:B0-----:R-:W-:Y:S02]  /*04e0*/  IADD3 R4, P3, PT, R12, UR10, RZ ;  /* 0x0000000a0c047c10 */ /* 0x001fe4000ff7e0ff */
[----:B--2---:R-:W-:-:S04]  /*04f0*/  @!P0 ISETP.NE.AND P1, PT, R2, R5, PT ;  /* 0x000000050200820c */ /* 0x004fc80003f25270 */
[----:B------:R-:W-:Y:S01]  /*0500*/  @!P0 FSEL R9, R8, -1.875, !P1 ;  /* 0xbff0000008098808 */ /* 0x000fe20004800000 */
[----:B------:R-:W-:Y:S01]  /*0510*/  @!P0 IMAD.MOV.U32 R8, RZ, RZ, RZ ;  /* 0x000000ffff088224 */ /* 0x000fe200078e00ff */
[----:B------:R-:W-:-:S04]  /*0520*/  ISETP.GE.AND P1, PT, R12, UR8, PT ;  /* 0x000000080c007c0c */ /* 0x000fc8000bf26270 */
[----:B------:R-:W0:Y:S01]  /*0530*/  @!P0 F2I.F64.TRUNC R9, R8 ;  /* 0x0000000800098311 */ /* 0x000e22000030d100 */
[----:B------:R-:W-:Y:S01]  /*0540*/  @!P0 IMAD.WIDE.U32 R2, R0, R7, UR4 ;  /* 0x0000000400028e25 */ /* 0x000fe2000f8e0007 */
[C---:B------:R-:W-:Y:S02]  /*0550*/  IADD3.X R7, PT, PT, R10.reuse, UR15, RZ, P2, !PT ;  /* 0x0000000f0a077c10 */ /* 0x040fe400097fe4ff */
[----:B------:R-:W-:Y:S02]  /*0560*/  IADD3.X R5, PT, PT, R10, UR11, RZ, P3, !PT ;  /* 0x0000000b0a057c10 */ /* 0x000fe40009ffe4ff */
[----:B0-----:R0:W-:Y:S04]  /*0570*/  @!P0 STG.E desc[UR18][R2.64], R9 ;  /* 0x0000000902008986 */ /* 0x0011e8000c101912 */
[----:B------:R-:W2:Y:S04]  /*0580*/  @!P1 LDG.E.U8 R8, desc[UR18][R6.64] ;  /* 0x0000001206089981 */ /* 0x000ea8000c1e1100 */
[----:B------:R-:W2:Y:S01]  /*0590*/  @!P1 LDG.E.U8 R11, desc[UR18][R4.64] ;  /* 0x00000012040b9981 */ /* 0x000ea2000c1e1100 */
[----:B------:R-:W-:-:S02]  /*05a0*/  @!P1 IMAD.MOV.U32 R10, RZ, RZ, 0x40000000 ;  /* 0x40000000ff0a9424 */ /* 0x000fc400078e00ff */
[----:B------:R-:W-:Y:S01]  /*05b0*/  IMAD.MOV.U32 R13, RZ, RZ, 0x4 ;  /* 0x00000004ff0d7424 */ /* 0x000fe200078e00ff */
[----:B--2---:R-:W-:-:S04]  /*05c0*/  @!P1 ISETP.NE.AND P0, PT, R8, R11, PT ;  /* 0x0000000b0800920c */ /* 0x004fc80003f05270 */
[----:B------:R-:W-:Y:S01]  /*05d0*/  @!P1 FSEL R11, R10, -1.875, !P0 ;  /* 0xbff000000a0b9808 */ /* 0x000fe20004000000 */
[----:B------:R-:W-:Y:S02]  /*05e0*/  @!P1 IMAD.MOV.U32 R10, RZ, RZ, RZ ;  /* 0x000000ffff0a9224 */ /* 0x000fe400078e00ff */
[----:B------:R-:W-:-:S03]  /*05f0*/  VIADD R8, R0, 0x100 ;  /* 0x0000010000087836 */ /* 0x000fc60000000000 */
[----:B------:R-:W1:Y:S02]  /*0600*/  @!P1 F2I.F64.TRUNC R11, R10 ;  /* 0x0000000a000b9311 */ /* 0x000e64000030d100 */
[----:B------:R-:W-:Y:S01]  /*0610*/  ISETP.GE.AND P0, PT, R8, UR8, PT ;  /* 0x0000000808007c0c */ /* 0x000fe2000bf06270 */
[----:B0-----:R-:W-:-:S05]  /*0620*/  IMAD.WIDE R8, R12, R13, UR4 ;  /* 0x000000040c087e25 */ /* 0x001fca000f8e020d */
[----:B-1----:R0:W-:Y:S07]  /*0630*/  @!P1 STG.E desc[UR18][R8.64], R11 ;  /* 0x0000000b08009986 */ /* 0x0021ee000c101912 */
[----:B------:R-:W2:Y:S04]  /*0640*/  @!P0 LDG.E.U8 R2, desc[UR18][R6.64+0x80] ;  /* 0x0000801206028981 */ /* 0x000ea8000c1e1100 */
[----:B------:R-:W2:Y:S01]  /*0650*/  @!P0 LDG.E.U8 R3, desc[UR18][R4.64+0x80] ;  /* 0x0000801204038981 */ /* 0x000ea2000c1e1100 */
[----:B------:R-:W-:Y:S01]  /*0660*/  @!P0 IMAD.MOV.U32 R12, RZ, RZ, 0x40000000 ;  /* 0x40000000ff0c8424 */ /* 0x000fe200078e00ff */
[----:B--2---:R-:W-:Y:S01]  /*0670*/  @!P0 ISETP.NE.AND P1, PT, R2, R3, PT ;  /* 0x000000030200820c */ /* 0x004fe20003f25270 */
[----:B------:R-:W-:-:S03]  /*0680*/  @!P0 IMAD.MOV.U32 R2, RZ, RZ, RZ ;  /* 0x000000ffff028224 */ /* 0x000fc600078e00ff */
[----:B------:R-:W-:Y:S01]  /*0690*/  @!P0 FSEL R3, R12, -1.875, !P1 ;  /* 0xbff000000c038808 */ /* 0x000fe20004800000 */
[----:B------:R-:W-:-:S05]  /*06a0*/  VIADD R12, R0, 0x180 ;  /* 0x00000180000c7836 */ /* 0x000fca0000000000 */
[----:B------:R-:W1:Y:S01]  /*06b0*/  @!P0 F2I.F64.TRUNC R3, R2 ;  /* 0x0000000200038311 */ /* 0x000e62000030d100 */
[----:B------:R-:W-:Y:S01]  /*06c0*/  ISETP.GE.AND P1, PT, R12, UR8, PT ;  /* 0x000000080c007c0c */ /* 0x000fe2000bf26270 */
[----:B-1----:R1:W-:-:S12]  /*06d0*/  @!P0 STG.E desc[UR18][R8.64+0x200], R3 ;  /* 0x0002000308008986 */ /* 0x0023d8000c101912 */
[----:B------:R-:W2:Y:S04]  /*06e0*/  @!P1 LDG.E.U8 R10, desc[UR18][R6.64+0x100] ;  /* 0x00010012060a9981 */ /* 0x000ea8000c1e1100 */
[----:B0-----:R-:W2:Y:S01]  /*06f0*/  @!P1 LDG.E.U8 R11, desc[UR18][R4.64+0x100] ;  /* 0x00010012040b9981 */ /* 0x001ea2000c1e1100 */
[----:B------:R-:W-:Y:S01]  /*0700*/  @!P1 IMAD.MOV.U32 R12, RZ, RZ, 0x40000000 ;  /* 0x40000000ff0c9424 */ /* 0x000fe200078e00ff */
[----:B--2---:R-:W-:Y:S01]  /*0710*/  @!P1 ISETP.NE.AND P0, PT, R10, R11, PT ;  /* 0x0000000b0a00920c */ /* 0x004fe20003f05270 */
[----:B------:R-:W-:-:S03]  /*0720*/  @!P1 IMAD.MOV.U32 R10, RZ, RZ, RZ ;  /* 0x000000ffff0a9224 */ /* 0x000fc600078e00ff */
[----:B------:R-:W-:Y:S01]  /*0730*/  @!P1 FSEL R11, R12, -1.875, !P0 ;  /* 0xbff000000c0b9808 */ /* 0x000fe20004000000 */
[----:B------:R-:W-:-:S05]  /*0740*/  VIADD R12, R0, 0x200 ;  /* 0x00000200000c7836 */ /* 0x000fca0000000000 */
[----:B------:R-:W0:Y:S01]  /*0750*/  @!P1 F2I.F64.TRUNC R11, R10 ;  /* 0x0000000a000b9311 */ /* 0x000e22000030d100 */
[----:B------:R-:W-:Y:S01]  /*0760*/  ISETP.GE.AND P0, PT, R12, UR8, PT ;  /* 0x000000080c007c0c */ /* 0x000fe2000bf06270 */
[----:B0-----:R0:W-:-:S12]  /*0770*/  @!P1 STG.E desc[UR18][R8.64+0x400], R11 ;  /* 0x0004000b08009986 */ /* 0x0011d8000c101912 */
[----:B------:R-:W2:Y:S04]  /*0780*/  @!P0 LDG.E.U8 R2, desc[UR18][R6.64+0x180] ;  /* 0x0001801206028981 */ /* 0x000ea8000c1e1100 */
[----:B-1----:R-:W2:Y:S01]  /*0790*/  @!P0 LDG.E.U8 R3, desc[UR18][R4.64+0x180] ;  /* 0x0001801204038981 */ /* 0x002ea2000c1e1100 */
        /* <DEDUP_REMOVED lines=24> */
[----:B------:R-:W-:-:S03]  /*0920*/  VIADD R12, R0, 0x380 ;  /* 0x00000380000c7836 */ /* 0x000fc60000000000 */
[----:B------:R-:W1:Y:S02]  /*0930*/  @!P0 F2I.F64.TRUNC R13, R2 ;  /* 0x00000002000d8311 */ /* 0x000e64000030d100 */
[----:B------:R-:W-:Y:S01]  /*0940*/  ISETP.GE.AND P1, PT, R12, UR8, PT ;  /* 0x000000080c007c0c */ /* 0x000fe2000bf26270 */
[----:B-1----:R1:W-:-:S12]  /*0950*/  @!P0 STG.E desc[UR18][R8.64+0xa00], R13 ;  /* 0x000a000d08008986 */ /* 0x0023d8000c101912 */
[----:B------:R-:W2:Y:S04]  /*0960*/  @!P1 LDG.E.U8 R10, desc[UR18][R6.64+0x300] ;  /* 0x00030012060a9981 */ /* 0x000ea8000c1e1100 */
[----:B0-----:R-:W2:Y:S01]  /*0970*/  @!P1 LDG.E.U8 R11, desc[UR18][R4.64+0x300] ;  /* 0x00030012040b9981 */ /* 0x001ea2000c1e1100 */
[----:B------:R-:W-:Y:S01]  /*0980*/  @!P1 IMAD.MOV.U32 R12, RZ, RZ, 0x40000000 ;  /* 0x40000000ff0c9424 */ /* 0x000fe200078e00ff */
[----:B------:R-:W-:-:S06]  /*0990*/  ULOP3.LUT UR7, UR17, 0x7ffffff8, URZ, 0xc0, !UPT ;  /* 0x7ffffff811077892 */ /* 0x000fcc000f8ec0ff */
[----:B------:R-:W-:Y:S01]  /*09a0*/  IMAD.U32 R3, RZ, RZ, UR7 ;  /* 0x00000007ff037e24 */ /* 0x000fe2000f8e00ff */
[----:B--2---:R-:W-:Y:S01]  /*09b0*/  @!P1 ISETP.NE.AND P0, PT, R10, R11, PT ;  /* 0x0000000b0a00920c */ /* 0x004fe20003f05270 */
[----:B------:R-:W-:-:S03]  /*09c0*/  @!P1 IMAD.MOV.U32 R10, RZ, RZ, RZ ;  /* 0x000000ffff0a9224 */ /* 0x000fc600078e00ff */
[----:B------:R-:W-:-:S06]  /*09d0*/  @!P1 FSEL R11, R12, -1.875, !P0 ;  /* 0xbff000000c0b9808 */ /* 0x000fcc0004000000 */
[----:B------:R-:W0:Y:S01]  /*09e0*/  @!P1 F2I.F64.TRUNC R11, R10 ;  /* 0x0000000a000b9311 */ /* 0x000e22000030d100 */
[----:B------:R-:W-:Y:S01]  /*09f0*/  ISETP.NE.AND P0, PT, R3, 0x8, PT ;  /* 0x000000080300780c */ /* 0x000fe20003f05270 */
[----:B0-----:R1:W-:-:S12]  /*0a00*/  @!P1 STG.E desc[UR18][R8.64+0xc00], R11 ;  /* 0x000c000b08009986 */ /* 0x0013d8000c101912 */
[----:B------:R-:W-:Y:S05]  /*0a10*/  @!P0 BRA `(.L_x_241) ;  /* 0x0000000400908947 */ /* 0x000fea0003800000 */
[----:B------:R-:W-:-:S07]  /*0a20*/  IMAD.MOV.U32 R4, RZ, RZ, 0x8 ;  /* 0x00000008ff047424 */ /* 0x000fce00078e00ff */
.L_x_244:
[----:B------:R-:W-:-:S05]  /*0a30*/  IMAD R2, R4, 0x80, R0 ;  /* 0x0000008004027824 */ /* 0x000fca00078e0200 */
[----:B------:R-:W-:-:S13]  /*0a40*/  ISETP.GE.AND P0, PT, R2, UR8, PT ;  /* 0x0000000802007c0c */ /* 0x000fda000bf06270 */
[C---:B01----:R-:W-:Y:S02]  /*0a50*/  @!P0 IADD3 R8, P2, PT, R2.reuse, UR10, RZ ;  /* 0x0000000a02088c10 */ /* 0x043fe4000ff5e0ff */
[----:B------:R-:W-:-:S03]  /*0a60*/  @!P0 IADD3 R6, P1, PT, R2, UR14, RZ ;  /* 0x0000000e02068c10 */ /* 0x000fc6000ff3e0ff */
[----:B------:R-:W-:Y:S02]  /*0a70*/  @!P0 IMAD.X R9, RZ, RZ, UR11, P2 ;  /* 0x0000000bff098e24 */ /* 0x000fe400090e06ff */
[----:B------:R-:W-:-:S04]  /*0a80*/  @!P0 IMAD.X R7, RZ, RZ, UR15, P1 ;  /* 0x0000000fff078e24 */ /* 0x000fc800088e06ff */
[----:B------:R-:W2:Y:S04]  /*0a90*/  @!P0 LDG.E.U8 R9, desc[UR18][R8.64] ;  /* 0x0000001208098981 */ /* 0x000ea8000c1e1100 */
[----:B------:R-:W2:Y:S01]  /*0aa0*/  @!P0 LDG.E.U8 R6, desc[UR18][R6.64] ;  /* 0x0000001206068981 */ /* 0x000ea2000c1e1100 */
[----:B------:R-:W-:Y:S02]  /*0ab0*/  @!P0 IMAD.MOV.U32 R12, RZ, RZ, 0x40000000 ;  /* 0x40000000ff0c8424 */ /* 0x000fe400078e00ff */
[----:B------:R-:W-:Y:S02]  /*0ac0*/  VIADD R14, R2, 0x80 ;  /* 0x00000080020e7836 */ /* 0x000fe40000000000 */
[----:B------:R-:W-:-:S03]  /*0ad0*/  IMAD.MOV.U32 R11, RZ, RZ, 0x4 ;  /* 0x00000004ff0b7424 */ /* 0x000fc600078e00ff */
[----:B------:R-:W-:Y:S02]  /*0ae0*/  SHF.R.S32.HI R5, RZ, 0x1f, R14 ;  /* 0x0000001fff057819 */ /* 0x000fe4000001140e */
[----:B------:R-:W-:Y:S02]  /*0af0*/  IADD3 R10, P2, PT, R14, UR14, RZ ;  /* 0x0000000e0e0a7c10 */ /* 0x000fe4000ff5e0ff */
[----:B--2---:R-:W-:-:S04]  /*0b00*/  @!P0 ISETP.NE.AND P1, PT, R6, R9, PT ;  /* 0x000000090600820c */ /* 0x004fc80003f25270 */
[----:B------:R-:W-:Y:S01]  /*0b10*/  @!P0 FSEL R13, R12, -1.875, !P1 ;  /* 0xbff000000c0d8808 */ /* 0x000fe20004800000 */
[----:B------:R-:W-:Y:S01]  /*0b20*/  @!P0 IMAD.MOV.U32 R12, RZ, RZ, RZ ;  /* 0x000000ffff0c8224 */ /* 0x000fe200078e00ff */
[----:B------:R-:W-:-:S03]  /*0b30*/  ISETP.GE.AND P1, PT, R14, UR8, PT ;  /* 0x000000080e007c0c */ /* 0x000fc6000bf26270 */
[----:B------:R-:W0:Y:S01]  /*0b40*/  @!P0 F2I.F64.TRUNC R15, R12 ;  /* 0x0000000c000f8311 */ /* 0x000e22000030d100 */
[----:B------:R-:W-:Y:S01]  /*0b50*/  IADD3 R6, P3, PT, R14, UR10, RZ ;  /* 0x0000000a0e067c10 */ /* 0x000fe2000ff7e0ff */
[----:B------:R-:W-:Y:S01]  /*0b60*/  @!P0 IMAD.WIDE.U32 R8, R2, R11, UR4 ;  /* 0x0000000402088e25 */ /* 0x000fe2000f8e000b */
[C---:B------:R-:W-:Y:S02]  /*0b70*/  IADD3.X R11, PT, PT, R5.reuse, UR15, RZ, P2, !PT ;  /* 0x0000000f050b7c10 */ /* 0x040fe400097fe4ff */
[----:B------:R-:W-:Y:S02]  /*0b80*/  IADD3.X R7, PT, PT, R5, UR11, RZ, P3, !PT ;  /* 0x0000000b05077c10 */ /* 0x000fe40009ffe4ff */
[----:B0-----:R0:W-:Y:S04]  /*0b90*/  @!P0 STG.E desc[UR18][R8.64], R15 ;  /* 0x0000000f08008986 */ /* 0x0011e8000c101912 */
        /* <DEDUP_REMOVED lines=9> */
[----:B------:R-:W-:-:S04]  /*0c30*/  IMAD.MOV.U32 R5, RZ, RZ, 0x4 ;  /* 0x00000004ff057424 */ /* 0x000fc800078e00ff */
[----:B0-----:R-:W-:-:S05]  /*0c40*/  IMAD.WIDE R8, R14, R5, UR4 ;  /* 0x000000040e087e25 */ /* 0x001fca000f8e0205 */
[----:B-1----:R0:W-:Y:S04]  /*0c50*/  @!P1 STG.E desc[UR18][R8.64], R13 ;  /* 0x0000000d08009986 */ /* 0x0021e8000c101912 */
        /* <DEDUP_REMOVED lines=11> */
[----:B------:R-:W2:Y:S01]  /*0d10*/  @!P1 LDG.E.U8 R12, desc[UR18][R6.64+0x100] ;  /* 0x00010012060c9981 */ /* 0x000ea2000c1e1100 */
[----:B0-----:R-:W-:Y:S01]  /*0d20*/  @!P1 IMAD.MOV.U32 R13, RZ, RZ, 0x40000000 ;  /* 0x40000000ff0d9424 */ /* 0x001fe200078e00ff */
        /* <DEDUP_REMOVED lines=8> */
[----:B------:R-:W2:Y:S01]  /*0db0*/  @!P0 LDG.E.U8 R14, desc[UR18][R6.64+0x180] ;  /* 0x00018012060e8981 */ /* 0x000ea2000c1e1100 */
[----:B-1----:R-:W-:Y:S01]  /*0dc0*/  @!P0 IMAD.MOV.U32 R15, RZ, RZ, 0x40000000 ;  /* 0x40000000ff0f8424 */ /* 0x002fe200078e00ff */
        /* <DEDUP_REMOVED lines=19> */
[----:B-1----:R-:W-:Y:S02]  /*0f00*/  @!P0 IMAD.MOV.U32 R15, RZ, RZ, 0x40000000 ;  /* 0x40000000ff0f8424 */ /* 0x002fe400078e00ff */
[----:B------:R-:W-:Y:S02]  /*0f10*/  VIADD R2, R2, 0x380 ;  /* 0x0000038002027836 */ /* 0x000fe40000000000 */
[----:B------:R-:W-:Y:S01]  /*0f20*/  VIADD R4, R4, 0x8 ;  /* 0x0000000804047836 */ /* 0x000fe20000000000 */
[----:B------:R-:W-:Y:S01]  /*0f30*/  BSSY.RECONVERGENT B0, `(.L_x_242) ;  /* 0x0000011000007945 */ /* 0x000fe20003800200 */
[----:B--2---:R-:W-:Y:S01]  /*0f40*/  @!P0 ISETP.NE.AND P1, PT, R5, R14, PT ;  /* 0x0000000e0500820c */ /* 0x004fe20003f25270 */
[----:B------:R-:W-:-:S03]  /*0f50*/  @!P0 IMAD.MOV.U32 R14, RZ, RZ, RZ ;  /* 0x000000ffff0e8224 */ /* 0x000fc600078e00ff */
[----:B------:R-:W-:-:S06]  /*0f60*/  @!P0 FSEL R15, R15, -1.875, !P1 ;  /* 0xbff000000f0f8808 */ /* 0x000fcc0004800000 */
[----:B------:R-:W1:Y:S02]  /*0f70*/  @!P0 F2I.F64.TRUNC R15, R14 ;  /* 0x0000000e000f8311 */ /* 0x000e64000030d100 */
[----:B-1----:R0:W-:Y:S01]  /*0f80*/  @!P0 STG.E desc[UR18][R8.64+0xa00], R15 ;  /* 0x000a000f08008986 */ /* 0x0021e2000c101912 */
[----:B------:R-:W-:Y:S02]  /*0f90*/  ISETP.GE.AND P0, PT, R2, UR8, PT ;  /* 0x0000000802007c0c */ /* 0x000fe4000bf06270 */
[----:B------:R-:W-:-:S11]  /*0fa0*/  ISETP.NE.AND P1, PT, R4, R3, PT ;  /* 0x000000030400720c */ /* 0x000fd60003f25270 */
[----:B0-----:R-:W-:Y:S05]  /*0fb0*/  @P0 BRA `(.L_x_243) ;  /* 0x0000000000200947 */ /* 0x001fea0003800000 */
[----:B------:R-:W2:Y:S04]  /*0fc0*/  LDG.E.U8 R10, desc[UR18][R10.64+0x300] ;  /* 0x000300120a0a7981 */ /* 0x000ea8000c1e1100 */
[----:B------:R-:W2:Y:S01]  /*0fd0*/  LDG.E.U8 R7, desc[UR18][R6.64+0x300] ;  /* 0x0003001206077981 */ /* 0x000ea2000c1e1100 */
[----:B------:R-:W-:Y:S01]  /*0fe0*/  IMAD.MOV.U32 R12, RZ, RZ, 0x40000000 ;  /* 0x40000000ff0c7424 */ /* 0x000fe200078e00ff */
[----:B--2---:R-:W-:-:S04]  /*0ff0*/  ISETP.NE.AND P0, PT, R10, R7, PT ;  /* 0x000000070a00720c */ /* 0x004fc80003f05270 */
[----:B------:R-:W-:Y:S01]  /*1000*/  FSEL R13, R12, -1.875, !P0 ;  /* 0xbff000000c0d7808 */ /* 0x000fe20004000000 */
[----:B------:R-:W-:-:S05]  /*1010*/  IMAD.MOV.U32 R12, RZ, RZ, RZ ;  /* 0x000000ffff0c7224 */ /* 0x000fca00078e00ff */
[----:B------:R-:W0:Y:S02]  /*1020*/  F2I.F64.TRUNC R13, R12 ;  /* 0x0000000c000d7311 */ /* 0x000e24000030d100 */
[----:B0-----:R0:W-:Y:S02]  /*1030*/  STG.E desc[UR18][R8.64+0xc00], R13 ;  /* 0x000c000d08007986 */ /* 0x0011e4000c101912 */
.L_x_243:
[----:B------:R-:W-:Y:S05]  /*1040*/  BSYNC.RECONVERGENT B0 ;  /* 0x0000000000007941 */ /* 0x000fea0003800200 */
.L_x_242:
[----:B------:R-:W-:Y:S05]  /*1050*/  @P1 BRA `(.L_x_244) ;  /* 0xfffffff800741947 */ /* 0x000fea000383ffff */
.L_x_241:
[----:B------:R-:W-:-:S13]  /*1060*/  ISETP.NE.AND P0, PT, RZ, UR6, PT ;  /* 0x00000006ff007c0c */ /* 0x000fda000bf05270 */
[----:B------:R-:W-:Y:S05]  /*1070*/  @!P0 EXIT ;  /* 0x000000000000894d */ /* 0x000fea0003800000 */
[----:B------:R-:W2:Y:S01]  /*1080*/  LDC R2, c[0x0][0x388] ;  /* 0x0000e200ff027b82 */ /* 0x000ea20000000800 */
[----:B------:R-:W-:Y:S01]  /*1090*/  UISETP.GE.U32.AND UP0, UPT, UR6, 0x4, UPT ;  /* 0x000000040600788c */ /* 0x000fe2000bf06070 */
[----:B--2---:R-:W-:-:S04]  /*10a0*/  LOP3.LUT R16, R2, 0x3, RZ, 0xc0, !PT ;  /* 0x0000000302107812 */ /* 0x004fc800078ec0ff */
[----:B------:R-:W-:-:S04]  /*10b0*/  ISETP.NE.AND P0, PT, R16, RZ, PT ;  /* 0x000000ff1000720c */ /* 0x000fc80003f05270 */
[----:B------:R-:W-:Y:S09]  /*10c0*/  BRA.U !UP0, `(.L_x_245) ;  /* 0x0000000508147547 */ /* 0x000ff2000b800000 */
[----:B------:R-:W-:-:S05]  /*10d0*/  IMAD R4, R3, 0x80, R0 ;  /* 0x0000008003047824 */ /* 0x000fca00078e0200 */
[----:B------:R-:W-:-:S13]  /*10e0*/  ISETP.GE.AND P2, PT, R4, UR8, PT ;  /* 0x0000000804007c0c */ /* 0x000fda000bf46270 */
[----:B------:R-:W-:Y:S02]  /*10f0*/  @!P2 SHF.R.S32.HI R5, RZ, 0x1f, R4 ;  /* 0x0000001fff05a819 */ /* 0x000fe40000011404 */
[C---:B------:R-:W-:Y:S02]  /*1100*/  @!P2 IADD3 R10, P3, PT, R4.reuse, UR10, RZ ;  /* 0x0000000a040aac10 */ /* 0x040fe4000ff7e0ff */
[----:B01----:R-:W-:Y:S02]  /*1110*/  @!P2 IADD3 R8, P1, PT, R4, UR14, RZ ;  /* 0x0000000e0408ac10 */ /* 0x003fe4000ff3e0ff */
[C---:B------:R-:W-:Y:S02]  /*1120*/  @!P2 IADD3.X R11, PT, PT, R5.reuse, UR11, RZ, P3, !PT ;  /* 0x0000000b050bac10 */ /* 0x040fe40009ffe4ff */
[----:B------:R-:W-:-:S04]  /*1130*/  @!P2 IADD3.X R9, PT, PT, R5, UR15, RZ, P1, !PT ;  /* 0x0000000f0509ac10 */ /* 0x000fc80008ffe4ff */
[----:B------:R0:W2:Y:S04]  /*1140*/  @!P2 LDG.E.U8 R11, desc[UR18][R10.64] ;  /* 0x000000120a0ba981 */ /* 0x0000a8000c1e1100 */
[----:B------:R-:W2:Y:S01]  /*1150*/  @!P2 LDG.E.U8 R8, desc[UR18][R8.64] ;  /* 0x000000120808a981 */ /* 0x000ea2000c1e1100 */
[----:B------:R-:W-:Y:S02]  /*1160*/  VIADD R6, R4, 0x80 ;  /* 0x0000008004067836 */ /* 0x000fe40000000000 */
[----:B------:R-:W-:-:S03]  /*1170*/  @!P2 IMAD.MOV.U32 R12, RZ, RZ, 0x40000000 ;  /* 0x40000000ff0ca424 */ /* 0x000fc600078e00ff */
[----:B------:R-:W-:Y:S01]  /*1180*/  ISETP.GE.AND P1, PT, R6, UR8, PT ;  /* 0x0000000806007c0c */ /* 0x000fe2000bf26270 */
[----:B------:R-:W-:-:S12]  /*1190*/  IMAD.MOV.U32 R17, RZ, RZ, 0x4 ;  /* 0x00000004ff117424 */ /* 0x000fd800078e00ff */
[----:B------:R-:W-:Y:S02]  /*11a0*/  @!P1 SHF.R.S32.HI R5, RZ, 0x1f, R6 ;  /* 0x0000001fff059819 */ /* 0x000fe40000011406 */
[----:B0-----:R-:W-:Y:S02]  /*11b0*/  @!P1 IADD3 R10, P4, PT, R6, UR10, RZ ;  /* 0x0000000a060a9c10 */ /* 0x001fe4000ff9e0ff */
[----:B--2---:R-:W-:-:S04]  /*11c0*/  @!P2 ISETP.NE.AND P3, PT, R8, R11, PT ;  /* 0x0000000b0800a20c */ /* 0x004fc80003f65270 */
[----:B------:R-:W-:Y:S01]  /*11d0*/  @!P2 FSEL R13, R12, -1.875, !P3 ;  /* 0xbff000000c0da808 */ /* 0x000fe20005800000 */
[----:B------:R-:W-:-:S04]  /*11e0*/  @!P2 IMAD.MOV.U32 R12, RZ, RZ, RZ ;  /* 0x000000ffff0ca224 */ /* 0x000fc800078e00ff */
[----:B------:R-:W0:Y:S01]  /*11f0*/  @!P2 F2I.F64.TRUNC R7, R12 ;  /* 0x0000000c0007a311 */ /* 0x000e22000030d100 */
[----:B------:R-:W-:Y:S01]  /*1200*/  @!P1 IADD3 R14, P3, PT, R6, UR14, RZ ;  /* 0x0000000e060e9c10 */ /* 0x000fe2000ff7e0ff */
[C---:B------:R-:W-:Y:S01]  /*1210*/  @!P2 IMAD.WIDE R8, R4.reuse, R17, UR4 ;  /* 0x000000040408ae25 */ /* 0x040fe2000f8e0211 */
[C---:B------:R-:W-:Y:S02]  /*1220*/  @!P1 IADD3.X R11, PT, PT, R5.reuse, UR11, RZ, P4, !PT ;  /* 0x0000000b050b9c10 */ /* 0x040fe4000a7fe4ff */
[----:B------:R-:W-:Y:S02]  /*1230*/  @!P1 IADD3.X R15, PT, PT, R5, UR15, RZ, P3, !PT ;  /* 0x0000000f050f9c10 */ /* 0x000fe40009ffe4ff */
[----:B0-----:R0:W-:Y:S04]  /*1240*/  @!P2 STG.E desc[UR18][R8.64], R7 ;  /* 0x000000070800a986 */ /* 0x0011e8000c101912 */
[----:B------:R-:W2:Y:S04]  /*1250*/  @!P1 LDG.E.U8 R14, desc[UR18][R14.64] ;  /* 0x000000120e0e9981 */ /* 0x000ea8000c1e1100 */
[----:B------:R1:W2:Y:S01]  /*1260*/  @!P1 LDG.E.U8 R11, desc[UR18][R10.64] ;  /* 0x000000120a0b9981 */ /* 0x0002a2000c1e1100 */
[----:B------:R-:W-:-:S02]  /*1270*/  VIADD R5, R4, 0x100 ;  /* 0x0000010004057836 */ /* 0x000fc40000000000 */
[----:B------:R-:W-:-:S03]  /*1280*/  @!P1 IMAD.MOV.U32 R12, RZ, RZ, 0x40000000 ;  /* 0x40000000ff0c9424 */ /* 0x000fc600078e00ff */
[----:B------:R-:W-:Y:S01]  /*1290*/  ISETP.GE.AND P2, PT, R5, UR8, PT ;  /* 0x0000000805007c0c */ /* 0x000fe2000bf46270 */
[----:B------:R-:W-:-:S12]  /*12a0*/  IMAD.MOV.U32 R19, RZ, RZ, 0x4 ;  /* 0x00000004ff137424 */ /* 0x000fd800078e00ff */
[----:B0-----:R-:W-:Y:S02]  /*12b0*/  @!P2 SHF.R.S32.HI R7, RZ, 0x1f, R5 ;  /* 0x0000001fff07a819 */ /* 0x001fe40000011405 */
[----:B-1----:R-:W-:Y:S02]  /*12c0*/  @!P2 IADD3 R10, P4, PT, R5, UR10, RZ ;  /* 0x0000000a050aac10 */ /* 0x002fe4000ff9e0ff */
[----:B--2---:R-:W-:-:S04]  /*12d0*/  @!P1 ISETP.NE.AND P3, PT, R14, R11, PT ;  /* 0x0000000b0e00920c */ /* 0x004fc80003f65270 */
[----:B------:R-:W-:Y:S01]  /*12e0*/  @!P1 FSEL R13, R12, -1.875, !P3 ;  /* 0xbff000000c0d9808 */ /* 0x000fe20005800000 */
[----:B------:R-:W-:-:S04]  /*12f0*/  @!P1 IMAD.MOV.U32 R12, RZ, RZ, RZ ;  /* 0x000000ffff0c9224 */ /* 0x000fc800078e00ff */
[----:B------:R-:W0:Y:S01]  /*1300*/  @!P1 F2I.F64.TRUNC R17, R12 ;  /* 0x0000000c00119311 */ /* 0x000e22000030d100 */
[----:B------:R-:W-:Y:S02]  /*1310*/  @!P2 IADD3 R8, P3, PT, R5, UR14, RZ ;  /* 0x0000000e0508ac10 */ /* 0x000fe4000ff7e0ff */
[C---:B------:R-:W-:Y:S02]  /*1320*/  @!P2 IADD3.X R11, PT, PT, R7.reuse, UR11, RZ, P4, !PT ;  /* 0x0000000b070bac10 */ /* 0x040fe4000a7fe4ff */
[----:B------:R-:W-:Y:S01]  /*1330*/  @!P2 IADD3.X R9, PT, PT, R7, UR15, RZ, P3, !PT ;  /* 0x0000000f0709ac10 */ /* 0x000fe20009ffe4ff */
[----:B------:R-:W-:-:S05]  /*1340*/  @!P1 IMAD.WIDE R6, R6, R19, UR4 ;  /* 0x0000000406069e25 */ /* 0x000fca000f8e0213 */
[----:B0-----:R0:W-:Y:S04]  /*1350*/  @!P1 STG.E desc[UR18][R6.64], R17 ;  /* 0x0000001106009986 */ /* 0x0011e8000c101912 */
[----:B------:R-:W2:Y:S04]  /*1360*/  @!P2 LDG.E.U8 R8, desc[UR18][R8.64] ;  /* 0x000000120808a981 */ /* 0x000ea8000c1e1100 */
[----:B------:R1:W2:Y:S01]  /*1370*/  @!P2 LDG.E.U8 R11, desc[UR18][R10.64] ;  /* 0x000000120a0ba981 */ /* 0x0002a2000c1e1100 */
[----:B------:R-:W-:Y:S02]  /*1380*/  VIADD R14, R4, 0x180 ;  /* 0x00000180040e7836 */ /* 0x000fe40000000000 */
[----:B------:R-:W-:-:S03]  /*1390*/  @!P2 IMAD.MOV.U32 R12, RZ, RZ, 0x40000000 ;  /* 0x40000000ff0ca424 */ /* 0x000fc600078e00ff */
[----:B------:R-:W-:Y:S01]  /*13a0*/  ISETP.GE.AND P1, PT, R14, UR8, PT ;  /* 0x000000080e007c0c */ /* 0x000fe2000bf26270 */
[----:B------:R-:W-:-:S12]  /*13b0*/  IMAD.MOV.U32 R18, RZ, RZ, 0x4 ;  /* 0x00000004ff127424 */ /* 0x000fd800078e00ff */
[----:B------:R-:W-:Y:S02]  /*13c0*/  @!P1 SHF.R.S32.HI R4, RZ, 0x1f, R14 ;  /* 0x0000001fff049819 */ /* 0x000fe4000001140e */
[----:B-1----:R-:W-:Y:S02]  /*13d0*/  @!P1 IADD3 R10, P4, PT, R14, UR10, RZ ;  /* 0x0000000a0e0a9c10 */ /* 0x002fe4000ff9e0ff */
[----:B--2---:R-:W-:-:S04]  /*13e0*/  @!P2 ISETP.NE.AND P3, PT, R8, R11, PT ;  /* 0x0000000b0800a20c */ /* 0x004fc80003f65270 */
[----:B------:R-:W-:Y:S01]  /*13f0*/  @!P2 FSEL R13, R12, -1.875, !P3 ;  /* 0xbff000000c0da808 */ /* 0x000fe20005800000 */
[----:B------:R-:W-:-:S04]  /*1400*/  @!P2 IMAD.MOV.U32 R12, RZ, RZ, RZ ;  /* 0x000000ffff0ca224 */ /* 0x000fc800078e00ff */
[----:B------:R-:W1:Y:S01]  /*1410*/  @!P2 F2I.F64.TRUNC R15, R12 ;  /* 0x0000000c000fa311 */ /* 0x000e62000030d100 */
[----:B------:R-:W-:Y:S02]  /*1420*/  @!P1 IADD3 R8, P3, PT, R14, UR14, RZ ;  /* 0x0000000e0e089c10 */ /* 0x000fe4000ff7e0ff */
[C---:B------:R-:W-:Y:S02]  /*1430*/  @!P1 IADD3.X R11, PT, PT, R4.reuse, UR11, RZ, P4, !PT ;  /* 0x0000000b040b9c10 */ /* 0x040fe4000a7fe4ff */
[----:B------:R-:W-:Y:S01]  /*1440*/  @!P1 IADD3.X R9, PT, PT, R4, UR15, RZ, P3, !PT ;  /* 0x0000000f04099c10 */ /* 0x000fe20009ffe4ff */
[----:B------:R-:W-:-:S05]  /*1450*/  @!P2 IMAD.WIDE R4, R5, R18, UR4 ;  /* 0x000000040504ae25 */ /* 0x000fca000f8e0212 */
[----:B-1----:R2:W-:Y:S04]  /*1460*/  @!P2 STG.E desc[UR18][R4.64], R15 ;  /* 0x0000000f0400a986 */ /* 0x0025e8000c101912 */
[----:B------:R-:W3:Y:S04]  /*1470*/  @!P1 LDG.E.U8 R8, desc[UR18][R8.64] ;  /* 0x0000001208089981 */ /* 0x000ee8000c1e1100 */
[----:B------:R-:W3:Y:S01]  /*1480*/  @!P1 LDG.E.U8 R11, desc[UR18][R10.64] ;  /* 0x000000120a0b9981 */ /* 0x000ee2000c1e1100 */
[----:B------:R-:W-:Y:S02]  /*1490*/  @!P1 IMAD.MOV.U32 R12, RZ, RZ, 0x40000000 ;  /* 0x40000000ff0c9424 */ /* 0x000fe400078e00ff */
[----:B0-----:R-:W-:-:S04]  /*14a0*/  IMAD.MOV.U32 R7, RZ, RZ, 0x4 ;  /* 0x00000004ff077424 */ /* 0x001fc800078e00ff */
[----:B------:R-:W-:-:S04]  /*14b0*/  @!P1 IMAD.WIDE R6, R14, R7, UR4 ;  /* 0x000000040e069e25 */ /* 0x000fc8000f8e0207 */
[----:B------:R-:W-:Y:S01]  /*14c0*/  VIADD R3, R3, 0x4 ;  /* 0x0000000403037836 */ /* 0x000fe20000000000 */
[----:B---3--:R-:W-:-:S04]  /*14d0*/  @!P1 ISETP.NE.AND P2, PT, R8, R11, PT ;  /* 0x0000000b0800920c */ /* 0x008fc80003f45270 */
[----:B------:R-:W-:Y:S01]  /*14e0*/  @!P1 FSEL R13, R12, -1.875, !P2 ;  /* 0xbff000000c0d9808 */ /* 0x000fe20005000000 */
[----:B------:R-:W-:-:S05]  /*14f0*/  @!P1 IMAD.MOV.U32 R12, RZ, RZ, RZ ;  /* 0x000000ffff0c9224 */ /* 0x000fca00078e00ff */
[----:B------:R-:W0:Y:S02]  /*1500*/  @!P1 F2I.F64.TRUNC R13, R12 ;  /* 0x0000000c000d9311 */ /* 0x000e24000030d100 */
[----:B0-----:R2:W-:Y:S02]  /*1510*/  @!P1 STG.E desc[UR18][R6.64], R13 ;  /* 0x0000000d06009986 */ /* 0x0015e4000c101912 */
.L_x_245:
[----:B------:R-:W-:Y:S05]  /*1520*/  @!P0 EXIT ;  /* 0x000000000000894d */ /* 0x000fea0003800000 */
[----:B------:R-:W-:Y:S02]  /*1530*/  ISETP.NE.AND P1, PT, R16, 0x1, PT ;  /* 0x000000011000780c */ /* 0x000fe40003f25270 */
[----:B------:R-:W-:-:S04]  /*1540*/  LOP3.LUT R2, R2, 0x1, RZ, 0xc0, !PT ;  /* 0x0000000102027812 */ /* 0x000fc800078ec0ff */
[----:B------:R-:W-:-:S07]  /*1550*/  ISETP.NE.U32.AND P0, PT, R2, 0x1, PT ;  /* 0x000000010200780c */ /* 0x000fce0003f05070 */
[----:B------:R-:W-:Y:S06]  /*1560*/  @!P1 BRA `(.L_x_246) ;  /* 0x00000000008c9947 */ /* 0x000fec0003800000 */
[----:B------:R-:W-:-:S05]  /*1570*/  IMAD R16, R3, 0x80, R0 ;  /* 0x0000008003107824 */ /* 0x000fca00078e0200 */
[----:B------:R-:W-:-:S13]  /*1580*/  ISETP.GE.AND P1, PT, R16, UR8, PT ;  /* 0x0000000810007c0c */ /* 0x000fda000bf26270 */
[----:B------:R-:W-:Y:S02]  /*1590*/  @!P1 SHF.R.S32.HI R2, RZ, 0x1f, R16 ;  /* 0x0000001fff029819 */ /* 0x000fe40000011410 */
[C---:B--2---:R-:W-:Y:S02]  /*15a0*/  @!P1 IADD3 R6, P3, PT, R16.reuse, UR10, RZ ;  /* 0x0000000a10069c10 */ /* 0x044fe4000ff7e0ff */
[----:B------:R-:W-:Y:S02]  /*15b0*/  @!P1 IADD3 R4, P2, PT, R16, UR14, RZ ;  /* 0x0000000e10049c10 */ /* 0x000fe4000ff5e0ff */
[C---:B------:R-:W-:Y:S02]  /*15c0*/  @!P1 IADD3.X R7, PT, PT, R2.reuse, UR11, RZ, P3, !PT ;  /* 0x0000000b02079c10 */ /* 0x040fe40009ffe4ff */
[----:B------:R-:W-:-:S04]  /*15d0*/  @!P1 IADD3.X R5, PT, PT, R2, UR15, RZ, P2, !PT ;  /* 0x0000000f02059c10 */ /* 0x000fc800097fe4ff */
[----:B------:R-:W2:Y:S04]  /*15e0*/  @!P1 LDG.E.U8 R7, desc[UR18][R6.64] ;  /* 0x0000001206079981 */ /* 0x000ea8000c1e1100 */
[----:B------:R-:W2:Y:S01]  /*15f0*/  @!P1 LDG.E.U8 R4, desc[UR18][R4.64] ;  /* 0x0000001204049981 */ /* 0x000ea2000c1e1100 */
[----:B------:R-:W-:Y:S02]  /*1600*/  VIADD R14, R16, 0x80 ;  /* 0x00000080100e7836 */ /* 0x000fe40000000000 */
[----:B01----:R-:W-:-:S03]  /*1610*/  @!P1 IMAD.MOV.U32 R8, RZ, RZ, 0x40000000 ;  /* 0x40000000ff089424 */ /* 0x003fc600078e00ff */
[----:B------:R-:W-:Y:S01]  /*1620*/  ISETP.GE.AND P2, PT, R14, UR8, PT ;  /* 0x000000080e007c0c */ /* 0x000fe2000bf46270 */
[----:B------:R-:W-:-:S12]  /*1630*/  IMAD.MOV.U32 R17, RZ, RZ, 0x4 ;  /* 0x00000004ff117424 */ /* 0x000fd800078e00ff */
[----:B------:R-:W-:Y:S02]  /*1640*/  @!P2 SHF.R.S32.HI R2, RZ, 0x1f, R14 ;  /* 0x0000001fff02a819 */ /* 0x000fe4000001140e */
[----:B------:R-:W-:-:S04]  /*1650*/  @!P2 IADD3 R12, P4, PT, R14, UR10, RZ ;  /* 0x0000000a0e0cac10 */ /* 0x000fc8000ff9e0ff */
[----:B------:R-:W-:Y:S02]  /*1660*/  @!P2 IADD3.X R13, PT, PT, R2, UR11, RZ, P4, !PT ;  /* 0x0000000b020dac10 */ /* 0x000fe4000a7fe4ff */
[----:B--2---:R-:W-:-:S04]  /*1670*/  @!P1 ISETP.NE.AND P3, PT, R4, R7, PT ;  /* 0x000000070400920c */ /* 0x004fc80003f65270 */
[----:B------:R-:W-:Y:S01]  /*1680*/  @!P1 FSEL R9, R8, -1.875, !P3 ;  /* 0xbff0000008099808 */ /* 0x000fe20005800000 */
[----:B------:R-:W-:-:S04]  /*1690*/  @!P1 IMAD.MOV.U32 R8, RZ, RZ, RZ ;  /* 0x000000ffff089224 */ /* 0x000fc800078e00ff */
[----:B------:R-:W0:Y:S01]  /*16a0*/  @!P1 F2I.F64.TRUNC R15, R8 ;  /* 0x00000008000f9311 */ /* 0x000e22000030d100 */
[----:B------:R-:W-:Y:S01]  /*16b0*/  @!P2 IADD3 R10, P3, PT, R14, UR14, RZ ;  /* 0x0000000e0e0aac10 */ /* 0x000fe2000ff7e0ff */
[----:B------:R-:W-:-:S03]  /*16c0*/  @!P1 IMAD.WIDE R4, R16, R17, UR4 ;  /* 0x0000000410049e25 */ /* 0x000fc6000f8e0211 */
[----:B------:R-:W-:Y:S02]  /*16d0*/  @!P2 IADD3.X R11, PT, PT, R2, UR15, RZ, P3, !PT ;  /* 0x0000000f020bac10 */ /* 0x000fe40009ffe4ff */
[----:B0-----:R3:W-:Y:S04]  /*16e0*/  @!P1 STG.E desc[UR18][R4.64], R15 ;  /* 0x0000000f04009986 */ /* 0x0017e8000c101912 */
[----:B------:R-:W2:Y:S04]  /*16f0*/  @!P2 LDG.E.U8 R10, desc[UR18][R10.64] ;  /* 0x000000120a0aa981 */ /* 0x000ea8000c1e1100 */
[----:B------:R-:W2:Y:S01]  /*1700*/  @!P2 LDG.E.U8 R13, desc[UR18][R12.64] ;  /* 0x000000120c0da981 */ /* 0x000ea2000c1e1100 */
[----:B------:R-:W-:-:S02]  /*1710*/  @!P2 IMAD.MOV.U32 R8, RZ, RZ, 0x40000000 ;  /* 0x40000000ff08a424 */ /* 0x000fc400078e00ff */
[----:B------:R-:W-:-:S04]  /*1720*/  IMAD.MOV.U32 R7, RZ, RZ, 0x4 ;  /* 0x00000004ff077424 */ /* 0x000fc800078e00ff */
[----:B------:R-:W-:-:S04]  /*1730*/  @!P2 IMAD.WIDE R6, R14, R7, UR4 ;  /* 0x000000040e06ae25 */ /* 0x000fc8000f8e0207 */
[----:B------:R-:W-:Y:S01]  /*1740*/  VIADD R3, R3, 0x2 ;  /* 0x0000000203037836 */ /* 0x000fe20000000000 */
[----:B--2---:R-:W-:-:S04]  /*1750*/  @!P2 ISETP.NE.AND P1, PT, R10, R13, PT ;  /* 0x0000000d0a00a20c */ /* 0x004fc80003f25270 */
[----:B------:R-:W-:Y:S01]  /*1760*/  @!P2 FSEL R9, R8, -1.875, !P1 ;  /* 0xbff000000809a808 */ /* 0x000fe20004800000 */
[----:B------:R-:W-:-:S05]  /*1770*/  @!P2 IMAD.MOV.U32 R8, RZ, RZ, RZ ;  /* 0x000000ffff08a224 */ /* 0x000fca00078e00ff */
[----:B------:R-:W0:Y:S02]  /*1780*/  @!P2 F2I.F64.TRUNC R9, R8 ;  /* 0x000000080009a311 */ /* 0x000e24000030d100 */
[----:B0-----:R3:W-:Y:S02]  /*1790*/  @!P2 STG.E desc[UR18][R6.64], R9 ;  /* 0x000000090600a986 */ /* 0x0017e4000c101912 */
.L_x_246:
[----:B------:R-:W-:Y:S05]  /*17a0*/  @P0 EXIT ;  /* 0x000000000000094d */ /* 0x000fea0003800000 */
[----:B------:R-:W-:-:S05]  /*17b0*/  IMAD R3, R3, 0x80, R0 ;  /* 0x0000008003037824 */ /* 0x000fca00078e0200 */
[----:B------:R-:W-:-:S13]  /*17c0*/  ISETP.GE.AND P0, PT, R3, UR8, PT ;  /* 0x0000000803007c0c */ /* 0x000fda000bf06270 */
[----:B------:R-:W-:Y:S05]  /*17d0*/  @P0 EXIT ;  /* 0x000000000000094d */ /* 0x000fea0003800000 */
[----:B------:R-:W-:Y:S02]  /*17e0*/  SHF.R.S32.HI R0, RZ, 0x1f, R3 ;  /* 0x0000001fff007819 */ /* 0x000fe40000011403 */
[C---:B--23--:R-:W-:Y:S02]  /*17f0*/  IADD3 R6, P1, PT, R3.reuse, UR10, RZ ;  /* 0x0000000a03067c10 */ /* 0x04cfe4000ff3e0ff */
[----:B------:R-:W-:Y:S02]  /*1800*/  IADD3 R4, P0, PT, R3, UR14, RZ ;  /* 0x0000000e03047c10 */ /* 0x000fe4000ff1e0ff */
[C---:B------:R-:W-:Y:S02]  /*1810*/  IADD3.X R7, PT, PT, R0.reuse, UR11, RZ, P1, !PT ;  /* 0x0000000b00077c10 */ /* 0x040fe40008ffe4ff */
[----:B------:R-:W-:-:S04]  /*1820*/  IADD3.X R5, PT, PT, R0, UR15, RZ, P0, !PT ;  /* 0x0000000f00057c10 */ /* 0x000fc800087fe4ff */
[----:B------:R-:W2:Y:S04]  /*1830*/  LDG.E.U8 R7, desc[UR18][R6.64] ;  /* 0x0000001206077981 */ /* 0x000ea8000c1e1100 */
[----:B------:R-:W2:Y:S01]  /*1840*/  LDG.E.U8 R4, desc[UR18][R4.64] ;  /* 0x0000001204047981 */ /* 0x000ea2000c1e1100 */
[----:B01----:R-:W-:Y:S02]  /*1850*/  IMAD.MOV.U32 R8, RZ, RZ, 0x40000000 ;  /* 0x40000000ff087424 */ /* 0x003fe400078e00ff */
[----:B------:R-:W-:-:S04]  /*1860*/  IMAD.MOV.U32 R2, RZ, RZ, 0x4 ;  /* 0x00000004ff027424 */ /* 0x000fc800078e00ff */
[----:B------:R-:W-:Y:S01]  /*1870*/  IMAD.WIDE R2, R3, R2, UR4 ;  /* 0x0000000403027e25 */ /* 0x000fe2000f8e0202 */
[----:B--2---:R-:W-:-:S04]  /*1880*/  ISETP.NE.AND P0, PT, R4, R7, PT ;  /* 0x000000070400720c */ /* 0x004fc80003f05270 */
[----:B------:R-:W-:Y:S01]  /*1890*/  FSEL R9, R8, -1.875, !P0 ;  /* 0xbff0000008097808 */ /* 0x000fe20004000000 */
[----:B------:R-:W-:-:S05]  /*18a0*/  IMAD.MOV.U32 R8, RZ, RZ, RZ ;  /* 0x000000ffff087224 */ /* 0x000fca00078e00ff */
[----:B------:R-:W0:Y:S02]  /*18b0*/  F2I.F64.TRUNC R9, R8 ;  /* 0x0000000800097311 */ /* 0x000e24000030d100 */
[----:B0-----:R-:W-:Y:S01]  /*18c0*/  STG.E desc[UR18][R2.64], R9 ;  /* 0x0000000902007986 */ /* 0x001fe2000c101912 */
[----:B------:R-:W-:Y:S05]  /*18d0*/  EXIT ;  /* 0x000000000000794d */ /* 0x000fea0003800000 */
.L_x_240:
[----:B------:R-:W-:-:S06]  /*18e0*/  UISETP.GE.AND UP0, UPT, UR17, 0x1, UPT ;  /* 0x000000011100788c */ /* 0x000fcc000bf06270 */
[----:B------:R-:W-:-:S13]  /*18f0*/  PLOP3.LUT P0, PT, PT, PT, UP0, 0x80, 0x8 ;  /* 0x000000000008781c */ /* 0x000fda0003f0f008 */
[----:B------:R-:W-:Y:S05]  /*1900*/  @!P0 EXIT ;  /* 0x000000000000894d */ /* 0x000fea0003800000 */
[----:B------:R-:W-:Y:S01]  /*1910*/  UISETP.GE.U32.AND UP0, UPT, UR17, 0x8, UPT ;  /* 0x000000081100788c */ /* 0x000fe2000bf06070 */
[----:B------:R-:W-:Y:S01]  /*1920*/  IMAD.MOV.U32 R3, RZ, RZ, RZ ;  /* 0x000000ffff037224 */ /* 0x000fe200078e00ff */
[----:B------:R-:W-:-:S07]  /*1930*/  ULOP3.LUT UR9, UR17, 0x7, URZ, 0xc0, !UPT ;  /* 0x0000000711097892 */ /* 0x000fce000f8ec0ff */
[----:B------:R-:W-:Y:S05]  /*1940*/  BRA.U !UP0, `(.L_x_247) ;  /* 0x0000000508547547 */ /* 0x000fea000b800000 */
[----:B------:R-:W-:Y:S01]  /*1950*/  ULOP3.LUT UR12, UR17, 0x7ffffff8, URZ, 0xc0, !UPT ;  /* 0x7ffffff8110c7892 */ /* 0x000fe2000f8ec0ff */
[----:B------:R-:W-:Y:S01]  /*1960*/  IMAD.MOV.U32 R11, RZ, RZ, 0x4 ;  /* 0x00000004ff0b7424 */ /* 0x000fe200078e00ff */
[----:B------:R-:W-:Y:S01]  /*1970*/  UIADD3 UR7, UP0, UPT, UR4, 0x600, URZ ;  /* 0x0000060004077890 */ /* 0x000fe2000ff1e0ff */
[C---:B------:R-:W-:Y:S01]  /*1980*/  VIADD R9, R0.reuse, 0x80 ;  /* 0x0000008000097836 */ /* 0x040fe20000000000 */
[----:B------:R-:W-:Y:S01]  /*1990*/  UIADD3 UR6, UPT, UPT, -UR12, URZ, URZ ;  /* 0x000000ff0c067290 */ /* 0x000fe2000fffe1ff */
[----:B------:R-:W-:Y:S01]  /*19a0*/  IMAD.WIDE.U32 R10, R0, R11, UR4 ;  /* 0x00000004000a7e25 */ /* 0x000fe2000f8e000b */
[----:B------:R-:W-:-:S03]  /*19b0*/  UIADD3.X UR8, UPT, UPT, URZ, UR5, URZ, UP0, !UPT ;  /* 0x00000005ff087290 */ /* 0x000fc600087fe4ff */
[----:B------:R-:W-:Y:S02]  /*19c0*/  IMAD.MOV.U32 R2, RZ, RZ, R0 ;  /* 0x000000ffff027224 */ /* 0x000fe400078e0000 */
[----:B------:R-:W-:Y:S02]  /*19d0*/  IMAD.MOV.U32 R8, RZ, RZ, RZ ;  /* 0x000000ffff087224 */ /* 0x000fe400078e00ff */
[----:B------:R-:W-:-:S07]  /*19e0*/  IMAD.U32 R3, RZ, RZ, UR12 ;  /* 0x0000000cff037e24 */ /* 0x000fce000f8e00ff */
.L_x_248:
[C---:B------:R-:W-:Y:S02]  /*19f0*/  IADD3 R16, P1, PT, R2.reuse, UR10, RZ ;  /* 0x0000000a02107c10 */ /* 0x040fe4000ff3e0ff */
[----:B-1----:R-:W-:Y:S02]  /*1a00*/  IADD3 R12, P0, PT, R2, UR14, RZ ;  /* 0x0000000e020c7c10 */ /* 0x002fe4000ff1e0ff */
[C---:B------:R-:W-:Y:S02]  /*1a10*/  IADD3.X R17, PT, PT, R8.reuse, UR11, RZ, P1, !PT ;  /* 0x0000000b08117c10 */ /* 0x040fe40008ffe4ff */
[----:B------:R-:W-:-:S04]  /*1a20*/  IADD3.X R13, PT, PT, R8, UR15, RZ, P0, !PT ;  /* 0x0000000f080d7c10 */ /* 0x000fc800087fe4ff */
[----:B------:R-:W2:Y:S04]  /*1a30*/  LDG.E.U8 R17, desc[UR18][R16.64] ;  /* 0x0000001210117981 */ /* 0x000ea8000c1e1100 */
[----:B------:R-:W2:Y:S01]  /*1a40*/  LDG.E.U8 R12, desc[UR18][R12.64] ;  /* 0x000000120c0c7981 */ /* 0x000ea2000c1e1100 */
[----:B------:R-:W-:Y:S02]  /*1a50*/  IMAD.MOV.U32 R14, RZ, RZ, 0x40000000 ;  /* 0x40000000ff0e7424 */ /* 0x000fe400078e00ff */
[----:B------:R-:W-:Y:S01]  /*1a60*/  IMAD.MOV.U32 R18, RZ, RZ, RZ ;  /* 0x000000ffff127224 */ /* 0x000fe200078e00ff */
[----:B--2---:R-:W-:-:S04]  /*1a70*/  ISETP.NE.AND P0, PT, R12, R17, PT ;  /* 0x000000110c00720c */ /* 0x004fc80003f05270 */
[----:B------:R-:W-:Y:S02]  /*1a80*/  FSEL R19, R14, -1.875, !P0 ;  /* 0xbff000000e137808 */ /* 0x000fe40004000000 */
[----:B------:R-:W-:-:S04]  /*1a90*/  IADD3 R4, P0, PT, R9, 0x180, RZ ;  /* 0x0000018009047810 */ /* 0x000fc80007f1e0ff */
[----:B------:R-:W0:Y:S01]  /*1aa0*/  F2I.F64.TRUNC R19, R18 ;  /* 0x0000001200137311 */ /* 0x000e22000030d100 */
[----:B------:R-:W-:Y:S02]  /*1ab0*/  LEA.HI.X.SX32 R5, R9, RZ, 0x1, P0 ;  /* 0x000000ff09057211 */ /* 0x000fe400000f0eff */
[C---:B------:R-:W-:Y:S02]  /*1ac0*/  IADD3 R6, P0, PT, R4.reuse, UR14, RZ ;  /* 0x0000000e04067c10 */ /* 0x040fe4000ff1e0ff */
[----:B------:R-:W-:Y:S02]  /*1ad0*/  IADD3 R4, P1, PT, R4, UR10, RZ ;  /* 0x0000000a04047c10 */ /* 0x000fe4000ff3e0ff */
[C---:B------:R-:W-:Y:S02]  /*1ae0*/  IADD3.X R7, PT, PT, R5.reuse, UR15, RZ, P0, !PT ;  /* 0x0000000f05077c10 */ /* 0x040fe400087fe4ff */
[----:B------:R-:W-:Y:S01]  /*1af0*/  IADD3.X R5, PT, PT, R5, UR11, RZ, P1, !PT ;  /* 0x0000000b05057c10 */ /* 0x000fe20008ffe4ff */
[----:B0-----:R0:W-:Y:S04]  /*1b00*/  STG.E desc[UR18][R10.64], R19 ;  /* 0x000000130a007986 */ /* 0x0011e8000c101912 */
[----:B------:R-:W2:Y:S04]  /*1b10*/  LDG.E.U8 R12, desc[UR18][R6.64+-0x180] ;  /* 0xfffe8012060c7981 */ /* 0x000ea8000c1e1100 */
[----:B------:R-:W2:Y:S01]  /*1b20*/  LDG.E.U8 R13, desc[UR18][R4.64+-0x180] ;  /* 0xfffe8012040d7981 */ /* 0x000ea2000c1e1100 */
[----:B------:R-:W-:Y:S01]  /*1b30*/  IMAD.MOV.U32 R16, RZ, RZ, RZ ;  /* 0x000000ffff107224 */ /* 0x000fe200078e00ff */
[----:B--2---:R-:W-:-:S04]  /*1b40*/  ISETP.NE.AND P0, PT, R12, R13, PT ;  /* 0x0000000d0c00720c */ /* 0x004fc80003f05270 */
[----:B------:R-:W-:-:S06]  /*1b50*/  FSEL R17, R14, -1.875, !P0 ;  /* 0xbff000000e117808 */ /* 0x000fcc0004000000 */
[----:B------:R-:W1:Y:S01]  /*1b60*/  F2I.F64.TRUNC R17, R16 ;  /* 0x0000001000117311 */ /* 0x000e62000030d100 */
[----:B------:R-:W-:Y:S02]  /*1b70*/  IMAD.U32 R12, RZ, RZ, UR7 ;  /* 0x00000007ff0c7e24 */ /* 0x000fe4000f8e00ff */
[----:B------:R-:W-:Y:S02]  /*1b80*/  IMAD.U32 R13, RZ, RZ, UR8 ;  /* 0x00000008ff0d7e24 */ /* 0x000fe4000f8e00ff */
[----:B------:R-:W-:-:S05]  /*1b90*/  IMAD.WIDE R12, R9, 0x4, R12 ;  /* 0x00000004090c7825 */ /* 0x000fca00078e020c */
[----:B-1----:R1:W-:Y:S04]  /*1ba0*/  STG.E desc[UR18][R12.64+-0x600], R17 ;  /* 0xfffa00110c007986 */ /* 0x0023e8000c101912 */
[----:B------:R-:W2:Y:S04]  /*1bb0*/  LDG.E.U8 R15, desc[UR18][R6.64+-0x100] ;  /* 0xffff0012060f7981 */ /* 0x000ea8000c1e1100 */
[----:B------:R-:W2:Y:S02]  /*1bc0*/  LDG.E.U8 R18, desc[UR18][R4.64+-0x100] ;  /* 0xffff001204127981 */ /* 0x000ea4000c1e1100 */
[----:B--2---:R-:W-:Y:S01]  /*1bd0*/  ISETP.NE.AND P0, PT, R15, R18, PT ;  /* 0x000000120f00720c */ /* 0x004fe20003f05270 */
[----:B------:R-:W-:-:S03]  /*1be0*/  IMAD.MOV.U32 R18, RZ, RZ, RZ ;  /* 0x000000ffff127224 */ /* 0x000fc600078e00ff */
[----:B0-----:R-:W-:-:S06]  /*1bf0*/  FSEL R19, R14, -1.875, !P0 ;  /* 0xbff000000e137808 */ /* 0x001fcc0004000000 */
[----:B------:R-:W0:Y:S02]  /*1c00*/  F2I.F64.TRUNC R19, R18 ;  /* 0x0000001200137311 */ /* 0x000e24000030d100 */
[----:B0-----:R0:W-:Y:S04]  /*1c10*/  STG.E desc[UR18][R12.64+-0x400], R19 ;  /* 0xfffc00130c007986 */ /* 0x0011e8000c101912 */
[----:B------:R-:W2:Y:S04]  /*1c20*/  LDG.E.U8 R15, desc[UR18][R6.64+-0x80] ;  /* 0xffff8012060f7981 */ /* 0x000ea8000c1e1100 */
[----:B------:R-:W2:Y:S02]  /*1c30*/  LDG.E.U8 R16, desc[UR18][R4.64+-0x80] ;  /* 0xffff801204107981 */ /* 0x000ea4000c1e1100 */
[----:B--2---:R-:W-:Y:S01]  /*1c40*/  ISETP.NE.AND P0, PT, R15, R16, PT ;  /* 0x000000100f00720c */ /* 0x004fe20003f05270 */
[----:B------:R-:W-:-:S03]  /*1c50*/  IMAD.MOV.U32 R16, RZ, RZ, RZ ;  /* 0x000000ffff107224 */ /* 0x000fc600078e00ff */
[----:B-1----:R-:W-:-:S06]  /*1c60*/  FSEL R17, R14, -1.875, !P0 ;  /* 0xbff000000e117808 */ /* 0x002fcc0004000000 */
[----:B------:R-:W1:Y:S02]  /*1c70*/  F2I.F64.TRUNC R17, R16 ;  /* 0x0000001000117311 */ /* 0x000e64000030d100 */
[----:B-1----:R1:W-:Y:S04]  /*1c80*/  STG.E desc[UR18][R12.64+-0x200], R17 ;  /* 0xfffe00110c007986 */ /* 0x0023e8000c101912 */
[----:B------:R-:W2:Y:S04]  /*1c90*/  LDG.E.U8 R15, desc[UR18][R6.64] ;  /* 0x00000012060f7981 */ /* 0x000ea8000c1e1100 */
[----:B------:R-:W2:Y:S02]  /*1ca0*/  LDG.E.U8 R20, desc[UR18][R4.64] ;  /* 0x0000001204147981 */ /* 0x000ea4000c1e1100 */
[----:B--2---:R-:W-:-:S04]  /*1cb0*/  ISETP.NE.AND P0, PT, R15, R20, PT ;  /* 0x000000140f00720c */ /* 0x004fc80003f05270 */
[----:B0-----:R-:W-:-:S06]  /*1cc0*/  FSEL R19, R14, -1.875, !P0 ;  /* 0xbff000000e137808 */ /* 0x001fcc0004000000 */
[----:B------:R-:W0:Y:S02]  /*1cd0*/  F2I.F64.TRUNC R19, R18 ;  /* 0x0000001200137311 */ /* 0x000e24000030d100 */
[----:B0-----:R0:W-:Y:S04]  /*1ce0*/  STG.E desc[UR18][R12.64], R19 ;  /* 0x000000130c007986 */ /* 0x0011e8000c101912 */
[----:B------:R-:W2:Y:S04]  /*1cf0*/  LDG.E.U8 R15, desc[UR18][R6.64+0x80] ;  /* 0x00008012060f7981 */ /* 0x000ea8000c1e1100 */
[----:B------:R-:W2:Y:S02]  /*1d00*/  LDG.E.U8 R20, desc[UR18][R4.64+0x80] ;  /* 0x0000801204147981 */ /* 0x000ea4000c1e1100 */
[----:B--2---:R-:W-:-:S04]  /*1d10*/  ISETP.NE.AND P0, PT, R15, R20, PT ;  /* 0x000000140f00720c */ /* 0x004fc80003f05270 */
        /* <DEDUP_REMOVED lines=10> */
[----:B------:R-:W2:Y:S01]  /*1dc0*/  LDG.E.U8 R20, desc[UR18][R4.64+0x180] ;  /* 0x0001801204147981 */ /* 0x000ea2000c1e1100 */
[----:B------:R-:W-:-:S04]  /*1dd0*/  UIADD3 UR6, UPT, UPT, UR6, 0x8, URZ ;  /* 0x0000000806067890 */ /* 0x000fc8000fffe0ff */
[----:B------:R-:W-:Y:S01]  /*1de0*/  UISETP.NE.AND UP0, UPT, UR6, URZ, UPT ;  /* 0x000000ff0600728c */ /* 0x000fe2000bf05270 */
[----:B------:R-:W-:Y:S01]  /*1df0*/  IADD3 R2, P1, PT, R2, 0x400, RZ ;  /* 0x0000040002027810 */ /* 0x000fe20007f3e0ff */
[----:B------:R-:W-:-:S04]  /*1e00*/  VIADD R9, R9, 0x400 ;  /* 0x0000040009097836 */ /* 0x000fc80000000000 */
[----:B------:R-:W-:Y:S01]  /*1e10*/  IMAD.X R8, RZ, RZ, R8, P1 ;  /* 0x000000ffff087224 */ /* 0x000fe200008e0608 */
[----:B--2---:R-:W-:-:S04]  /*1e20*/  ISETP.NE.AND P0, PT, R15, R20, PT ;  /* 0x000000140f00720c */ /* 0x004fc80003f05270 */
[----:B------:R-:W-:Y:S01]  /*1e30*/  FSEL R15, R14, -1.875, !P0 ;  /* 0xbff000000e0f7808 */ /* 0x000fe20004000000 */
[----:B------:R-:W-:-:S05]  /*1e40*/  IMAD.MOV.U32 R14, RZ, RZ, RZ ;  /* 0x000000ffff0e7224 */ /* 0x000fca00078e00ff */
[----:B------:R-:W0:Y:S02]  /*1e50*/  F2I.F64.TRUNC R15, R14 ;  /* 0x0000000e000f7311 */ /* 0x000e24000030d100 */
[----:B0-----:R1:W-:Y:S01]  /*1e60*/  STG.E desc[UR18][R12.64+0x600], R15 ;  /* 0x0006000f0c007986 */ /* 0x0013e2000c101912 */
[----:B------:R-:W-:-:S05]  /*1e70*/  IADD3 R10, P0, PT, R10, 0x1000, RZ ;  /* 0x000010000a0a7810 */ /* 0x000fca0007f1e0ff */
[----:B------:R-:W-:Y:S01]  /*1e80*/  IMAD.X R11, RZ, RZ, R11, P0 ;  /* 0x000000ffff0b7224 */ /* 0x000fe200000e060b */
[----:B------:R-:W-:Y:S07]  /*1e90*/  BRA.U UP0, `(.L_x_248) ;  /* 0xfffffff900d47547 */ /* 0x000fee000b83ffff */
.L_x_247:
[----:B------:R-:W-:-:S13]  /*1ea0*/  ISETP.NE.AND P0, PT, RZ, UR9, PT ;  /* 0x00000009ff007c0c */ /* 0x000fda000bf05270 */
[----:B------:R-:W-:Y:S05]  /*1eb0*/  @!P0 EXIT ;  /* 0x000000000000894d */ /* 0x000fea0003800000 */
[----:B------:R-:W-:Y:S02]  /*1ec0*/  UISETP.GE.U32.AND UP0, UPT, UR9, 0x4, UPT ;  /* 0x000000040900788c */ /* 0x000fe4000bf06070 */
[----:B------:R-:W-:-:S07]  /*1ed0*/  ULOP3.LUT UR6, UR17, 0x3, URZ, 0xc0, !UPT ;  /* 0x0000000311067892 */ /* 0x000fce000f8ec0ff */
[----:B------:R-:W-:Y:S05]  /*1ee0*/  BRA.U !UP0, `(.L_x_249) ;  /* 0x0000000108907547 */ /* 0x000fea000b800000 */
[----:B------:R-:W-:-:S05]  /*1ef0*/  IMAD R8, R3, 0x80, R0 ;  /* 0x0000008003087824 */ /* 0x000fca00078e0200 */
[----:B------:R-:W-:Y:S02]  /*1f00*/  SHF.R.S32.HI R2, RZ, 0x1f, R8 ;  /* 0x0000001fff027819 */ /* 0x000fe40000011408 */
[C---:B------:R-:W-:Y:S02]  /*1f10*/  IADD3 R6, P0, PT, R8.reuse, UR14, RZ ;  /* 0x0000000e08067c10 */ /* 0x040fe4000ff1e0ff */
[----:B------:R-:W-:Y:S02]  /*1f20*/  IADD3 R4, P1, PT, R8, UR10, RZ ;  /* 0x0000000a08047c10 */ /* 0x000fe4000ff3e0ff */
[C---:B------:R-:W-:Y:S02]  /*1f30*/  IADD3.X R7, PT, PT, R2.reuse, UR15, RZ, P0, !PT ;  /* 0x0000000f02077c10 */ /* 0x040fe400087fe4ff */
[----:B------:R-:W-:-:S03]  /*1f40*/  IADD3.X R5, PT, PT, R2, UR11, RZ, P1, !PT ;  /* 0x0000000b02057c10 */ /* 0x000fc60008ffe4ff */
[----:B------:R-:W2:Y:S04]  /*1f50*/  LDG.E.U8 R2, desc[UR18][R6.64] ;  /* 0x0000001206027981 */ /* 0x000ea8000c1e1100 */
[----:B------:R-:W2:Y:S01]  /*1f60*/  LDG.E.U8 R9, desc[UR18][R4.64] ;  /* 0x0000001204097981 */ /* 0x000ea2000c1e1100 */
[----:B------:R-:W-:Y:S02]  /*1f70*/  IMAD.MOV.U32 R14, RZ, RZ, 0x40000000 ;  /* 0x40000000ff0e7424 */ /* 0x000fe400078e00ff */
[----:B------:R-:W-:Y:S01]  /*1f80*/  IMAD.MOV.U32 R10, RZ, RZ, RZ ;  /* 0x000000ffff0a7224 */ /* 0x000fe200078e00ff */
[----:B--2---:R-:W-:Y:S01]  /*1f90*/  ISETP.NE.AND P0, PT, R2, R9, PT ;  /* 0x000000090200720c */ /* 0x004fe20003f05270 */
[----:B------:R-:W-:-:S03]  /*1fa0*/  IMAD.MOV.U32 R9, RZ, RZ, 0x4 ;  /* 0x00000004ff097424 */ /* 0x000fc600078e00ff */
[----:B------:R-:W-:Y:S01]  /*1fb0*/  FSEL R11, R14, -1.875, !P0 ;  /* 0xbff000000e0b7808 */ /* 0x000fe20004000000 */
[----:B------:R-:W-:-:S05]  /*1fc0*/  IMAD.WIDE R8, R8, R9, UR4 ;  /* 0x0000000408087e25 */ /* 0x000fca000f8e0209 */
[----:B------:R-:W0:Y:S02]  /*1fd0*/  F2I.F64.TRUNC R11, R10 ;  /* 0x0000000a000b7311 */ /* 0x000e24000030d100 */
[----:B0-----:R0:W-:Y:S04]  /*1fe0*/  STG.E desc[UR18][R8.64], R11 ;  /* 0x0000000b08007986 */ /* 0x0011e8000c101912 */
[----:B------:R-:W2:Y:S04]  /*1ff0*/  LDG.E.U8 R2, desc[UR18][R6.64+0x80] ;  /* 0x0000801206027981 */ /* 0x000ea8000c1e1100 */
[----:B-1----:R-:W2:Y:S01]  /*2000*/  LDG.E.U8 R13, desc[UR18][R4.64+0x80] ;  /* 0x00008012040d7981 */ /* 0x002ea2000c1e1100 */
[----:B------:R-:W-:Y:S01]  /*2010*/  IMAD.MOV.U32 R12, RZ, RZ, RZ ;  /* 0x000000ffff0c7224 */ /* 0x000fe200078e00ff */
[----:B--2---:R-:W-:-:S04]  /*2020*/  ISETP.NE.AND P0, PT, R2, R13, PT ;  /* 0x0000000d0200720c */ /* 0x004fc80003f05270 */
[----:B------:R-:W-:-:S06]  /*2030*/  FSEL R13, R14, -1.875, !P0 ;  /* 0xbff000000e0d7808 */ /* 0x000fcc0004000000 */
        /* <DEDUP_REMOVED lines=10> */
[----:B------:R-:W-:Y:S01]  /*20e0*/  VIADD R3, R3, 0x4 ;  /* 0x0000000403037836 */ /* 0x000fe20000000000 */
[----:B--2---:R-:W-:-:S04]  /*20f0*/  ISETP.NE.AND P0, PT, R2, R15, PT ;  /* 0x0000000f0200720c */ /* 0x004fc80003f05270 */
[----:B-1----:R-:W-:-:S06]  /*2100*/  FSEL R13, R14, -1.875, !P0 ;  /* 0xbff000000e0d7808 */ /* 0x002fcc0004000000 */
[----:B------:R-:W1:Y:S02]  /*2110*/  F2I.F64.TRUNC R13, R12 ;  /* 0x0000000c000d7311 */ /* 0x000e64000030d100 */
[----:B-1----:R0:W-:Y:S02]  /*2120*/  STG.E desc[UR18][R8.64+0x600], R13 ;  /* 0x0006000d08007986 */ /* 0x0021e4000c101912 */
.L_x_249:
[----:B------:R-:W-:-:S13]  /*2130*/  ISETP.NE.AND P0, PT, RZ, UR6, PT ;  /* 0x00000006ff007c0c */ /* 0x000fda000bf05270 */
[----:B------:R-:W-:Y:S05]  /*2140*/  @!P0 EXIT ;  /* 0x000000000000894d */ /* 0x000fea0003800000 */
[----:B------:R-:W-:-:S09]  /*2150*/  UISETP.NE.AND UP0, UPT, UR6, 0x1, UPT ;  /* 0x000000010600788c */ /* 0x000fd2000bf05270 */
[----:B------:R-:W-:Y:S05]  /*2160*/  BRA.U !UP0, `(.L_x_250) ;  /* 0x0000000108607547 */ /* 0x000fea000b800000 */
[----:B-1----:R-:W-:-:S05]  /*2170*/  IMAD R12, R3, 0x80, R0 ;  /* 0x00000080030c7824 */ /* 0x002fca00078e0200 */
[----:B------:R-:W-:Y:S02]  /*2180*/  SHF.R.S32.HI R2, RZ, 0x1f, R12 ;  /* 0x0000001fff027819 */ /* 0x000fe4000001140c */
[C---:B0-----:R-:W-:Y:S02]  /*2190*/  IADD3 R8, P0, PT, R12.reuse, UR14, RZ ;  /* 0x0000000e0c087c10 */ /* 0x041fe4000ff1e0ff */
[----:B------:R-:W-:Y:S02]  /*21a0*/  IADD3 R10, P1, PT, R12, UR10, RZ ;  /* 0x0000000a0c0a7c10 */ /* 0x000fe4000ff3e0ff */
[C---:B------:R-:W-:Y:S02]  /*21b0*/  IADD3.X R9, PT, PT, R2.reuse, UR15, RZ, P0, !PT ;  /* 0x0000000f02097c10 */ /* 0x040fe400087fe4ff */
[----:B------:R-:W-:-:S03]  /*21c0*/  IADD3.X R11, PT, PT, R2, UR11, RZ, P1, !PT ;  /* 0x0000000b020b7c10 */ /* 0x000fc60008ffe4ff */
[----:B------:R-:W2:Y:S04]  /*21d0*/  LDG.E.U8 R2, desc[UR18][R8.64] ;  /* 0x0000001208027981 */ /* 0x000ea8000c1e1100 */
[----:B------:R-:W2:Y:S01]  /*21e0*/  LDG.E.U8 R5, desc[UR18][R10.64] ;  /* 0x000000120a057981 */ /* 0x000ea2000c1e1100 */
[----:B------:R-:W-:Y:S02]  /*21f0*/  IMAD.MOV.U32 R6, RZ, RZ, 0x40000000 ;  /* 0x40000000ff067424 */ /* 0x000fe400078e00ff */
[----:B------:R-:W-:Y:S02]  /*2200*/  IMAD.MOV.U32 R4, RZ, RZ, RZ ;  /* 0x000000ffff047224 */ /* 0x000fe400078e00ff */
[----:B------:R-:W-:-:S04]  /*2210*/  IMAD.MOV.U32 R13, RZ, RZ, 0x4 ;  /* 0x00000004ff0d7424 */ /* 0x000fc800078e00ff */
[----:B------:R-:W-:Y:S01]  /*2220*/  IMAD.WIDE R12, R12, R13, UR4 ;  /* 0x000000040c0c7e25 */ /* 0x000fe2000f8e020d */
[----:B--2---:R-:W-:-:S04]  /*2230*/  ISETP.NE.AND P0, PT, R2, R5, PT ;  /* 0x000000050200720c */ /* 0x004fc80003f05270 */
[----:B------:R-:W-:-:S06]  /*2240*/  FSEL R5, R6, -1.875, !P0 ;  /* 0xbff0000006057808 */ /* 0x000fcc0004000000 */
[----:B------:R-:W0:Y:S02]  /*2250*/  F2I.F64.TRUNC R5, R4 ;  /* 0x0000000400057311 */ /* 0x000e24000030d100 */
[----:B0-----:R2:W-:Y:S04]  /*2260*/  STG.E desc[UR18][R12.64], R5 ;  /* 0x000000050c007986 */ /* 0x0015e8000c101912 */
[----:B------:R-:W3:Y:S04]  /*2270*/  LDG.E.U8 R2, desc[UR18][R8.64+0x80] ;  /* 0x0000801208027981 */ /* 0x000ee8000c1e1100 */
[----:B------:R-:W3:Y:S01]  /*2280*/  LDG.E.U8 R7, desc[UR18][R10.64+0x80] ;  /* 0x000080120a077981 */ /* 0x000ee2000c1e1100 */
[----:B------:R-:W-:Y:S01]  /*2290*/  VIADD R3, R3, 0x2 ;  /* 0x0000000203037836 */ /* 0x000fe20000000000 */
[----:B---3--:R-:W-:-:S04]  /*22a0*/  ISETP.NE.AND P0, PT, R2, R7, PT ;  /* 0x000000070200720c */ /* 0x008fc80003f05270 */
[----:B------:R-:W-:Y:S01]  /*22b0*/  FSEL R7, R6, -1.875, !P0 ;  /* 0xbff0000006077808 */ /* 0x000fe20004000000 */
[----:B------:R-:W-:-:S05]  /*22c0*/  IMAD.MOV.U32 R6, RZ, RZ, RZ ;  /* 0x000000ffff067224 */ /* 0x000fca00078e00ff */
[----:B------:R-:W0:Y:S02]  /*22d0*/  F2I.F64.TRUNC R7, R6 ;  /* 0x0000000600077311 */ /* 0x000e24000030d100 */
[----:B0-----:R2:W-:Y:S02]  /*22e0*/  STG.E desc[UR18][R12.64+0x200], R7 ;  /* 0x000200070c007986 */ /* 0x0015e4000c101912 */
.L_x_250:
[----:B------:R-:W-:-:S04]  /*22f0*/  ULOP3.LUT UR6, UR17, 0x1, URZ, 0xc0, !UPT ;  /* 0x0000000111067892 */ /* 0x000fc8000f8ec0ff */
[----:B------:R-:W-:-:S06]  /*2300*/  UISETP.NE.U32.AND UP0, UPT, UR6, 0x1, UPT ;  /* 0x000000010600788c */ /* 0x000fcc000bf05070 */
[----:B------:R-:W-:-:S13]  /*2310*/  PLOP3.LUT P0, PT, PT, PT, UP0, 0x80, 0x8 ;  /* 0x000000000008781c */ /* 0x000fda0003f0f008 */
[----:B------:R-:W-:Y:S05]  /*2320*/  @P0 EXIT ;  /* 0x000000000000094d */ /* 0x000fea0003800000 */
[----:B------:R-:W-:-:S05]  /*2330*/  IMAD R3, R3, 0x80, R0 ;  /* 0x0000008003037824 */ /* 0x000fca00078e0200 */
[----:B------:R-:W-:Y:S02]  /*2340*/  SHF.R.S32.HI R0, RZ, 0x1f, R3 ;  /* 0x0000001fff007819 */ /* 0x000fe40000011403 */
[C---:B------:R-:W-:Y:S02]  /*2350*/  IADD3 R6, P1, PT, R3.reuse, UR10, RZ ;  /* 0x0000000a03067c10 */ /* 0x040fe4000ff3e0ff */
[----:B------:R-:W-:Y:S02]  /*2360*/  IADD3 R4, P0, PT, R3, UR14, RZ ;  /* 0x0000000e03047c10 */ /* 0x000fe4000ff1e0ff */
[C---:B--2---:R-:W-:Y:S02]  /*2370*/  IADD3.X R7, PT, PT, R0.reuse, UR11, RZ, P1, !PT ;  /* 0x0000000b00077c10 */ /* 0x044fe40008ffe4ff */
[----:B------:R-:W-:-:S04]  /*2380*/  IADD3.X R5, PT, PT, R0, UR15, RZ, P0, !PT ;  /* 0x0000000f00057c10 */ /* 0x000fc800087fe4ff */
[----:B------:R-:W2:Y:S04]  /*2390*/  LDG.E.U8 R7, desc[UR18][R6.64] ;  /* 0x0000001206077981 */ /* 0x000ea8000c1e1100 */
[----:B------:R-:W2:Y:S01]  /*23a0*/  LDG.E.U8 R4, desc[UR18][R4.64] ;  /* 0x0000001204047981 */ /* 0x000ea2000c1e1100 */
[----:B0-----:R-:W-:Y:S02]  /*23b0*/  IMAD.MOV.U32 R8, RZ, RZ, 0x40000000 ;  /* 0x40000000ff087424 */ /* 0x001fe400078e00ff */
        /* <DEDUP_REMOVED lines=8> */
.L_x_251:
        /* <DEDUP_REMOVED lines=12> */
.L_x_278:


//--------------------- .text._ZN3cub18CUB_300001_SM_10006detail9transform16transform_kernelINS2_10policy_hubILb1EN4cuda3std3__45tupleIJN6thrust24THRUST_300001_SM_1000_NS6detail15normal_iteratorINSA_10device_ptrIcEEEESF_EEEE10policy1000Ei9match_gpuNSC_INSD_IiEEEEJPcSM_EEEvT0_iT1_T2_DpNS2_10kernel_argIT3_EE --------------------------
	.section	.text._ZN3cub18CUB_300001_SM_10006detail9transform16transform_kernelINS2_10policy_hubILb1EN4cuda3std3__45tupleIJN6thrust24THRUST_300001_SM_1000_NS6detail15normal_iteratorINSA_10device_ptrIcEEEESF_EEEE10policy1000Ei9match_gpuNSC_INSD_IiEEEEJPcSM_EEEvT0_iT1_T2_DpNS2_10kernel_argIT3_EE,"ax",@progbits
	.align	128
        .global         _ZN3cub18CUB_300001_SM_10006detail9transform16transform_kernelINS2_10policy_hubILb1EN4cuda3std3__45tupleIJN6thrust24THRUST_300001_SM_1000_NS6detail15normal_iteratorINSA_10device_ptrIcEEEESF_EEEE10policy1000Ei9match_gpuNSC_INSD_IiEEEEJPcSM_EEEvT0_iT1_T2_DpNS2_10kernel_argIT3_EE
        .type           _ZN3cub18CUB_300001_SM_10006detail9transform16transform_kernelINS2_10policy_hubILb1EN4cuda3std3__45tupleIJN6thrust24THRUST_300001_SM_1000_NS6detail15normal_iteratorINSA_10device_ptrIcEEEESF_EEEE10policy1000Ei9match_gpuNSC_INSD_IiEEEEJPcSM_EEEvT0_iT1_T2_DpNS2_10kernel_argIT3_EE,@function
        .size           _ZN3cub18CUB_300001_SM_10006detail9transform16transform_kernelINS2_10policy_hubILb1EN4cuda3std3__45tupleIJN6thrust24THRUST_300001_SM_1000_NS6detail15normal_iteratorINSA_10device_ptrIcEEEESF_EEEE10policy1000Ei9match_gpuNSC_INSD_IiEEEEJPcSM_EEEvT0_iT1_T2_DpNS2_10kernel_argIT3_EE,(.L_x_279 - _ZN3cub18CUB_300001_SM_10006detail9transform16transform_kernelINS2_10policy_hubILb1EN4cuda3std3__45tupleIJN6thrust24THRUST_300001_SM_1000_NS6detail15normal_iteratorINSA_10device_ptrIcEEEESF_EEEE10policy1000Ei9match_gpuNSC_INSD_IiEEEEJPcSM_EEEvT0_iT1_T2_DpNS2_10kernel_argIT3_EE)
        .other          _ZN3cub18CUB_300001_SM_10006detail9transform16transform_kernelINS2_10policy_hubILb1EN4cuda3std3__45tupleIJN6thrust24THRUST_300001_SM_1000_NS6detail15normal_iteratorINSA_10device_ptrIcEEEESF_EEEE10policy1000Ei9match_gpuNSC_INSD_IiEEEEJPcSM_EEEvT0_iT1_T2_DpNS2_10kernel_argIT3_EE,@"STO_CUDA_ENTRY STV_DEFAULT"
_ZN3cub18CUB_300001_SM_10006detail9transform16transform_kernelINS2_10policy_hubILb1EN4cuda3std3__45tupleIJN6thrust24THRUST_300001_SM_1000_NS6detail15normal_iteratorINSA_10device_ptrIcEEEESF_EEEE10policy1000Ei9match_gpuNSC_INSD_IiEEEEJPcSM_EEEvT0_iT1_T2_DpNS2_10kernel_argIT3_EE:
.text._ZN3cub18CUB_300001_SM_10006detail9transform16transform_kernelINS2_10policy_hubILb1EN4cuda3std3__45tupleIJN6thrust24THRUST_300001_SM_1000_NS6detail15normal_iteratorINSA_10device_ptrIcEEEESF_EEEE10policy1000Ei9match_gpuNSC_INSD_IiEEEEJPcSM_EEEvT0_iT1_T2_DpNS2_10kernel_argIT3_EE:
[----:B------:R-:W-:Y:S08]  /*0000*/  LDC R1, c[0x0][0x37c] ;  /* 0x0000df00ff017b82 */ /* 0x000ff00000000800 */
[----:B------:R-:W0:Y:S01]  /*0010*/  LDC.64 R8, c[0x0][0x380] ;  /* 0x0000e000ff087b82 */ /* 0x000e220000000a00 */
[----:B------:R-:W1:Y:S01]  /*0020*/  S2R R0, SR_TID.X ;  /* 0x0000000000007919 */ /* 0x000e620000002100 */
[----:B------:R-:W-:Y:S06]  /*0030*/  BSSY.RECONVERGENT B0, `(.L_x_252) ;  /* 0x0000023000007945 */ /* 0x000fec0003800200 */
[----:B------:R-:W2:Y:S01]  /*0040*/  S2UR UR4, SR_CTAID.X ;  /* 0x00000000000479c3 */ /* 0x000ea20000002500 */
[----:B0-----:R-:W-:-:S04]  /*0050*/  IMAD.SHL.U32 R2, R9, 0x80, RZ ;  /* 0x0000008009027824 */ /* 0x001fc800078e00ff */
[----:B--2---:R-:W-:Y:S02]  /*0060*/  IMAD R3, R2, UR4, RZ ;  /* 0x0000000402037c24 */ /* 0x004fe4000f8e02ff */
[----:B-1----:R-:W-:Y:S02]  /*0070*/  IMAD.SHL.U32 R7, R0, 0x80, RZ ;  /* 0x0000008000077824 */ /* 0x002fe400078e00ff */
[--C-:B------:R-:W-:Y:S01]  /*0080*/  IMAD.IADD R5, R8, 0x1, -R3.reuse ;  /* 0x0000000108057824 */ /* 0x100fe200078e0a03 */
[----:B------:R-:W-:-:S04]  /*0090*/  SHF.R.S32.HI R6, RZ, 0x1f, R3 ;  /* 0x0000001fff067819 */ /* 0x000fc80000011403 */
[----:B------:R-:W-:-:S04]  /*00a0*/  VIMNMX R18, PT, PT, R2, R5, PT ;  /* 0x0000000502127248 */ /* 0x000fc80003fe0100 */
[----:B------:R-:W-:-:S13]  /*00b0*/  ISETP.GE.AND P0, PT, R7, R18, PT ;  /* 0x000000120700720c */ /* 0x000fda0003f06270 */
[----:B------:R-:W-:Y:S05]  /*00c0*/  @P0 BRA `(.L_x_253) ;  /* 0x0000000000640947 */ /* 0x000fea0003800000 */
[----:B------:R-:W0:Y:S01]  /*00d0*/  LDC.64 R10, c[0x0][0x398] ;  /* 0x0000e600ff0a7b82 */ /* 0x000e220000000a00 */
[----:B------:R-:W-:Y:S01]  /*00e0*/  BSSY.RECONVERGENT B1, `(.L_x_254) ;  /* 0x000000c000017945 */ /* 0x000fe20003800200 */
[----:B------:R-:W-:Y:S02]  /*00f0*/  IMAD.MOV.U32 R13, RZ, RZ, R7 ;  /* 0x000000ffff0d7224 */ /* 0x000fe400078e0007 */
[----:B0-----:R-:W-:-:S03]  /*0100*/  IMAD.WIDE.U32 R10, R0, 0x80, R10 ;  /* 0x00000080000a7825 */ /* 0x001fc600078e000a */
[----:B------:R-:W-:-:S05]  /*0110*/  IADD3 R4, P0, PT, R3, R10, RZ ;  /* 0x0000000a03047210 */ /* 0x000fca0007f1e0ff */
[----:B------:R-:W-:-:S08]  /*0120*/  IMAD.X R11, R11, 0x1, R6, P0 ;  /* 0x000000010b0b7824 */ /* 0x000fd000000e0606 */
.L_x_255:
[----:B------:R-:W-:Y:S02]  /*0130*/  VIADD R13, R13, 0x4000 ;  /* 0x000040000d0d7836 */ /* 0x000fe40000000000 */
[----:B------:R-:W-:Y:S01]  /*0140*/  IMAD.MOV.U32 R10, RZ, RZ, R4 ;  /* 0x000000ffff0a7224 */ /* 0x000fe200078e0004 */
[----:B------:R-:W-:Y:S02]  /*0150*/  IADD3 R4, P1, PT, R4, 0x4000, RZ ;  /* 0x0000400004047810 */ /* 0x000fe40007f3e0ff */
[----:B------:R-:W-:Y:S02]  /*0160*/  ISETP.GE.AND P0, PT, R13, R18, PT ;  /* 0x000000120d00720c */ /* 0x000fe40003f06270 */
[----:B------:R0:W-:Y:S02]  /*0170*/  CCTL.E.PF2 [R10] ;  /* 0x000000000a00798f */ /* 0x0001e40000800100 */
[----:B0-----:R-:W-:-:S09]  /*0180*/  IMAD.X R11, RZ, RZ, R11, P1 ;  /* 0x000000ffff0b7224 */ /* 0x001fd200008e060b */
[----:B------:R-:W-:Y:S05]  /*0190*/  @!P0 BRA `(.L_x_255) ;  /* 0xfffffffc00e48947 */ /* 0x000fea000383ffff */
[----:B------:R-:W-:Y:S05]  /*01a0*/  BSYNC.RECONVERGENT B1 ;  /* 0x0000000000017941 */ /* 0x000fea0003800200 */
.L_x_254:
[----:B------:R-:W0:Y:S02]  /*01b0*/  LDC.64 R10, c[0x0][0x3a8] ;  /* 0x0000ea00ff0a7b82 */ /* 0x000e240000000a00 */
[----:B0-----:R-:W-:-:S03]  /*01c0*/  IMAD.WIDE.U32 R10, R0, 0x80, R10 ;  /* 0x00000080000a7825 */ /* 0x001fc600078e000a */
[----:B------:R-:W-:-:S05]  /*01d0*/  IADD3 R4, P0, PT, R3, R10, RZ ;  /* 0x0000000a03047210 */ /* 0x000fca0007f1e0ff */
[----:B------:R-:W-:-:S08]  /*01e0*/  IMAD.X R11, R11, 0x1, R6, P0 ;  /* 0x000000010b0b7824 */ /* 0x000fd000000e0606 */
.L_x_256:
[----:B------:R-:W-:Y:S02]  /*01f0*/  VIADD R7, R7, 0x4000 ;  /* 0x0000400007077836 */ /* 0x000fe40000000000 */
[----:B------:R-:W-:Y:S01]  /*0200*/  IMAD.MOV.U32 R10, RZ, RZ, R4 ;  /* 0x000000ffff0a7224 */ /* 0x000fe200078e0004 */
[----:B------:R-:W-:Y:S02]  /*0210*/  IADD3 R4, P1, PT, R4, 0x4000, RZ ;  /* 0x0000400004047810 */ /* 0x000fe40007f3e0ff */
[----:B------:R-:W-:Y:S02]  /*0220*/  ISETP.GE.AND P0, PT, R7, R18, PT ;  /* 0x000000120700720c */ /* 0x000fe40003f06270 */
[----:B------:R0:W-:Y:S02]  /*0230*/  CCTL.E.PF2 [R10] ;  /* 0x000000000a00798f */ /* 0x0001e40000800100 */
[----:B0-----:R-:W-:-:S09]  /*0240*/  IMAD.X R11, RZ, RZ, R11, P1 ;  /* 0x000000ffff0b7224 */ /* 0x001fd200008e060b */
[----:B------:R-:W-:Y:S05]  /*0250*/  @!P0 BRA `(.L_x_256) ;  /* 0xfffffffc00e48947 */ /* 0x000fea000383ffff */
.L_x_253:
[----:B------:R-:W-:Y:S05]  /*0260*/  BSYNC.RECONVERGENT B0 ;  /* 0x0000000000007941 */ /* 0x000fea0003800200 */
.L_x_252:
[----:B------:R-:W0:Y:S01]  /*0270*/  LDC.64 R12, c[0x0][0x398] ;  /* 0x0000e600ff0c7b82 */ /* 0x000e220000000a00 */
[----:B------:R-:W1:Y:S01]  /*0280*/  LDCU.64 UR6, c[0x0][0x3a8] ;  /* 0x00007500ff0677ac */ /* 0x000e620008000a00 */
[----:B------:R-:W-:Y:S02]  /*0290*/  ISETP.GT.AND P0, PT, R2, R5, PT ;  /* 0x000000050200720c */ /* 0x000fe40003f04270 */
[C---:B------:R-:W-:Y:S01]  /*02a0*/  SHF.L.U64.HI R4, R3.reuse, 0x2, R6 ;  /* 0x0000000203047819 */ /* 0x040fe20000010206 */
[----:B------:R-:W2:Y:S03]  /*02b0*/  LDCU.64 UR4, c[0x0][0x358] ;  /* 0x00006b00ff0477ac */ /* 0x000ea60008000a00 */
[----:B------:R-:W3:Y:S01]  /*02c0*/  LDC.64 R10, c[0x0][0x390] ;  /* 0x0000e400ff0a7b82 */ /* 0x000ee20000000a00 */
[C---:B0-----:R-:W-:Y:S02]  /*02d0*/  IADD3 R2, P1, PT, R3.reuse, R12, RZ ;  /* 0x0000000c03027210 */ /* 0x041fe40007f3e0ff */
[----:B---3--:R-:W-:-:S02]  /*02e0*/  LEA R10, P3, R3, R10, 0x2 ;  /* 0x0000000a030a7211 */ /* 0x008fc400078610ff */
[----:B-1----:R-:W-:-:S03]  /*02f0*/  IADD3 R3, P2, PT, R3, UR6, RZ ;  /* 0x0000000603037c10 */ /* 0x002fc6000ff5e0ff */
[----:B------:R-:W-:Y:S01]  /*0300*/  IMAD.X R11, R4, 0x1, R11, P3 ;  /* 0x00000001040b7824 */ /* 0x000fe200018e060b */
[C---:B------:R-:W-:Y:S01]  /*0310*/  IADD3.X R5, PT, PT, R6.reuse, UR7, RZ, P2, !PT ;  /* 0x0000000706057c10 */ /* 0x040fe200097fe4ff */
[----:B------:R-:W-:Y:S01]  /*0320*/  IMAD.X R4, R6, 0x1, R13, P1 ;  /* 0x0000000106047824 */ /* 0x000fe200008e060d */
[----:B--2---:R-:W-:Y:S07]  /*0330*/  @P0 BRA `(.L_x_257) ;  /* 0x0000000800c00947 */ /* 0x004fee0003800000 */
[----:B------:R-:W-:-:S13]  /*0340*/  ISETP.GE.AND P0, PT, R9, 0x1, PT ;  /* 0x000000010900780c */ /* 0x000fda0003f06270 */
[----:B------:R-:W-:Y:S05]  /*0350*/  @!P0 EXIT ;  /* 0x000000000000894d */ /* 0x000fea0003800000 */
[C---:B------:R-:W-:Y:S01]  /*0360*/  ISETP.GE.U32.AND P1, PT, R9.reuse, 0x8, PT ;  /* 0x000000080900780c */ /* 0x040fe20003f26070 */
[----:B------:R-:W-:Y:S01]  /*0370*/  IMAD.MOV.U32 R7, RZ, RZ, RZ ;  /* 0x000000ffff077224 */ /* 0x000fe200078e00ff */
[----:B------:R-:W-:-:S04]  /*0380*/  LOP3.LUT R6, R9, 0x7, RZ, 0xc0, !PT ;  /* 0x0000000709067812 */ /* 0x000fc800078ec0ff */
[----:B------:R-:W-:-:S07]  /*0390*/  ISETP.NE.AND P0, PT, R6, RZ, PT ;  /* 0x000000ff0600720c */ /* 0x000fce0003f05270 */
[----:B------:R-:W-:Y:S06]  /*03a0*/  @!P1 BRA `(.L_x_258) ;  /* 0x0000000400489947 */ /* 0x000fec0003800000 */
[----:B------:R-:W-:Y:S01]  /*03b0*/  IADD3 R12, P1, PT, R10, 0x600, RZ ;  /* 0x000006000a0c7810 */ /* 0x000fe20007f3e0ff */
[----:B------:R-:W-:Y:S01]  /*03c0*/  IMAD.WIDE.U32 R24, R0, 0x4, R10 ;  /* 0x0000000400187825 */ /* 0x000fe200078e000a */
[----:B------:R-:W-:-:S03]  /*03d0*/  LOP3.LUT R7, R9, 0x7ffffff8, RZ, 0xc0, !PT ;  /* 0x7ffffff809077812 */ /* 0x000fc600078ec0ff */
[----:B------:R-:W-:Y:S02]  /*03e0*/  VIADD R27, R0, 0x80 ;  /* 0x00000080001b7836 */ /* 0x000fe40000000000 */
[----:B------:R-:W-:Y:S02]  /*03f0*/  IMAD.MOV.U32 R8, RZ, RZ, R0 ;  /* 0x000000ffff087224 */ /* 0x000fe400078e0000 */
[----:B------:R-:W-:Y:S02]  /*0400*/  IMAD.MOV.U32 R9, RZ, RZ, RZ ;  /* 0x000000ffff097224 */ /* 0x000fe400078e00ff */
[----:B------:R-:W-:Y:S02]  /*0410*/  IMAD.X R13, RZ, RZ, R11, P1 ;  /* 0x000000ffff0d7224 */ /* 0x000fe400008e060b */
[----:B------:R-:W-:-:S07]  /*0420*/  IMAD.MOV R26, RZ, RZ, -R7 ;  /* 0x000000ffff1a7224 */ /* 0x000fce00078e0a07 */
.L_x_259:
[C---:B------:R-:W-:Y:S02]  /*0430*/  IADD3 R20, P2, PT, R8.reuse, R3, RZ ;  /* 0x0000000308147210 */ /* 0x040fe40007f5e0ff */
[----:B------:R-:W-:-:S03]  /*0440*/  IADD3 R22, P1, PT, R8, R2, RZ ;  /* 0x0000000208167210 */ /* 0x000fc60007f3e0ff */
[C---:B0-----:R-:W-:Y:S02]  /*0450*/  IMAD.X R21, R9.reuse, 0x1, R5, P2 ;  /* 0x0000000109157824 */ /* 0x041fe400010e0605 */
[----:B------:R-:W-:-:S04]  /*0460*/  IMAD.X R23, R9, 0x1, R4, P1 ;  /* 0x0000000109177824 */ /* 0x000fc800008e0604 */
[----:B------:R-:W2:Y:S04]  /*0470*/  LDG.E.U8 R21, desc[UR4][R20.64] ;  /* 0x0000000414157981 */ /* 0x000ea8000c1e1100 */
[----:B------:R-:W2:Y:S01]  /*0480*/  LDG.E.U8 R22, desc[UR4][R22.64] ;  /* 0x0000000416167981 */ /* 0x000ea2000c1e1100 */
[----:B------:R-:W-:Y:S02]  /*0490*/  IMAD.MOV.U32 R28, RZ, RZ, 0x40000000 ;  /* 0x40000000ff1c7424 */ /* 0x000fe400078e00ff */
[----:B------:R-:W-:Y:S01]  /*04a0*/  IMAD.MOV.U32 R14, RZ, RZ, RZ ;  /* 0x000000ffff0e7224 */ /* 0x000fe200078e00ff */
[----:B--2---:R-:W-:-:S04]  /*04b0*/  ISETP.NE.AND P1, PT, R22, R21, PT ;  /* 0x000000151600720c */ /* 0x004fc80003f25270 */
[----:B------:R-:W-:Y:S02]  /*04c0*/  FSEL R15, R28, -1.875, !P1 ;  /* 0xbff000001c0f7808 */ /* 0x000fe40004800000 */
[C---:B------:R-:W-:Y:S02]  /*04d0*/  IADD3 R16, P1, PT, R27.reuse, 0x180, RZ ;  /* 0x000001801b107810 */ /* 0x040fe40007f3e0ff */
[----:B------:R-:W0:Y:S02]  /*04e0*/  F2I.F64.TRUNC R29, R14 ;  /* 0x0000000e001d7311 */ /* 0x000e24000030d100 */
[----:B------:R-:W-:Y:S02]  /*04f0*/  LEA.HI.X.SX32 R17, R27, RZ, 0x1, P1 ;  /* 0x000000ff1b117211 */ /* 0x000fe400008f0eff */
[C---:B------:R-:W-:Y:S02]  /*0500*/  IADD3 R18, P1, PT, R16.reuse, R2, RZ ;  /* 0x0000000210127210 */ /* 0x040fe40007f3e0ff */
[----:B------:R-:W-:-:S03]  /*0510*/  IADD3 R16, P2, PT, R16, R3, RZ ;  /* 0x0000000310107210 */ /* 0x000fc60007f5e0ff */
[C---:B------:R-:W-:Y:S02]  /*0520*/  IMAD.X R19, R17.reuse, 0x1, R4, P1 ;  /* 0x0000000111137824 */ /* 0x040fe400008e0604 */
[----:B------:R-:W-:Y:S01]  /*0530*/  IMAD.X R17, R17, 0x1, R5, P2 ;  /* 0x0000000111117824 */ /* 0x000fe200010e0605 */
[----:B0-----:R0:W-:Y:S04]  /*0540*/  STG.E desc[UR4][R24.64], R29 ;  /* 0x0000001d18007986 */ /* 0x0011e8000c101904 */
[----:B------:R-:W2:Y:S04]  /*0550*/  LDG.E.U8 R20, desc[UR4][R18.64+-0x180] ;  /* 0xfffe800412147981 */ /* 0x000ea8000c1e1100 */
[----:B------:R-:W2:Y:S01]  /*0560*/  LDG.E.U8 R21, desc[UR4][R16.64+-0x180] ;  /* 0xfffe800410157981 */ /* 0x000ea2000c1e1100 */
[----:B------:R-:W-:Y:S01]  /*0570*/  IMAD.WIDE R14, R27, 0x4, R12 ;  /* 0x000000041b0e7825 */ /* 0x000fe200078e020c */
[----:B--2---:R-:W-:-:S03]  /*0580*/  ISETP.NE.AND P1, PT, R20, R21, PT ;  /* 0x000000151400720c */ /* 0x004fc60003f25270 */
[----:B------:R-:W-:Y:S01]  /*0590*/  IMAD.MOV.U32 R20, RZ, RZ, RZ ;  /* 0x000000ffff147224 */ /* 0x000fe200078e00ff */
[----:B------:R-:W-:-:S06]  /*05a0*/  FSEL R21, R28, -1.875, !P1 ;  /* 0xbff000001c157808 */ /* 0x000fcc0004800000 */
[----:B------:R-:W1:Y:S02]  /*05b0*/  F2I.F64.TRUNC R21, R20 ;  /* 0x0000001400157311 */ /* 0x000e64000030d100 */
[----:B-1----:R1:W-:Y:S04]  /*05c0*/  STG.E desc[UR4][R14.64+-0x600], R21 ;  /* 0xfffa00150e007986 */ /* 0x0023e8000c101904 */
[----:B------:R-:W2:Y:S04]  /*05d0*/  LDG.E.U8 R22, desc[UR4][R18.64+-0x100] ;  /* 0xffff000412167981 */ /* 0x000ea8000c1e1100 */
[----:B------:R-:W2:Y:S02]  /*05e0*/  LDG.E.U8 R23, desc[UR4][R16.64+-0x100] ;  /* 0xffff000410177981 */ /* 0x000ea4000c1e1100 */
[----:B--2---:R-:W-:Y:S01]  /*05f0*/  ISETP.NE.AND P1, PT, R22, R23, PT ;  /* 0x000000171600720c */ /* 0x004fe20003f25270 */
[----:B------:R-:W-:-:S03]  /*0600*/  IMAD.MOV.U32 R22, RZ, RZ, RZ ;  /* 0x000000ffff167224 */ /* 0x000fc600078e00ff */
[----:B------:R-:W-:-:S06]  /*0610*/  FSEL R23, R28, -1.875, !P1 ;  /* 0xbff000001c177808 */ /* 0x000fcc0004800000 */
[----:B------:R-:W2:Y:S02]  /*0620*/  F2I.F64.TRUNC R23, R22 ;  /* 0x0000001600177311 */ /* 0x000ea4000030d100 */
[----:B--2---:R2:W-:Y:S04]  /*0630*/  STG.E desc[UR4][R14.64+-0x400], R23 ;  /* 0xfffc00170e007986 */ /* 0x0045e8000c101904 */
[----:B0-----:R-:W3:Y:S04]  /*0640*/  LDG.E.U8 R29, desc[UR4][R18.64+-0x80] ;  /* 0xffff8004121d7981 */ /* 0x001ee8000c1e1100 */
[----:B------:R-:W3:Y:S02]  /*0650*/  LDG.E.U8 R20, desc[UR4][R16.64+-0x80] ;  /* 0xffff800410147981 */ /* 0x000ee4000c1e1100 */
[----:B---3--:R-:W-:Y:S01]  /*0660*/  ISETP.NE.AND P1, PT, R29, R20, PT ;  /* 0x000000141d00720c */ /* 0x008fe20003f25270 */
[----:B------:R-:W-:-:S03]  /*0670*/  IMAD.MOV.U32 R20, RZ, RZ, RZ ;  /* 0x000000ffff147224 */ /* 0x000fc600078e00ff */
[----:B-1----:R-:W-:-:S06]  /*0680*/  FSEL R21, R28, -1.875, !P1 ;  /* 0xbff000001c157808 */ /* 0x002fcc0004800000 */
[----:B------:R-:W0:Y:S02]  /*0690*/  F2I.F64.TRUNC R21, R20 ;  /* 0x0000001400157311 */ /* 0x000e24000030d100 */
[----:B0-----:R0:W-:Y:S04]  /*06a0*/  STG.E desc[UR4][R14.64+-0x200], R21 ;  /* 0xfffe00150e007986 */ /* 0x0011e8000c101904 */
[----:B------:R-:W3:Y:S04]  /*06b0*/  LDG.E.U8 R29, desc[UR4][R18.64] ;  /* 0x00000004121d7981 */ /* 0x000ee8000c1e1100 */
[----:B------:R-:W3:Y:S02]  /*06c0*/  LDG.E.U8 R20, desc[UR4][R16.64] ;  /* 0x0000000410147981 */ /* 0x000ee4000c1e1100 */
[----:B---3--:R-:W-:-:S04]  /*06d0*/  ISETP.NE.AND P1, PT, R29, R20, PT ;  /* 0x000000141d00720c */ /* 0x008fc80003f25270 */
[----:B--2---:R-:W-:-:S06]  /*06e0*/  FSEL R23, R28, -1.875, !P1 ;  /* 0xbff000001c177808 */ /* 0x004fcc0004800000 */
[----:B------:R-:W1:Y:S02]  /*06f0*/  F2I.F64.TRUNC R23, R22 ;  /* 0x0000001600177311 */ /* 0x000e64000030d100 */
        /* <DEDUP_REMOVED lines=15> */
[----:B------:R-:W2:Y:S01]  /*07f0*/  LDG.E.U8 R16, desc[UR4][R16.64+0x180] ;  /* 0x0001800410107981 */ /* 0x000ea2000c1e1100 */
[----:B------:R-:W-:Y:S01]  /*0800*/  VIADD R26, R26, 0x8 ;  /* 0x000000081a1a7836 */ /* 0x000fe20000000000 */
[----:B------:R-:W-:-:S02]  /*0810*/  IADD3 R24, P2, PT, R24, 0x1000, RZ ;  /* 0x0000100018187810 */ /* 0x000fc40007f5e0ff */
[----:B------:R-:W-:Y:S01]  /*0820*/  IADD3 R8, P3, PT, R8, 0x400, RZ ;  /* 0x0000040008087810 */ /* 0x000fe20007f7e0ff */
[----:B------:R-:W-:Y:S02]  /*0830*/  VIADD R27, R27, 0x400 ;  /* 0x000004001b1b7836 */ /* 0x000fe40000000000 */
[----:B------:R-:W-:Y:S02]  /*0840*/  IMAD.X R25, RZ, RZ, R25, P2 ;  /* 0x000000ffff197224 */ /* 0x000fe400010e0619 */
[----:B------:R-:W-:Y:S01]  /*0850*/  IMAD.X R9, RZ, RZ, R9, P3 ;  /* 0x000000ffff097224 */ /* 0x000fe200018e0609 */
[----:B--2---:R-:W-:-:S04]  /*0860*/  ISETP.NE.AND P1, PT, R29, R16, PT ;  /* 0x000000101d00720c */ /* 0x004fc80003f25270 */
[----:B------:R-:W-:Y:S01]  /*0870*/  FSEL R29, R28, -1.875, !P1 ;  /* 0xbff000001c1d7808 */ /* 0x000fe20004800000 */
[----:B------:R-:W-:-:S05]  /*0880*/  IMAD.MOV.U32 R28, RZ, RZ, RZ ;  /* 0x000000ffff1c7224 */ /* 0x000fca00078e00ff */
[----:B------:R-:W1:Y:S01]  /*0890*/  F2I.F64.TRUNC R29, R28 ;  /* 0x0000001c001d7311 */ /* 0x000e62000030d100 */
[----:B------:R-:W-:Y:S01]  /*08a0*/  ISETP.NE.AND P1, PT, R26, RZ, PT ;  /* 0x000000ff1a00720c */ /* 0x000fe20003f25270 */
[----:B-1----:R0:W-:-:S12]  /*08b0*/  STG.E desc[UR4][R14.64+0x600], R29 ;  /* 0x0006001d0e007986 */ /* 0x0021d8000c101904 */
[----:B------:R-:W-:Y:S05]  /*08c0*/  @P1 BRA `(.L_x_259) ;  /* 0xfffffff800d81947 */ /* 0x000fea000383ffff */
.L_x_258:
[----:B------:R-:W-:Y:S05]  /*08d0*/  @!P0 EXIT ;  /* 0x000000000000894d */ /* 0x000fea0003800000 */
[----:B------:R-:W1:Y:S01]  /*08e0*/  LDC R16, c[0x0][0x384] ;  /* 0x0000e100ff107b82 */ /* 0x000e620000000800 */
[----:B------:R-:W-:Y:S02]  /*08f0*/  ISETP.GE.U32.AND P1, PT, R6, 0x4, PT ;  /* 0x000000040600780c */ /* 0x000fe40003f26070 */
[----:B-1----:R-:W-:-:S04]  /*0900*/  LOP3.LUT R22, R16, 0x3, RZ, 0xc0, !PT ;  /* 0x0000000310167812 */ /* 0x002fc800078ec0ff */
[----:B------:R-:W-:-:S07]  /*0910*/  ISETP.NE.AND P0, PT, R22, RZ, PT ;  /* 0x000000ff1600720c */ /* 0x000fce0003f05270 */
[----:B------:R-:W-:Y:S06]  /*0920*/  @!P1 BRA `(.L_x_260) ;  /* 0x0000000000909947 */ /* 0x000fec0003800000 */
[----:B0-----:R-:W-:-:S05]  /*0930*/  IMAD R15, R7, 0x80, R0 ;  /* 0x00000080070f7824 */ /* 0x001fca00078e0200 */
[----:B------:R-:W-:Y:S02]  /*0940*/  SHF.R.S32.HI R6, RZ, 0x1f, R15 ;  /* 0x0000001fff067819 */ /* 0x000fe4000001140f */
[C---:B------:R-:W-:Y:S02]  /*0950*/  IADD3 R12, P1, PT, R15.reuse, R2, RZ ;  /* 0x000000020f0c7210 */ /* 0x040fe40007f3e0ff */
[----:B------:R-:W-:-:S03]  /*0960*/  IADD3 R8, P2, PT, R15, R3, RZ ;  /* 0x000000030f087210 */ /* 0x000fc60007f5e0ff */
[C---:B------:R-:W-:Y:S02]  /*0970*/  IMAD.X R13, R6.reuse, 0x1, R4, P1 ;  /* 0x00000001060d7824 */ /* 0x040fe400008e0604 */
[----:B------:R-:W-:-:S03]  /*0980*/  IMAD.X R9, R6, 0x1, R5, P2 ;  /* 0x0000000106097824 */ /* 0x000fc600010e0605 */
[----:B------:R-:W2:Y:S04]  /*0990*/  LDG.E.U8 R14, desc[UR4][R12.64] ;  /* 0x000000040c0e7981 */ /* 0x000ea8000c1e1100 */
[----:B------:R-:W2:Y:S01]  /*09a0*/  LDG.E.U8 R17, desc[UR4][R8.64] ;  /* 0x0000000408117981 */ /* 0x000ea2000c1e1100 */
[----:B------:R-:W-:Y:S02]  /*09b0*/  IMAD.MOV.U32 R6, RZ, RZ, 0x40000000 ;  /* 0x40000000ff067424 */ /* 0x000fe400078e00ff */
[----:B------:R-:W-:Y:S01]  /*09c0*/  IMAD.MOV.U32 R18, RZ, RZ, RZ ;  /* 0x000000ffff127224 */ /* 0x000fe200078e00ff */
[----:B--2---:R-:W-:Y:S01]  /*09d0*/  ISETP.NE.AND P1, PT, R14, R17, PT ;  /* 0x000000110e00720c */ /* 0x004fe20003f25270 */
[----:B------:R-:W-:-:S03]  /*09e0*/  IMAD.WIDE R14, R15, 0x4, R10 ;  /* 0x000000040f0e7825 */ /* 0x000fc600078e020a */
[----:B------:R-:W-:-:S06]  /*09f0*/  FSEL R19, R6, -1.875, !P1 ;  /* 0xbff0000006137808 */ /* 0x000fcc0004800000 */
[----:B------:R-:W0:Y:S02]  /*0a00*/  F2I.F64.TRUNC R19, R18 ;  /* 0x0000001200137311 */ /* 0x000e24000030d100 */
[----:B0-----:R0:W-:Y:S04]  /*0a10*/  STG.E desc[UR4][R14.64], R19 ;  /* 0x000000130e007986 */ /* 0x0011e8000c101904 */
[----:B------:R-:W2:Y:S04]  /*0a20*/  LDG.E.U8 R17, desc[UR4][R12.64+0x80] ;  /* 0x000080040c117981 */ /* 0x000ea8000c1e1100 */
[----:B------:R-:W2:Y:S02]  /*0a30*/  LDG.E.U8 R20, desc[UR4][R8.64+0x80] ;  /* 0x0000800408147981 */ /* 0x000ea4000c1e1100 */
[----:B--2---:R-:W-:Y:S01]  /*0a40*/  ISETP.NE.AND P1, PT, R17, R20, PT ;  /* 0x000000141100720c */ /* 0x004fe20003f25270 */
[----:B------:R-:W-:-:S03]  /*0a50*/  IMAD.MOV.U32 R20, RZ, RZ, RZ ;  /* 0x000000ffff147224 */ /* 0x000fc600078e00ff */
[----:B------:R-:W-:-:S06]  /*0a60*/  FSEL R21, R6, -1.875, !P1 ;  /* 0xbff0000006157808 */ /* 0x000fcc0004800000 */
        /* <DEDUP_REMOVED lines=9> */
[----:B------:R-:W3:Y:S04]  /*0b00*/  LDG.E.U8 R17, desc[UR4][R12.64+0x180] ;  /* 0x000180040c117981 */ /* 0x000ee8000c1e1100 */
[----:B------:R-:W3:Y:S01]  /*0b10*/  LDG.E.U8 R24, desc[UR4][R8.64+0x180] ;  /* 0x0001800408187981 */ /* 0x000ee2000c1e1100 */
[----:B------:R-:W-:Y:S01]  /*0b20*/  VIADD R7, R7, 0x4 ;  /* 0x0000000407077836 */ /* 0x000fe20000000000 */
[----:B---3--:R-:W-:-:S04]  /*0b30*/  ISETP.NE.AND P1, PT, R17, R24, PT ;  /* 0x000000181100720c */ /* 0x008fc80003f25270 */
[----:B-1----:R-:W-:-:S06]  /*0b40*/  FSEL R21, R6, -1.875, !P1 ;  /* 0xbff0000006157808 */ /* 0x002fcc0004800000 */
[----:B------:R-:W0:Y:S02]  /*0b50*/  F2I.F64.TRUNC R21, R20 ;  /* 0x0000001400157311 */ /* 0x000e24000030d100 */
[----:B0-----:R2:W-:Y:S02]  /*0b60*/  STG.E desc[UR4][R14.64+0x600], R21 ;  /* 0x000600150e007986 */ /* 0x0015e4000c101904 */
.L_x_260:
[----:B------:R-:W-:Y:S05]  /*0b70*/  @!P0 EXIT ;  /* 0x000000000000894d */ /* 0x000fea0003800000 */
[----:B------:R-:W-:Y:S02]  /*0b80*/  ISETP.NE.AND P1, PT, R22, 0x1, PT ;  /* 0x000000011600780c */ /* 0x000fe40003f25270 */
[----:B------:R-:W-:-:S04]  /*0b90*/  LOP3.LUT R16, R16, 0x1, RZ, 0xc0, !PT ;  /* 0x0000000110107812 */ /* 0x000fc800078ec0ff */
[----:B------:R-:W-:-:S07]  /*0ba0*/  ISETP.NE.U32.AND P0, PT, R16, 0x1, PT ;  /* 0x000000011000780c */ /* 0x000fce0003f05070 */
[----:B------:R-:W-:Y:S06]  /*0bb0*/  @!P1 BRA `(.L_x_261) ;  /* 0x00000000005c9947 */ /* 0x000fec0003800000 */
[----:B--2---:R-:W-:-:S05]  /*0bc0*/  IMAD R19, R7, 0x80, R0 ;  /* 0x0000008007137824 */ /* 0x004fca00078e0200 */
[----:B------:R-:W-:Y:S02]  /*0bd0*/  SHF.R.S32.HI R6, RZ, 0x1f, R19 ;  /* 0x0000001fff067819 */ /* 0x000fe40000011413 */
[C---:B0-----:R-:W-:Y:S02]  /*0be0*/  IADD3 R14, P1, PT, R19.reuse, R2, RZ ;  /* 0x00000002130e7210 */ /* 0x041fe40007f3e0ff */
        /* <DEDUP_REMOVED lines=13> */
[----:B------:R-:W2:Y:S01]  /*0cc0*/  LDG.E.U8 R19, desc[UR4][R8.64+0x80] ;  /* 0x0000800408137981 */ /* 0x000ea2000c1e1100 */
[----:B------:R-:W-:Y:S01]  /*0cd0*/  VIADD R7, R7, 0x2 ;  /* 0x0000000207077836 */ /* 0x000fe20000000000 */
[----:B--2---:R-:W-:-:S04]  /*0ce0*/  ISETP.NE.AND P1, PT, R6, R19, PT ;  /* 0x000000130600720c */ /* 0x004fc80003f25270 */
[----:B------:R-:W-:Y:S01]  /*0cf0*/  FSEL R19, R18, -1.875, !P1 ;  /* 0xbff0000012137808 */ /* 0x000fe20004800000 */
[----:B------:R-:W-:-:S05]  /*0d00*/  IMAD.MOV.U32 R18, RZ, RZ, RZ ;  /* 0x000000ffff127224 */ /* 0x000fca00078e00ff */
[----:B------:R-:W0:Y:S02]  /*0d10*/  F2I.F64.TRUNC R19, R18 ;  /* 0x0000001200137311 */ /* 0x000e24000030d100 */
[----:B0-----:R1:W-:Y:S02]  /*0d20*/  STG.E desc[UR4][R12.64+0x200], R19 ;  /* 0x000200130c007986 */ /* 0x0013e4000c101904 */
.L_x_261:
[----:B------:R-:W-:Y:S05]  /*0d30*/  @P0 EXIT ;  /* 0x000000000000094d */ /* 0x000fea0003800000 */
[----:B------:R-:W-:-:S05]  /*0d40*/  IMAD R9, R7, 0x80, R0 ;  /* 0x0000008007097824 */ /* 0x000fca00078e0200 */
[----:B------:R-:W-:Y:S02]  /*0d50*/  SHF.R.S32.HI R0, RZ, 0x1f, R9 ;  /* 0x0000001fff007819 */ /* 0x000fe40000011409 */
[C---:B------:R-:W-:Y:S02]  /*0d60*/  IADD3 R6, P1, PT, R9.reuse, R3, RZ ;  /* 0x0000000309067210 */ /* 0x040fe40007f3e0ff */
[----:B------:R-:W-:-:S03]  /*0d70*/  IADD3 R2, P0, PT, R9, R2, RZ ;  /* 0x0000000209027210 */ /* 0x000fc60007f1e0ff */
[C---:B------:R-:W-:Y:S02]  /*0d80*/  IMAD.X R7, R0.reuse, 0x1, R5, P1 ;  /* 0x0000000100077824 */ /* 0x040fe400008e0605 */
[----:B------:R-:W-:-:S04]  /*0d90*/  IMAD.X R3, R0, 0x1, R4, P0 ;  /* 0x0000000100037824 */ /* 0x000fc800000e0604 */
[----:B------:R-:W3:Y:S04]  /*0da0*/  LDG.E.U8 R7, desc[UR4][R6.64] ;  /* 0x0000000406077981 */ /* 0x000ee8000c1e1100 */
[----:B------:R-:W3:Y:S01]  /*0db0*/  LDG.E.U8 R2, desc[UR4][R2.64] ;  /* 0x0000000402027981 */ /* 0x000ee2000c1e1100 */
[----:B------:R-:W-:Y:S02]  /*0dc0*/  IMAD.MOV.U32 R4, RZ, RZ, 0x40000000 ;  /* 0x40000000ff047424 */ /* 0x000fe400078e00ff */
[----:B------:R-:W-:Y:S01]  /*0dd0*/  IMAD.WIDE R10, R9, 0x4, R10 ;  /* 0x00000004090a7825 */ /* 0x000fe200078e020a */
[----:B---3--:R-:W-:-:S04]  /*0de0*/  ISETP.NE.AND P0, PT, R2, R7, PT ;  /* 0x000000070200720c */ /* 0x008fc80003f05270 */
[----:B------:R-:W-:Y:S01]  /*0df0*/  FSEL R5, R4, -1.875, !P0 ;  /* 0xbff0000004057808 */ /* 0x000fe20004000000 */
[----:B------:R-:W-:-:S05]  /*0e00*/  IMAD.MOV.U32 R4, RZ, RZ, RZ ;  /* 0x000000ffff047224 */ /* 0x000fca00078e00ff */
[----:B------:R-:W3:Y:S02]  /*0e10*/  F2I.F64.TRUNC R5, R4 ;  /* 0x0000000400057311 */ /* 0x000ee4000030d100 */
[----:B---3--:R-:W-:Y:S01]  /*0e20*/  STG.E desc[UR4][R10.64], R5 ;  /* 0x000000050a007986 */ /* 0x008fe2000c101904 */
[----:B------:R-:W-:Y:S05]  /*0e30*/  EXIT ;  /* 0x000000000000794d */ /* 0x000fea0003800000 */
.L_x_257:
[----:B------:R-:W-:-:S13]  /*0e40*/  ISETP.GE.AND P0, PT, R9, 0x1, PT ;  /* 0x000000010900780c */ /* 0x000fda0003f06270 */
[----:B------:R-:W-:Y:S05]  /*0e50*/  @!P0 EXIT ;  /* 0x000000000000894d */ /* 0x000fea0003800000 */
[C---:B------:R-:W-:Y:S01]  /*0e60*/  ISETP.GE.U32.AND P0, PT, R9.reuse, 0x8, PT ;  /* 0x000000080900780c */ /* 0x040fe20003f06070 */
[----:B------:R-:W-:Y:S01]  /*0e70*/  IMAD.MOV.U32 R19, RZ, RZ, RZ ;  /* 0x000000ffff137224 */ /* 0x000fe200078e00ff */
[----:B------:R-:W-:-:S11]  /*0e80*/  LOP3.LUT R22, R9, 0x7, RZ, 0xc0, !PT ;  /* 0x0000000709167812 */ /* 0x000fd600078ec0ff */
[----:B------:R-:W-:Y:S05]  /*0e90*/  @!P0 BRA `(.L_x_262) ;  /* 0x00000004008c8947 */ /* 0x000fea0003800000 */
[----:B------:R-:W-:Y:S01]  /*0ea0*/  LOP3.LUT R19, R9, 0x7ffffff8, RZ, 0xc0, !PT ;  /* 0x7ffffff809137812 */ /* 0x000fe200078ec0ff */
[----:B------:R-:W-:-:S07]  /*0eb0*/  IMAD.MOV.U32 R20, RZ, RZ, RZ ;  /* 0x000000ffff147224 */ /* 0x000fce00078e00ff */
.L_x_265:
[----:B------:R-:W-:-:S05]  /*0ec0*/  IMAD R21, R20, 0x80, R0 ;  /* 0x0000008014157824 */ /* 0x000fca00078e0200 */
[----:B------:R-:W-:-:S13]  /*0ed0*/  ISETP.GE.AND P0, PT, R21, R18, PT ;  /* 0x000000121500720c */ /* 0x000fda0003f06270 */
[C---:B0-----:R-:W-:Y:S02]  /*0ee0*/  @!P0 IADD3 R12, P2, PT, R21.reuse, R3, RZ ;  /* 0x00000003150c8210 */ /* 0x041fe40007f5e0ff */
[----:B------:R-:W-:-:S03]  /*0ef0*/  @!P0 IADD3 R8, P1, PT, R21, R2, RZ ;  /* 0x0000000215088210 */ /* 0x000fc60007f3e0ff */
[----:B------:R-:W-:Y:S02]  /*0f00*/  @!P0 IMAD.X R13, RZ, RZ, R5, P2 ;  /* 0x000000ffff0d8224 */ /* 0x000fe400010e0605 */
[----:B------:R-:W-:-:S04]  /*0f10*/  @!P0 IMAD.X R9, RZ, RZ, R4, P1 ;  /* 0x000000ffff098224 */ /* 0x000fc800008e0604 */
[----:B------:R-:W2:Y:S04]  /*0f20*/  @!P0 LDG.E.U8 R13, desc[UR4][R12.64] ;  /* 0x000000040c0d8981 */ /* 0x000ea8000c1e1100 */
[----:B------:R-:W2:Y:S01]  /*0f30*/  @!P0 LDG.E.U8 R8, desc[UR4][R8.64] ;  /* 0x0000000408088981 */ /* 0x000ea2000c1e1100 */
[----:B------:R-:W-:Y:S02]  /*0f40*/  @!P0 IMAD.MOV.U32 R16, RZ, RZ, 0x40000000 ;  /* 0x40000000ff108424 */ /* 0x000fe400078e00ff */
[----:B------:R-:W-:-:S05]  /*0f50*/  VIADD R25, R21, 0x80 ;  /* 0x0000008015197836 */ /* 0x000fca0000000000 */
[----:B------:R-:W-:Y:S02]  /*0f60*/  SHF.R.S32.HI R24, RZ, 0x1f, R25 ;  /* 0x0000001fff187819 */ /* 0x000fe40000011419 */
[----:B------:R-:W-:Y:S01]  /*0f70*/  IADD3 R6, P2, PT, R25, R2, RZ ;  /* 0x0000000219067210 */ /* 0x000fe20007f5e0ff */
[----:B------:R-:W-:-:S04]  /*0f80*/  @!P0 IMAD.WIDE.U32 R14, R21, 0x4, R10 ;  /* 0x00000004150e8825 */ /* 0x000fc800078e000a */
[----:B------:R-:W-:Y:S01]  /*0f90*/  IMAD.X R7, R24, 0x1, R4, P2 ;  /* 0x0000000118077824 */ /* 0x000fe200010e0604 */
[----:B--2---:R-:W-:-:S04]  /*0fa0*/  @!P0 ISETP.NE.AND P1, PT, R8, R13, PT ;  /* 0x0000000d0800820c */ /* 0x004fc80003f25270 */
[----:B------:R-:W-:Y:S01]  /*0fb0*/  @!P0 FSEL R17, R16, -1.875, !P1 ;  /* 0xbff0000010118808 */ /* 0x000fe20004800000 */
[----:B------:R-:W-:Y:S01]  /*0fc0*/  @!P0 IMAD.MOV.U32 R16, RZ, RZ, RZ ;  /* 0x000000ffff108224 */ /* 0x000fe200078e00ff */
[----:B------:R-:W-:-:S03]  /*0fd0*/  ISETP.GE.AND P1, PT, R25, R18, PT ;  /* 0x000000121900720c */ /* 0x000fc60003f26270 */
[----:B------:R-:W0:Y:S01]  /*0fe0*/  @!P0 F2I.F64.TRUNC R23, R16 ;  /* 0x0000001000178311 */ /* 0x000e22000030d100 */
[----:B------:R-:W-:-:S05]  /*0ff0*/  IADD3 R8, P3, PT, R25, R3, RZ ;  /* 0x0000000319087210 */ /* 0x000fca0007f7e0ff */
[----:B------:R-:W-:Y:S01]  /*1000*/  IMAD.X R9, R24, 0x1, R5, P3 ;  /* 0x0000000118097824 */ /* 0x000fe200018e0605 */
[----:B0-----:R0:W-:Y:S04]  /*1010*/  @!P0 STG.E desc[UR4][R14.64], R23 ;  /* 0x000000170e008986 */ /* 0x0011e8000c101904 */
[----:B------:R-:W2:Y:S04]  /*1020*/  @!P1 LDG.E.U8 R12, desc[UR4][R6.64] ;  /* 0x00000004060c9981 */ /* 0x000ea8000c1e1100 */
[----:B------:R-:W2:Y:S01]  /*1030*/  @!P1 LDG.E.U8 R13, desc[UR4][R8.64] ;  /* 0x00000004080d9981 */ /* 0x000ea2000c1e1100 */
[----:B------:R-:W-:Y:S01]  /*1040*/  @!P1 IMAD.MOV.U32 R16, RZ, RZ, 0x40000000 ;  /* 0x40000000ff109424 */ /* 0x000fe200078e00ff */
[----:B--2---:R-:W-:-:S04]  /*1050*/  @!P1 ISETP.NE.AND P0, PT, R12, R13, PT ;  /* 0x0000000d0c00920c */ /* 0x004fc80003f05270 */
[----:B------:R-:W-:Y:S01]  /*1060*/  @!P1 FSEL R17, R16, -1.875, !P0 ;  /* 0xbff0000010119808 */ /* 0x000fe20004000000 */
[----:B------:R-:W-:Y:S02]  /*1070*/  @!P1 IMAD.MOV.U32 R16, RZ, RZ, RZ ;  /* 0x000000ffff109224 */ /* 0x000fe400078e00ff */
[----:B------:R-:W-:-:S03]  /*1080*/  VIADD R13, R21, 0x100 ;  /* 0x00000100150d7836 */ /* 0x000fc60000000000 */
[----:B------:R-:W1:Y:S02]  /*1090*/  @!P1 F2I.F64.TRUNC R17, R16 ;  /* 0x0000001000119311 */ /* 0x000e64000030d100 */
[----:B------:R-:W-:Y:S01]  /*10a0*/  ISETP.GE.AND P0, PT, R13, R18, PT ;  /* 0x000000120d00720c */ /* 0x000fe20003f06270 */
[----:B------:R-:W-:-:S05]  /*10b0*/  IMAD.WIDE R12, R25, 0x4, R10 ;  /* 0x00000004190c7825 */ /* 0x000fca00078e020a */
[----:B-1----:R1:W-:Y:S07]  /*10c0*/  @!P1 STG.E desc[UR4][R12.64], R17 ;  /* 0x000000110c009986 */ /* 0x0023ee000c101904 */
[----:B0-----:R-:W2:Y:S04]  /*10d0*/  @!P0 LDG.E.U8 R14, desc[UR4][R6.64+0x80] ;  /* 0x00008004060e8981 */ /* 0x001ea8000c1e1100 */
[----:B------:R-:W2:Y:S01]  /*10e0*/  @!P0 LDG.E.U8 R15, desc[UR4][R8.64+0x80] ;  /* 0x00008004080f8981 */ /* 0x000ea2000c1e1100 */
[----:B------:R-:W-:Y:S01]  /*10f0*/  @!P0 IMAD.MOV.U32 R23, RZ, RZ, 0x40000000 ;  /* 0x40000000ff178424 */ /* 0x000fe200078e00ff */
[----:B--2---:R-:W-:Y:S01]  /*1100*/  @!P0 ISETP.NE.AND P1, PT, R14, R15, PT ;  /* 0x0000000f0e00820c */ /* 0x004fe20003f25270 */
[----:B------:R-:W-:-:S03]  /*1110*/  @!P0 IMAD.MOV.U32 R14, RZ, RZ, RZ ;  /* 0x000000ffff0e8224 */ /* 0x000fc600078e00ff */
[----:B------:R-:W-:Y:S01]  /*1120*/  @!P0 FSEL R15, R23, -1.875, !P1 ;  /* 0xbff00000170f8808 */ /* 0x000fe20004800000 */
[----:B------:R-:W-:-:S05]  /*1130*/  VIADD R23, R21, 0x180 ;  /* 0x0000018015177836 */ /* 0x000fca0000000000 */
[----:B------:R-:W0:Y:S01]  /*1140*/  @!P0 F2I.F64.TRUNC R15, R14 ;  /* 0x0000000e000f8311 */ /* 0x000e22000030d100 */
[----:B------:R-:W-:Y:S01]  /*1150*/  ISETP.GE.AND P1, PT, R23, R18, PT ;  /* 0x000000121700720c */ /* 0x000fe20003f26270 */
        /* <DEDUP_REMOVED lines=9> */
[----:B------:R-:W-:Y:S01]  /*11f0*/  ISETP.GE.AND P0, PT, R23, R18, PT ;  /* 0x000000121700720c */ /* 0x000fe20003f06270 */
        /* <DEDUP_REMOVED lines=23> */
[----:B------:R-:W-:Y:S02]  /*1370*/  @!P0 IMAD.MOV.U32 R23, RZ, RZ, 0x40000000 ;  /* 0x40000000ff178424 */ /* 0x000fe400078e00ff */
[----:B------:R-:W-:Y:S02]  /*1380*/  VIADD R21, R21, 0x380 ;  /* 0x0000038015157836 */ /* 0x000fe40000000000 */
[----:B------:R-:W-:Y:S01]  /*1390*/  VIADD R20, R20, 0x8 ;  /* 0x0000000814147836 */ /* 0x000fe20000000000 */
[----:B------:R-:W-:Y:S01]  /*13a0*/  BSSY.RECONVERGENT B0, `(.L_x_263) ;  /* 0x0000011000007945 */ /* 0x000fe20003800200 */
[----:B--2---:R-:W-:Y:S01]  /*13b0*/  @!P0 ISETP.NE.AND P1, PT, R14, R15, PT ;  /* 0x0000000f0e00820c */ /* 0x004fe20003f25270 */
[----:B------:R-:W-:-:S03]  /*13c0*/  @!P0 IMAD.MOV.U32 R14, RZ, RZ, RZ ;  /* 0x000000ffff0e8224 */ /* 0x000fc600078e00ff */
[----:B------:R-:W-:-:S06]  /*13d0*/  @!P0 FSEL R15, R23, -1.875, !P1 ;  /* 0xbff00000170f8808 */ /* 0x000fcc0004800000 */
[----:B------:R-:W0:Y:S02]  /*13e0*/  @!P0 F2I.F64.TRUNC R15, R14 ;  /* 0x0000000e000f8311 */ /* 0x000e24000030d100 */
[----:B0-----:R1:W-:Y:S01]  /*13f0*/  @!P0 STG.E desc[UR4][R12.64+0xa00], R15 ;  /* 0x000a000f0c008986 */ /* 0x0013e2000c101904 */
[----:B------:R-:W-:Y:S02]  /*1400*/  ISETP.GE.AND P0, PT, R21, R18, PT ;  /* 0x000000121500720c */ /* 0x000fe40003f06270 */
[----:B------:R-:W-:-:S11]  /*1410*/  ISETP.NE.AND P1, PT, R20, R19, PT ;  /* 0x000000131400720c */ /* 0x000fd60003f25270 */
[----:B-1----:R-:W-:Y:S05]  /*1420*/  @P0 BRA `(.L_x_264) ;  /* 0x0000000000200947 */ /* 0x002fea0003800000 */
        /* <DEDUP_REMOVED lines=8> */
.L_x_264:
[----:B------:R-:W-:Y:S05]  /*14b0*/  BSYNC.RECONVERGENT B0 ;  /* 0x0000000000007941 */ /* 0x000fea0003800200 */
.L_x_263:
[----:B------:R-:W-:Y:S05]  /*14c0*/  @P1 BRA `(.L_x_265) ;  /* 0xfffffff8007c1947 */ /* 0x000fea000383ffff */
.L_x_262:
[----:B------:R-:W-:-:S13]  /*14d0*/  ISETP.NE.AND P0, PT, R22, RZ, PT ;  /* 0x000000ff1600720c */ /* 0x000fda0003f05270 */
[----:B------:R-:W-:Y:S05]  /*14e0*/  @!P0 EXIT ;  /* 0x000000000000894d */ /* 0x000fea0003800000 */
[----:B------:R-:W1:Y:S01]  /*14f0*/  LDC R6, c[0x0][0x384] ;  /* 0x0000e100ff067b82 */ /* 0x000e620000000800 */
[----:B------:R-:W-:Y:S02]  /*1500*/  ISETP.GE.U32.AND P1, PT, R22, 0x4, PT ;  /* 0x000000041600780c */ /* 0x000fe40003f26070 */
[----:B-1----:R-:W-:-:S04]  /*1510*/  LOP3.LUT R16, R6, 0x3, RZ, 0xc0, !PT ;  /* 0x0000000306107812 */ /* 0x002fc800078ec0ff */
[----:B------:R-:W-:-:S07]  /*1520*/  ISETP.NE.AND P0, PT, R16, RZ, PT ;  /* 0x000000ff1000720c */ /* 0x000fce0003f05270 */
[----:B------:R-:W-:Y:S06]  /*1530*/  @!P1 BRA `(.L_x_266) ;  /* 0x0000000400049947 */ /* 0x000fec0003800000 */
[----:B------:R-:W-:-:S05]  /*1540*/  IMAD R7, R19, 0x80, R0 ;  /* 0x0000008013077824 */ /* 0x000fca00078e0200 */
[----:B------:R-:W-:-:S13]  /*1550*/  ISETP.GE.AND P2, PT, R7, R18, PT ;  /* 0x000000120700720c */ /* 0x000fda0003f46270 */
[----:B------:R-:W-:Y:S02]  /*1560*/  @!P2 SHF.R.S32.HI R8, RZ, 0x1f, R7 ;  /* 0x0000001fff08a819 */ /* 0x000fe40000011407 */
[C---:B------:R-:W-:Y:S02]  /*1570*/  @!P2 IADD3 R14, P3, PT, R7.reuse, R3, RZ ;  /* 0x00000003070ea210 */ /* 0x040fe40007f7e0ff */
[----:B0-----:R-:W-:-:S03]  /*1580*/  @!P2 IADD3 R12, P1, PT, R7, R2, RZ ;  /* 0x00000002070ca210 */ /* 0x001fc60007f3e0ff */
[C---:B------:R-:W-:Y:S02]  /*1590*/  @!P2 IMAD.X R15, R8.reuse, 0x1, R5, P3 ;  /* 0x00000001080fa824 */ /* 0x040fe400018e0605 */
[----:B------:R-:W-:-:S04]  /*15a0*/  @!P2 IMAD.X R13, R8, 0x1, R4, P1 ;  /* 0x00000001080da824 */ /* 0x000fc800008e0604 */
[----:B------:R-:W2:Y:S04]  /*15b0*/  @!P2 LDG.E.U8 R15, desc[UR4][R14.64] ;  /* 0x000000040e0fa981 */ /* 0x000ea8000c1e1100 */
[----:B------:R-:W2:Y:S01]  /*15c0*/  @!P2 LDG.E.U8 R12, desc[UR4][R12.64] ;  /* 0x000000040c0ca981 */ /* 0x000ea2000c1e1100 */
[----:B------:R-:W-:Y:S02]  /*15d0*/  VIADD R17, R7, 0x80 ;  /* 0x0000008007117836 */ /* 0x000fe40000000000 */
[----:B------:R-:W-:-:S03]  /*15e0*/  @!P2 IMAD.MOV.U32 R22, RZ, RZ, 0x40000000 ;  /* 0x40000000ff16a424 */ /* 0x000fc600078e00ff */
[----:B------:R-:W-:-:S13]  /*15f0*/  ISETP.GE.AND P1, PT, R17, R18, PT ;  /* 0x000000121100720c */ /* 0x000fda0003f26270 */
[----:B------:R-:W-:Y:S02]  /*1600*/  @!P1 SHF.R.S32.HI R20, RZ, 0x1f, R17 ;  /* 0x0000001fff149819 */ /* 0x000fe40000011411 */
[----:B--2---:R-:W-:-:S04]  /*1610*/  @!P2 ISETP.NE.AND P3, PT, R12, R15, PT ;  /* 0x0000000f0c00a20c */ /* 0x004fc80003f65270 */
[----:B------:R-:W-:Y:S01]  /*1620*/  @!P2 FSEL R23, R22, -1.875, !P3 ;  /* 0xbff000001617a808 */ /* 0x000fe20005800000 */
[----:B------:R-:W-:-:S04]  /*1630*/  @!P2 IMAD.MOV.U32 R22, RZ, RZ, RZ ;  /* 0x000000ffff16a224 */ /* 0x000fc800078e00ff */
[----:B------:R-:W0:Y:S01]  /*1640*/  @!P2 F2I.F64.TRUNC R25, R22 ;  /* 0x000000160019a311 */ /* 0x000e22000030d100 */
[C---:B------:R-:W-:Y:S02]  /*1650*/  @!P1 IADD3 R12, P4, PT, R17.reuse, R3, RZ ;  /* 0x00000003110c9210 */ /* 0x040fe40007f9e0ff */
[----:B------:R-:W-:Y:S01]  /*1660*/  @!P1 IADD3 R8, P3, PT, R17, R2, RZ ;  /* 0x0000000211089210 */ /* 0x000fe20007f7e0ff */
[----:B------:R-:W-:-:S04]  /*1670*/  @!P2 IMAD.WIDE R14, R7, 0x4, R10 ;  /* 0x00000004070ea825 */ /* 0x000fc800078e020a */
[C---:B------:R-:W-:Y:S02]  /*1680*/  @!P1 IMAD.X R13, R20.reuse, 0x1, R5, P4 ;  /* 0x00000001140d9824 */ /* 0x040fe400020e0605 */
[----:B------:R-:W-:Y:S01]  /*1690*/  @!P1 IMAD.X R9, R20, 0x1, R4, P3 ;  /* 0x0000000114099824 */ /* 0x000fe200018e0604 */
[----:B0-----:R0:W-:Y:S04]  /*16a0*/  @!P2 STG.E desc[UR4][R14.64], R25 ;  /* 0x000000190e00a986 */ /* 0x0011e8000c101904 */
[----:B------:R-:W2:Y:S04]  /*16b0*/  @!P1 LDG.E.U8 R8, desc[UR4][R8.64] ;  /* 0x0000000408089981 */ /* 0x000ea8000c1e1100 */
[----:B------:R-:W2:Y:S01]  /*16c0*/  @!P1 LDG.E.U8 R13, desc[UR4][R12.64] ;  /* 0x000000040c0d9981 */ /* 0x000ea2000c1e1100 */
[----:B------:R-:W-:-:S02]  /*16d0*/  VIADD R21, R7, 0x100 ;  /* 0x0000010007157836 */ /* 0x000fc40000000000 */
[----:B------:R-:W-:-:S03]  /*16e0*/  @!P1 IMAD.MOV.U32 R22, RZ, RZ, 0x40000000 ;  /* 0x40000000ff169424 */ /* 0x000fc600078e00ff */
[----:B------:R-:W-:-:S13]  /*16f0*/  ISETP.GE.AND P2, PT, R21, R18, PT ;  /* 0x000000121500720c */ /* 0x000fda0003f46270 */
[----:B------:R-:W-:Y:S02]  /*1700*/  @!P2 SHF.R.S32.HI R20, RZ, 0x1f, R21 ;  /* 0x0000001fff14a819 */ /* 0x000fe40000011415 */
[----:B--2---:R-:W-:-:S04]  /*1710*/  @!P1 ISETP.NE.AND P3, PT, R8, R13, PT ;  /* 0x0000000d0800920c */ /* 0x004fc80003f65270 */
[----:B------:R-:W-:Y:S01]  /*1720*/  @!P1 FSEL R23, R22, -1.875, !P3 ;  /* 0xbff0000016179808 */ /* 0x000fe20005800000 */
[----:B------:R-:W-:-:S04]  /*1730*/  @!P1 IMAD.MOV.U32 R22, RZ, RZ, RZ ;  /* 0x000000ffff169224 */ /* 0x000fc800078e00ff */
[----:B------:R-:W1:Y:S01]  /*1740*/  @!P1 F2I.F64.TRUNC R27, R22 ;  /* 0x00000016001b9311 */ /* 0x000e62000030d100 */
[C---:B------:R-:W-:Y:S02]  /*1750*/  @!P2 IADD3 R8, P4, PT, R21.reuse, R3, RZ ;  /* 0x000000031508a210 */ /* 0x040fe40007f9e0ff */
[----:B0-----:R-:W-:Y:S01]  /*1760*/  @!P2 IADD3 R14, P3, PT, R21, R2, RZ ;  /* 0x00000002150ea210 */ /* 0x001fe20007f7e0ff */
[----:B------:R-:W-:-:S04]  /*1770*/  @!P1 IMAD.WIDE R12, R17, 0x4, R10 ;  /* 0x00000004110c9825 */ /* 0x000fc800078e020a */
[C---:B------:R-:W-:Y:S02]  /*1780*/  @!P2 IMAD.X R9, R20.reuse, 0x1, R5, P4 ;  /* 0x000000011409a824 */ /* 0x040fe400020e0605 */
[----:B------:R-:W-:Y:S01]  /*1790*/  @!P2 IMAD.X R15, R20, 0x1, R4, P3 ;  /* 0x00000001140fa824 */ /* 0x000fe200018e0604 */
[----:B-1----:R0:W-:Y:S04]  /*17a0*/  @!P1 STG.E desc[UR4][R12.64], R27 ;  /* 0x0000001b0c009986 */ /* 0x0021e8000c101904 */
        /* <DEDUP_REMOVED lines=18> */
[----:B------:R-:W-:-:S02]  /*18d0*/  @!P1 IMAD.MOV.U32 R20, RZ, RZ, 0x40000000 ;  /* 0x40000000ff149424 */ /* 0x000fc400078e00ff */
[----:B------:R-:W-:Y:S02]  /*18e0*/  @!P1 IMAD.MOV.U32 R22, RZ, RZ, RZ ;  /* 0x000000ffff169224 */ /* 0x000fe400078e00ff */
[----:B------:R-:W-:Y:S01]  /*18f0*/  VIADD R19, R19, 0x4 ;  /* 0x0000000413137836 */ /* 0x000fe20000000000 */
[----:B--2---:R-:W-:-:S04]  /*1900*/  @!P1 ISETP.NE.AND P2, PT, R12, R15, PT ;  /* 0x0000000f0c00920c */ /* 0x004fc80003f45270 */
[----:B------:R-:W-:-:S06]  /*1910*/  @!P1 FSEL R23, R20, -1.875, !P2 ;  /* 0xbff0000014179808 */ /* 0x000fcc0005000000 */
[----:B------:R-:W0:Y:S01]  /*1920*/  @!P1 F2I.F64.TRUNC R23, R22 ;  /* 0x0000001600179311 */ /* 0x000e22000030d100 */
[----:B------:R-:W-:-:S05]  /*1930*/  @!P1 IMAD.WIDE R20, R7, 0x4, R10 ;  /* 0x0000000407149825 */ /* 0x000fca00078e020a */
[----:B0-----:R1:W-:Y:S02]  /*1940*/  @!P1 STG.E desc[UR4][R20.64], R23 ;  /* 0x0000001714009986 */ /* 0x0013e4000c101904 */
.L_x_266:
[----:B------:R-:W-:Y:S05]  /*1950*/  @!P0 EXIT ;  /* 0x000000000000894d */ /* 0x000fea0003800000 */
[----:B------:R-:W-:Y:S02]  /*1960*/  ISETP.NE.AND P1, PT, R16, 0x1, PT ;  /* 0x000000011000780c */ /* 0x000fe40003f25270 */
[----:B------:R-:W-:-:S04]  /*1970*/  LOP3.LUT R6, R6, 0x1, RZ, 0xc0, !PT ;  /* 0x0000000106067812 */ /* 0x000fc800078ec0ff */
[----:B------:R-:W-:-:S07]  /*1980*/  ISETP.NE.U32.AND P0, PT, R6, 0x1, PT ;  /* 0x000000010600780c */ /* 0x000fce0003f05070 */
[----:B------:R-:W-:Y:S06]  /*1990*/  @!P1 BRA `(.L_x_267) ;  /* 0x0000000000849947 */ /* 0x000fec0003800000 */
[----:B-1----:R-:W-:-:S05]  /*19a0*/  IMAD R23, R19, 0x80, R0 ;  /* 0x0000008013177824 */ /* 0x002fca00078e0200 */
[----:B------:R-:W-:-:S13]  /*19b0*/  ISETP.GE.AND P1, PT, R23, R18, PT ;  /* 0x000000121700720c */ /* 0x000fda0003f26270 */
[----:B------:R-:W-:Y:S02]  /*19c0*/  @!P1 SHF.R.S32.HI R8, RZ, 0x1f, R23 ;  /* 0x0000001fff089819 */ /* 0x000fe40000011417 */
[C---:B------:R-:W-:Y:S02]  /*19d0*/  @!P1 IADD3 R14, P3, PT, R23.reuse, R3, RZ ;  /* 0x00000003170e9210 */ /* 0x040fe40007f7e0ff */
[----:B------:R-:W-:-:S03]  /*19e0*/  @!P1 IADD3 R6, P2, PT, R23, R2, RZ ;  /* 0x0000000217069210 */ /* 0x000fc60007f5e0ff */
[C---:B0-----:R-:W-:Y:S02]  /*19f0*/  @!P1 IMAD.X R15, R8.reuse, 0x1, R5, P3 ;  /* 0x00000001080f9824 */ /* 0x041fe400018e0605 */
        /* <DEDUP_REMOVED lines=17> */
[----:B------:R-:W3:Y:S04]  /*1b10*/  @!P2 LDG.E.U8 R8, desc[UR4][R8.64] ;  /* 0x000000040808a981 */ /* 0x000ee8000c1e1100 */
[----:B------:R-:W3:Y:S01]  /*1b20*/  @!P2 LDG.E.U8 R7, desc[UR4][R6.64] ;  /* 0x000000040607a981 */ /* 0x000ee2000c1e1100 */
[----:B------:R-:W-:-:S02]  /*1b30*/  @!P2 IMAD.MOV.U32 R12, RZ, RZ, 0x40000000 ;  /* 0x40000000ff0ca424 */ /* 0x000fc400078e00ff */
[----:B------:R-:W-:Y:S02]  /*1b40*/  @!P2 IMAD.MOV.U32 R16, RZ, RZ, RZ ;  /* 0x000000ffff10a224 */ /* 0x000fe400078e00ff */
[----:B------:R-:W-:Y:S01]  /*1b50*/  VIADD R19, R19, 0x2 ;  /* 0x0000000213137836 */ /* 0x000fe20000000000 */
[----:B---3--:R-:W-:-:S04]  /*1b60*/  @!P2 ISETP.NE.AND P1, PT, R8, R7, PT ;  /* 0x000000070800a20c */ /* 0x008fc80003f25270 */
[----:B------:R-:W-:-:S06]  /*1b70*/  @!P2 FSEL R17, R12, -1.875, !P1 ;  /* 0xbff000000c11a808 */ /* 0x000fcc0004800000 */
[----:B------:R-:W0:Y:S01]  /*1b80*/  @!P2 F2I.F64.TRUNC R17, R16 ;  /* 0x000000100011a311 */ /* 0x000e22000030d100 */
[----:B------:R-:W-:-:S05]  /*1b90*/  @!P2 IMAD.WIDE R12, R13, 0x4, R10 ;  /* 0x000000040d0ca825 */ /* 0x000fca00078e020a */
[----:B0-----:R2:W-:Y:S02]  /*1ba0*/  @!P2 STG.E desc[UR4][R12.64], R17 ;  /* 0x000000110c00a986 */ /* 0x0015e4000c101904 */
.L_x_267:
[----:B------:R-:W-:Y:S05]  /*1bb0*/  @P0 EXIT ;  /* 0x000000000000094d */ /* 0x000fea0003800000 */
[----:B------:R-:W-:-:S05]  /*1bc0*/  IMAD R19, R19, 0x80, R0 ;  /* 0x0000008013137824 */ /* 0x000fca00078e0200 */
[----:B------:R-:W-:-:S13]  /*1bd0*/  ISETP.GE.AND P0, PT, R19, R18, PT ;  /* 0x000000121300720c */ /* 0x000fda0003f06270 */
[----:B------:R-:W-:Y:S05]  /*1be0*/  @P0 EXIT ;  /* 0x000000000000094d */ /* 0x000fea0003800000 */
        /* <DEDUP_REMOVED lines=15> */
.L_x_268:
        /* <DEDUP_REMOVED lines=10> */
.L_x_279:


//--------------------- .text._ZN3cub18CUB_300001_SM_10006detail8for_each13static_kernelINS2_12policy_hub_t12policy_500_tEmN6thrust24THRUST_300001_SM_1000_NS8cuda_cub20__uninitialized_fill7functorINS7_10device_ptrIiEEiEEEEvT0_T1_ --------------------------
	.section	.text._ZN3cub18CUB_300001_SM_10006detail8for_each13static_kernelINS2_12policy_hub_t12policy_500_tEmN6thrust24THRUST_300001_SM_1000_NS8cuda_cub20__uninitialized_fill7functorINS7_10device_ptrIiEEiEEEEvT0_T1_,"ax",@progbits
	.align	128
        .global         _ZN3cub18CUB_300001_SM_10006detail8for_each13static_kernelINS2_12policy_hub_t12policy_500_tEmN6thrust24THRUST_300001_SM_1000_NS8cuda_cub20__uninitialized_fill7functorINS7_10device_ptrIiEEiEEEEvT0_T1_
        .type           _ZN3cub18CUB_300001_SM_10006detail8for_each13static_kernelINS2_12policy_hub_t12policy_500_tEmN6thrust24THRUST_300001_SM_1000_NS8cuda_cub20__uninitialized_fill7functorINS7_10device_ptrIiEEiEEEEvT0_T1_,@function
        .size           _ZN3cub18CUB_300001_SM_10006detail8for_each13static_kernelINS2_12policy_hub_t12policy_500_tEmN6thrust24THRUST_300001_SM_1000_NS8cuda_cub20__uninitialized_fill7functorINS7_10device_ptrIiEEiEEEEvT0_T1_,(.L_x_280 - _ZN3cub18CUB_300001_SM_10006detail8for_each13static_kernelINS2_12policy_hub_t12policy_500_tEmN6thrust24THRUST_300001_SM_1000_NS8cuda_cub20__uninitialized_fill7functorINS7_10device_ptrIiEEiEEEEvT0_T1_)
        .other          _ZN3cub18CUB_300001_SM_10006detail8for_each13static_kernelINS2_12policy_hub_t12policy_500_tEmN6thrust24THRUST_300001_SM_1000_NS8cuda_cub20__uninitialized_fill7functorINS7_10device_ptrIiEEiEEEEvT0_T1_,@"STO_CUDA_ENTRY STV_DEFAULT"
_ZN3cub18CUB_300001_SM_10006detail8for_each13static_kernelINS2_12policy_hub_t12policy_500_tEmN6thrust24THRUST_300001_SM_1000_NS8cuda_cub20__uninitialized_fill7functorINS7_10device_ptrIiEEiEEEEvT0_T1_:
.text._ZN3cub18CUB_300001_SM_10006detail8for_each13static_kernelINS2_12policy_hub_t12policy_500_tEmN6thrust24THRUST_300001_SM_1000_NS8cuda_cub20__uninitialized_fill7functorINS7_10device_ptrIiEEiEEEEvT0_T1_:
[----:B------:R-:W-:Y:S08]  /*0000*/  LDC R1, c[0x0][0x37c] ;  /* 0x0000df00ff017b82 */ /* 0x000ff00000000800 */
[----:B------:R-:W0:Y:S01]  /*0010*/  S2UR UR4, SR_CTAID.X ;  /* 0x00000000000479c3 */ /* 0x000e220000002500 */
[----:B------:R-:W1:Y:S01]  /*0020*/  LDCU.64 UR6, c[0x0][0x380] ;  /* 0x00007000ff0677ac */ /* 0x000e620008000a00 */
[----:B------:R-:W2:Y:S01]  /*0030*/  LDCU.64 UR8, c[0x0][0x358] ;  /* 0x00006b00ff0877ac */ /* 0x000ea20008000a00 */
[----:B0-----:R-:W-:-:S04]  /*0040*/  UIMAD.WIDE.U32 UR4, UR4, 0x200, URZ ;  /* 0x00000200040478a5 */ /* 0x001fc8000f8e00ff */
[----:B-1----:R-:W-:-:S04]  /*0050*/  UIADD3 UR6, UP0, UPT, -UR4, UR6, URZ ;  /* 0x0000000604067290 */ /* 0x002fc8000ff1e1ff */
[----:B------:R-:W-:Y:S02]  /*0060*/  UIADD3.X UR7, UPT, UPT, ~UR5, UR7, URZ, UP0, !UPT ;  /* 0x0000000705077290 */ /* 0x000fe400087fe5ff */
[----:B------:R-:W-:-:S04]  /*0070*/  UISETP.GE.U32.AND UP0, UPT, UR6, 0x200, UPT ;  /* 0x000002000600788c */ /* 0x000fc8000bf06070 */
[----:B------:R-:W-:-:S09]  /*0080*/  UISETP.GE.U32.AND.EX UP0, UPT, UR7, URZ, UPT, UP0 ;  /* 0x000000ff0700728c */ /* 0x000fd2000bf06100 */
[----:B--2---:R-:W-:Y:S05]  /*0090*/  BRA.U !UP0, `(.L_x_269) ;  /* 0x0000000108287547 */ /* 0x004fea000b800000 */
[----:B------:R-:W0:Y:S01]  /*00a0*/  S2R R0, SR_TID.X ;  /* 0x0000000000007919 */ /* 0x000e220000002100 */
[----:B------:R-:W1:Y:S01]  /*00b0*/  LDCU.64 UR6, c[0x0][0x388] ;  /* 0x00007100ff0677ac */ /* 0x000e620008000a00 */
[----:B------:R-:W2:Y:S01]  /*00c0*/  LDC R5, c[0x0][0x390] ;  /* 0x0000e400ff057b82 */ /* 0x000ea20000000800 */
[----:B0-----:R-:W-:-:S05]  /*00d0*/  IADD3 R0, P0, PT, R0, UR4, RZ ;  /* 0x0000000400007c10 */ /* 0x001fca000ff1e0ff */
[----:B------:R-:W-:Y:S01]  /*00e0*/  IMAD.X R3, RZ, RZ, UR5, P0 ;  /* 0x00000005ff037e24 */ /* 0x000fe200080e06ff */
[----:B-1----:R-:W-:-:S04]  /*00f0*/  LEA R2, P0, R0, UR6, 0x2 ;  /* 0x0000000600027c11 */ /* 0x002fc8000f8010ff */
[----:B------:R-:W-:-:S05]  /*0100*/  LEA.HI.X R3, R0, UR7, R3, 0x2, P0 ;  /* 0x0000000700037c11 */ /* 0x000fca00080f1403 */
[----:B--2---:R-:W-:Y:S04]  /*0110*/  STG.E desc[UR8][R2.64], R5 ;  /* 0x0000000502007986 */ /* 0x004fe8000c101908 */
[----:B------:R-:W-:Y:S01]  /*0120*/  STG.E desc[UR8][R2.64+0x400], R5 ;  /* 0x0004000502007986 */ /* 0x000fe2000c101908 */
[----:B------:R-:W-:Y:S05]  /*0130*/  EXIT ;  /* 0x000000000000794d */ /* 0x000fea0003800000 */
.L_x_269:
[----:B------:R-:W0:Y:S01]  /*0140*/  S2R R0, SR_TID.X ;  /* 0x0000000000007919 */ /* 0x000e220000002100 */
[----:B------:R-:W-:Y:S01]  /*0150*/  IMAD.U32 R2, RZ, RZ, UR7 ;  /* 0x00000007ff027e24 */ /* 0x000fe2000f8e00ff */
[----:B------:R-:W1:Y:S01]  /*0160*/  LDCU.64 UR10, c[0x0][0x388] ;  /* 0x00007100ff0a77ac */ /* 0x000e620008000a00 */
[----:B------:R-:W-:Y:S01]  /*0170*/  IMAD.U32 R4, RZ, RZ, UR7 ;  /* 0x00000007ff047e24 */ /* 0x000fe2000f8e00ff */
[----:B0-----:R-:W-:-:S04]  /*0180*/  ISETP.LT.U32.AND P0, PT, R0, UR6, PT ;  /* 0x0000000600007c0c */ /* 0x001fc8000bf01070 */
[----:B------:R-:W-:Y:S01]  /*0190*/  ISETP.GT.U32.AND.EX P0, PT, R2, RZ, PT, P0 ;  /* 0x000000ff0200720c */ /* 0x000fe20003f04100 */
[C---:B------:R-:W-:Y:S01]  /*01a0*/  VIADD R2, R0.reuse, 0x100 ;  /* 0x0000010000027836 */ /* 0x040fe20000000000 */
[----:B------:R-:W-:-:S04]  /*01b0*/  IADD3 R0, P2, PT, R0, UR4, RZ ;  /* 0x0000000400007c10 */ /* 0x000fc8000ff5e0ff */
[----:B------:R-:W-:Y:S01]  /*01c0*/  ISETP.LT.U32.AND P1, PT, R2, UR6, PT ;  /* 0x0000000602007c0c */ /* 0x000fe2000bf21070 */
[----:B------:R-:W-:Y:S01]  /*01d0*/  IMAD.X R3, RZ, RZ, UR5, P2 ;  /* 0x00000005ff037e24 */ /* 0x000fe200090e06ff */
[----:B-1----:R-:W-:Y:S02]  /*01e0*/  LEA R2, P2, R0, UR10, 0x2 ;  /* 0x0000000a00027c11 */ /* 0x002fe4000f8410ff */
[----:B------:R-:W-:Y:S02]  /*01f0*/  ISETP.GT.U32.AND.EX P1, PT, R4, RZ, PT, P1 ;  /* 0x000000ff0400720c */ /* 0x000fe40003f24110 */
[----:B------:R-:W-:Y:S01]  /*0200*/  LEA.HI.X R3, R0, UR11, R3, 0x2, P2 ;  /* 0x0000000b00037c11 */ /* 0x000fe200090f1403 */
[----:B------:R-:W0:Y:S04]  /*0210*/  @P0 LDC R5, c[0x0][0x390] ;  /* 0x0000e400ff050b82 */ /* 0x000e280000000800 */
[----:B0-----:R0:W-:Y:S06]  /*0220*/  @P0 STG.E desc[UR8][R2.64], R5 ;  /* 0x0000000502000986 */ /* 0x0011ec000c101908 */
[----:B------:R-:W-:Y:S05]  /*0230*/  @!P1 EXIT ;  /* 0x000000000000994d */ /* 0x000fea0003800000 */
[----:B0-----:R-:W0:Y:S02]  /*0240*/  LDC R5, c[0x0][0x390] ;  /* 0x0000e400ff057b82 */ /* 0x001e240000000800 */
[----:B0-----:R-:W-:Y:S01]  /*0250*/  STG.E desc[UR8][R2.64+0x400], R5 ;  /* 0x0004000502007986 */ /* 0x001fe2000c101908 */
[----:B------:R-:W-:Y:S05]  /*0260*/  EXIT ;  /* 0x000000000000794d */ /* 0x000fea0003800000 */
.L_x_270:
        /* <DEDUP_REMOVED lines=9> */
.L_x_280:


//--------------------- .text._ZN3cub18CUB_300001_SM_10006detail11EmptyKernelIvEEvv --------------------------
	.section	.text._ZN3cub18CUB_300001_SM_10006detail11EmptyKernelIvEEvv,"ax",@progbits
	.align	128
        .global         _ZN3cub18CUB_300001_SM_10006detail11EmptyKernelIvEEvv
        .type           _ZN3cub18CUB_300001_SM_10006detail11EmptyKernelIvEEvv,@function
        .size           _ZN3cub18CUB_300001_SM_10006detail11EmptyKernelIvEEvv,(.L_x_281 - _ZN3cub18CUB_300001_SM_10006detail11EmptyKernelIvEEvv)
        .other          _ZN3cub18CUB_300001_SM_10006detail11EmptyKernelIvEEvv,@"STO_CUDA_ENTRY STV_DEFAULT"
_ZN3cub18CUB_300001_SM_10006detail11EmptyKernelIvEEvv:
.text._ZN3cub18CUB_300001_SM_10006detail11EmptyKernelIvEEvv:
[----:B------:R-:W-:Y:S01]  /*0000*/  LDC R1, c[0x0][0x37c] ;  /* 0x0000df00ff017b82 */ /* 0x000fe20000000800 */
[----:B------:R-:W-:Y:S05]  /*0010*/  EXIT ;  /* 0x000000000000794d */ /* 0x000fea0003800000 */
.L_x_271:
        /* <DEDUP_REMOVED lines=14> */
.L_x_281:


//--------------------- .nv.shared._ZN3cub18CUB_300001_SM_10006detail6reduce28DeviceReduceSingleTileKernelINS2_10policy_hubIiyN4cuda3std3__44plusIiEEE10Policy1000EPiSC_iS9_iiNS7_10__identityEEEvT0_T1_T2_T3_T4_T6_ --------------------------
	.section	.nv.shared._ZN3cub18CUB_300001_SM_10006detail6reduce28DeviceReduceSingleTileKernelINS2_10policy_hubIiyN4cuda3std3__44plusIiEEE10Policy1000EPiSC_iS9_iiNS7_10__identityEEEvT0_T1_T2_T3_T4_T6_,"aw",@nobits
	.sectionflags	@""
	.align	4
.nv.shared._ZN3cub18CUB_300001_SM_10006detail6reduce28DeviceReduceSingleTileKernelINS2_10policy_hubIiyN4cuda3std3__44plusIiEEE10Policy1000EPiSC_iS9_iiNS7_10__identityEEEvT0_T1_T2_T3_T4_T6_:
	.zero		1068


//--------------------- .nv.shared.reserved.0     --------------------------
	.section	.nv.shared.reserved.0,"aw",@nobits
	.weak		__nv_reservedSMEM_offset_0_alias
	.size		__nv_reservedSMEM_offset_0_alias, 0, 64
	.other		__nv_reservedSMEM_offset_0_alias,@"STO_CUDA_RESERVED_SHARED STV_DEFAULT"
__nv_reservedSMEM_offset_0_alias:
	.zero		0
	.zero		64


//--------------------- .nv.global                --------------------------
	.section	.nv.global,"aw",@nobits
.nv.global:
	.type		_ZN34_INTERNAL_10297e8a_4_k_cu_83fc94ef6thrust24THRUST_300001_SM_1000_NS3seqE,@object
	.size		_ZN34_INTERNAL_10297e8a_4_k_cu_83fc94ef6thrust24THRUST_300001_SM_1000_NS3seqE,(_ZN34_INTERNAL_10297e8a_4_k_cu_83fc94ef4cuda3std3__48in_placeE - _ZN34_INTERNAL_10297e8a_4_k_cu_83fc94ef6thrust24THRUST_300001_SM_1000_NS3seqE)
_ZN34_INTERNAL_10297e8a_4_k_cu_83fc94ef6thrust24THRUST_300001_SM_1000_NS3seqE:
	.zero		1
	.type		_ZN34_INTERNAL_10297e8a_4_k_cu_83fc94ef4cuda3std3__48in_placeE,@object
	.size		_ZN34_INTERNAL_10297e8a_4_k_cu_83fc94ef4cuda3std3__48in_placeE,(_ZN34_INTERNAL_10297e8a_4_k_cu_83fc94ef4cuda3std6ranges3__45__cpo4sizeE - _ZN34_INTERNAL_10297e8a_4_k_cu_83fc94ef4cuda3std3__48in_placeE)
_ZN34_INTERNAL_10297e8a_4_k_cu_83fc94ef4cuda3std3__48in_placeE:
	.zero		1
	.type		_ZN34_INTERNAL_10297e8a_4_k_cu_83fc94ef4cuda3std6ranges3__45__cpo4sizeE,@object
	.size		_ZN34_INTERNAL_10297e8a_4_k_cu_83fc94ef4cuda3std6ranges3__45__cpo4sizeE,(_ZN34_INTERNAL_10297e8a_4_k_cu_83fc94ef6thrust24THRUST_300001_SM_1000_NS12placeholders2_3E - _ZN34_INTERNAL_10297e8a_4_k_cu_83fc94ef4cuda3std6ranges3__45__cpo4sizeE)
_ZN34_INTERNAL_10297e8a_4_k_cu_83fc94ef4cuda3std6ranges3__45__cpo4sizeE:
	.zero		1
	.type		_ZN34_INTERNAL_10297e8a_4_k_cu_83fc94ef6thrust24THRUST_300001_SM_1000_NS12placeholders2_3E,@object
	.size		_ZN34_INTERNAL_10297e8a_4_k_cu_83fc94ef6thrust24THRUST_300001_SM_1000_NS12placeholders2_3E,(_ZN34_INTERNAL_10297e8a_4_k_cu_83fc94ef4cuda3std3__45__cpo6cbeginE - _ZN34_INTERNAL_10297e8a_4_k_cu_83fc94ef6thrust24THRUST_300001_SM_1000_NS12placeholders2_3E)
_ZN34_INTERNAL_10297e8a_4_k_cu_83fc94ef6thrust24THRUST_300001_SM_1000_NS12placeholders2_3E:
	.zero		1
	.type		_ZN34_INTERNAL_10297e8a_4_k_cu_83fc94ef4cuda3std3__45__cpo6cbeginE,@object
	.size		_ZN34_INTERNAL_10297e8a_4_k_cu_83fc94ef4cuda3std3__45__cpo6cbeginE,(_ZN34_INTERNAL_10297e8a_4_k_cu_83fc94ef4cuda3std6ranges3__45__cpo6cbeginE - _ZN34_INTERNAL_10297e8a_4_k_cu_83fc94ef4cuda3std3__45__cpo6cbeginE)
_ZN34_INTERNAL_10297e8a_4_k_cu_83fc94ef4cuda3std3__45__cpo6cbeginE:
	.zero		1
	.type		_ZN34_INTERNAL_10297e8a_4_k_cu_83fc94ef4cuda3std6ranges3__45__cpo6cbeginE,@object
	.size		_ZN34_INTERNAL_10297e8a_4_k_cu_83fc94ef4cuda3std6ranges3__45__cpo6cbeginE,(_ZN34_INTERNAL_10297e8a_4_k_cu_83fc94ef6thrust24THRUST_300001_SM_1000_NS12placeholders2_7E - _ZN34_INTERNAL_10297e8a_4_k_cu_83fc94ef4cuda3std6ranges3__45__cpo6cbeginE)
_ZN34_INTERNAL_10297e8a_4_k_cu_83fc94ef4cuda3std6ranges3__45__cpo6cbeginE:
	.zero		1
	.type		_ZN34_INTERNAL_10297e8a_4_k_cu_83fc94ef6thrust24THRUST_300001_SM_1000_NS12placeholders2_7E,@object
	.size		_ZN34_INTERNAL_10297e8a_4_k_cu_83fc94ef6thrust24THRUST_300001_SM_1000_NS12placeholders2_7E,(_ZN34_INTERNAL_10297e8a_4_k_cu_83fc94ef4cuda3std3__45__cpo7crbeginE - _ZN34_INTERNAL_10297e8a_4_k_cu_83fc94ef6thrust24THRUST_300001_SM_1000_NS12placeholders2_7E)
_ZN34_INTERNAL_10297e8a_4_k_cu_83fc94ef6thrust24THRUST_300001_SM_1000_NS12placeholders2_7E:
	.zero		1
	.type		_ZN34_INTERNAL_10297e8a_4_k_cu_83fc94ef4cuda3std3__45__cpo7crbeginE,@object
	.size		_ZN34_INTERNAL_10297e8a_4_k_cu_83fc94ef4cuda3std3__45__cpo7crbeginE,(_ZN34_INTERNAL_10297e8a_4_k_cu_83fc94ef4cuda3std6ranges3__45__cpo4nextE - _ZN34_INTERNAL_10297e8a_4_k_cu_83fc94ef4cuda3std3__45__cpo7crbeginE)
_ZN34_INTERNAL_10297e8a_4_k_cu_83fc94ef4cuda3std3__45__cpo7crbeginE:
	.zero		1
	.type		_ZN34_INTERNAL_10297e8a_4_k_cu_83fc94ef4cuda3std6ranges3__45__cpo4nextE,@object
	.size		_ZN34_INTERNAL_10297e8a_4_k_cu_83fc94ef4cuda3std6ranges3__45__cpo4nextE,(_ZN34_INTERNAL_10297e8a_4_k_cu_83fc94ef4cuda3std6ranges3__45__cpo4swapE - _ZN34_INTERNAL_10297e8a_4_k_cu_83fc94ef4cuda3std6ranges3__45__cpo4nextE)
_ZN34_INTERNAL_10297e8a_4_k_cu_83fc94ef4cuda3std6ranges3__45__cpo4nextE:
	.zero		1
	.type		_ZN34_INTERNAL_10297e8a_4_k_cu_83fc94ef4cuda3std6ranges3__45__cpo4swapE,@object
	.size		_ZN34_INTERNAL_10297e8a_4_k_cu_83fc94ef4cuda3std6ranges3__45__cpo4swapE,(_ZN34_INTERNAL_10297e8a_4_k_cu_83fc94ef6thrust24THRUST_300001_SM_1000_NS8cuda_cub10par_nosyncE - _ZN34_INTERNAL_10297e8a_4_k_cu_83fc94ef4cuda3std6ranges3__45__cpo4swapE)
_ZN34_INTERNAL_10297e8a_4_k_cu_83fc94ef4cuda3std6ranges3__45__cpo4swapE:
	.zero		1
	.type		_ZN34_INTERNAL_10297e8a_4_k_cu_83fc94ef6thrust24THRUST_300001_SM_1000_NS8cuda_cub10par_nosyncE,@object
	.size		_ZN34_INTERNAL_10297e8a_4_k_cu_83fc94ef6thrust24THRUST_300001_SM_1000_NS8cuda_cub10par_nosyncE,(_ZN34_INTERNAL_10297e8a_4_k_cu_83fc94ef6thrust24THRUST_300001_SM_1000_NS12placeholders2_9E - _ZN34_INTERNAL_10297e8a_4_k_cu_83fc94ef6thrust24THRUST_300001_SM_1000_NS8cuda_cub10par_nosyncE)
_ZN34_INTERNAL_10297e8a_4_k_cu_83fc94ef6thrust24THRUST_300001_SM_1000_NS8cuda_cub10par_nosyncE:
	.zero		1
	.type		_ZN34_INTERNAL_10297e8a_4_k_cu_83fc94ef6thrust24THRUST_300001_SM_1000_NS12placeholders2_9E,@object
	.size		_ZN34_INTERNAL_10297e8a_4_k_cu_83fc94ef6thrust24THRUST_300001_SM_1000_NS12placeholders2_9E,(_ZN34_INTERNAL_10297e8a_4_k_cu_83fc94ef4cuda3std3__436_GLOBAL__N__10297e8a_4_k_cu_83fc94ef6ignoreE - _ZN34_INTERNAL_10297e8a_4_k_cu_83fc94ef6thrust24THRUST_300001_SM_1000_NS12placeholders2_9E)
_ZN34_INTERNAL_10297e8a_4_k_cu_83fc94ef6thrust24THRUST_300001_SM_1000_NS12placeholders2_9E:
	.zero		1
	.type		_ZN34_INTERNAL_10297e8a_4_k_cu_83fc94ef4cuda3std3__436_GLOBAL__N__10297e8a_4_k_cu_83fc94ef6ignoreE,@object
	.size		_ZN34_INTERNAL_10297e8a_4_k_cu_83fc94ef4cuda3std3__436_GLOBAL__N__10297e8a_4_k_cu_83fc94ef6ignoreE,(_ZN34_INTERNAL_10297e8a_4_k_cu_83fc94ef4cuda3std6ranges3__45__cpo4dataE - _ZN34_INTERNAL_10297e8a_4_k_cu_83fc94ef4cuda3std3__436_GLOBAL__N__10297e8a_4_k_cu_83fc94ef6ignoreE)
_ZN34_INTERNAL_10297e8a_4_k_cu_83fc94ef4cuda3std3__436_GLOBAL__N__10297e8a_4_k_cu_83fc94ef6ignoreE:
	.zero		1
	.type		_ZN34_INTERNAL_10297e8a_4_k_cu_83fc94ef4cuda3std6ranges3__45__cpo4dataE,@object
	.size		_ZN34_INTERNAL_10297e8a_4_k_cu_83fc94ef4cuda3std6ranges3__45__cpo4dataE,(_ZN34_INTERNAL_10297e8a_4_k_cu_83fc94ef6thrust24THRUST_300001_SM_1000_NS12placeholders2_1E - _ZN34_INTERNAL_10297e8a_4_k_cu_83fc94ef4cuda3std6ranges3__45__cpo4dataE)
_ZN34_INTERNAL_10297e8a_4_k_cu_83fc94ef4cuda3std6ranges3__45__cpo4dataE:
	.zero		1
	.type		_ZN34_INTERNAL_10297e8a_4_k_cu_83fc94ef6thrust24THRUST_300001_SM_1000_NS12placeholders2_1E,@object
	.size		_ZN34_INTERNAL_10297e8a_4_k_cu_83fc94ef6thrust24THRUST_300001_SM_1000_NS12placeholders2_1E,(_ZN34_INTERNAL_10297e8a_4_k_cu_83fc94ef4cuda3std3__45__cpo5beginE - _ZN34_INTERNAL_10297e8a_4_k_cu_83fc94ef6thrust24THRUST_300001_SM_1000_NS12placeholders2_1E)
_ZN34_INTERNAL_10297e8a_4_k_cu_83fc94ef6thrust24THRUST_300001_SM_1000_NS12placeholders2_1E:
	.zero		1
	.type		_ZN34_INTERNAL_10297e8a_4_k_cu_83fc94ef4cuda3std3__45__cpo5beginE,@object
	.size		_ZN34_INTERNAL_10297e8a_4_k_cu_83fc94ef4cuda3std3__45__cpo5beginE,(_ZN34_INTERNAL_10297e8a_4_k_cu_83fc94ef4cuda3std6ranges3__45__cpo5beginE - _ZN34_INTERNAL_10297e8a_4_k_cu_83fc94ef4cuda3std3__45__cpo5beginE)
_ZN34_INTERNAL_10297e8a_4_k_cu_83fc94ef4cuda3std3__45__cpo5beginE:
	.zero		1
	.type		_ZN34_INTERNAL_10297e8a_4_k_cu_83fc94ef4cuda3std6ranges3__45__cpo5beginE,@object
	.size		_ZN34_INTERNAL_10297e8a_4_k_cu_83fc94ef4cuda3std6ranges3__45__cpo5beginE,(_ZN34_INTERNAL_10297e8a_4_k_cu_83fc94ef6thrust24THRUST_300001_SM_1000_NS12placeholders2_5E - _ZN34_INTERNAL_10297e8a_4_k_cu_83fc94ef4cuda3std6ranges3__45__cpo5beginE)
_ZN34_INTERNAL_10297e8a_4_k_cu_83fc94ef4cuda3std6ranges3__45__cpo5beginE:
	.zero		1
	.type		_ZN34_INTERNAL_10297e8a_4_k_cu_83fc94ef6thrust24THRUST_300001_SM_1000_NS12placeholders2_5E,@object
	.size		_ZN34_INTERNAL_10297e8a_4_k_cu_83fc94ef6thrust24THRUST_300001_SM_1000_NS12placeholders2_5E,(_ZN34_INTERNAL_10297e8a_4_k_cu_83fc94ef4cuda3std3__45__cpo6rbeginE - _ZN34_INTERNAL_10297e8a_4_k_cu_83fc94ef6thrust24THRUST_300001_SM_1000_NS12placeholders2_5E)
_ZN34_INTERNAL_10297e8a_4_k_cu_83fc94ef6thrust24THRUST_300001_SM_1000_NS12placeholders2_5E:
	.zero		1
	.type		_ZN34_INTERNAL_10297e8a_4_k_cu_83fc94ef4cuda3std3__45__cpo6rbeginE,@object
	.size		_ZN34_INTERNAL_10297e8a_4_k_cu_83fc94ef4cuda3std3__45__cpo6rbeginE,(_ZN34_INTERNAL_10297e8a_4_k_cu_83fc94ef4cuda3std6ranges3__45__cpo7advanceE - _ZN34_INTERNAL_10297e8a_4_k_cu_83fc94ef4cuda3std3__45__cpo6rbeginE)
_ZN34_INTERNAL_10297e8a_4_k_cu_83fc94ef4cuda3std3__45__cpo6rbeginE:
	.zero		1
	.type		_ZN34_INTERNAL_10297e8a_4_k_cu_83fc94ef4cuda3std6ranges3__45__cpo7advanceE,@object
	.size		_ZN34_INTERNAL_10297e8a_4_k_cu_83fc94ef4cuda3std6ranges3__45__cpo7advanceE,(_ZN34_INTERNAL_10297e8a_4_k_cu_83fc94ef4cuda3std3__47nulloptE - _ZN34_INTERNAL_10297e8a_4_k_cu_83fc94ef4cuda3std6ranges3__45__cpo7advanceE)
_ZN34_INTERNAL_10297e8a_4_k_cu_83fc94ef4cuda3std6ranges3__45__cpo7advanceE:
	.zero		1
	.type		_ZN34_INTERNAL_10297e8a_4_k_cu_83fc94ef4cuda3std3__47nulloptE,@object
	.size		_ZN34_INTERNAL_10297e8a_4_k_cu_83fc94ef4cuda3std3__47nulloptE,(_ZN34_INTERNAL_10297e8a_4_k_cu_83fc94ef4cuda3std6ranges3__45__cpo8distanceE - _ZN34_INTERNAL_10297e8a_4_k_cu_83fc94ef4cuda3std3__47nulloptE)
_ZN34_INTERNAL_10297e8a_4_k_cu_83fc94ef4cuda3std3__47nulloptE:
	.zero		1
	.type		_ZN34_INTERNAL_10297e8a_4_k_cu_83fc94ef4cuda3std6ranges3__45__cpo8distanceE,@object
	.size		_ZN34_INTERNAL_10297e8a_4_k_cu_83fc94ef4cuda3std6ranges3__45__cpo8distanceE,(_ZN34_INTERNAL_10297e8a_4_k_cu_83fc94ef6thrust24THRUST_300001_SM_1000_NS12placeholders3_10E - _ZN34_INTERNAL_10297e8a_4_k_cu_83fc94ef4cuda3std6ranges3__45__cpo8distanceE)
_ZN34_INTERNAL_10297e8a_4_k_cu_83fc94ef4cuda3std6ranges3__45__cpo8distanceE:
	.zero		1
	.type		_ZN34_INTERNAL_10297e8a_4_k_cu_83fc94ef6thrust24THRUST_300001_SM_1000_NS12placeholders3_10E,@object
	.size		_ZN34_INTERNAL_10297e8a_4_k_cu_83fc94ef6thrust24THRUST_300001_SM_1000_NS12placeholders3_10E,(_ZN34_INTERNAL_10297e8a_4_k_cu_83fc94ef4cuda3std3__419piecewise_constructE - _ZN34_INTERNAL_10297e8a_4_k_cu_83fc94ef6thrust24THRUST_300001_SM_1000_NS12placeholders3_10E)
_ZN34_INTERNAL_10297e8a_4_k_cu_83fc94ef6thrust24THRUST_300001_SM_1000_NS12placeholders3_10E:
	.zero		1
	.type		_ZN34_INTERNAL_10297e8a_4_k_cu_83fc94ef4cuda3std3__419piecewise_constructE,@object
	.size		_ZN34_INTERNAL_10297e8a_4_k_cu_83fc94ef4cuda3std3__419piecewise_constructE,(_ZN34_INTERNAL_10297e8a_4_k_cu_83fc94ef4cuda3std6ranges3__45__cpo5cdataE - _ZN34_INTERNAL_10297e8a_4_k_cu_83fc94ef4cuda3std3__419piecewise_constructE)
_ZN34_INTERNAL_10297e8a_4_k_cu_83fc94ef4cuda3std3__419piecewise_constructE:
	.zero		1
	.type		_ZN34_INTERNAL_10297e8a_4_k_cu_83fc94ef4cuda3std6ranges3__45__cpo5cdataE,@object
	.size		_ZN34_INTERNAL_10297e8a_4_k_cu_83fc94ef4cuda3std6ranges3__45__cpo5cdataE,(_ZN34_INTERNAL_10297e8a_4_k_cu_83fc94ef6thrust24THRUST_300001_SM_1000_NS12placeholders2_2E - _ZN34_INTERNAL_10297e8a_4_k_cu_83fc94ef4cuda3std6ranges3__45__cpo5cdataE)
_ZN34_INTERNAL_10297e8a_4_k_cu_83fc94ef4cuda3std6ranges3__45__cpo5cdataE:
	.zero		1
	.type		_ZN34_INTERNAL_10297e8a_4_k_cu_83fc94ef6thrust24THRUST_300001_SM_1000_NS12placeholders2_2E,@object
	.size		_ZN34_INTERNAL_10297e8a_4_k_cu_83fc94ef6thrust24THRUST_300001_SM_1000_NS12placeholders2_2E,(_ZN34_INTERNAL_10297e8a_4_k_cu_83fc94ef4cuda3std3__45__cpo3endE - _ZN34_INTERNAL_10297e8a_4_k_cu_83fc94ef6thrust24THRUST_300001_SM_1000_NS12placeholders2_2E)
_ZN34_INTERNAL_10297e8a_4_k_cu_83fc94ef6thrust24THRUST_300001_SM_1000_NS12placeholders2_2E:
	.zero		1
	.type		_ZN34_INTERNAL_10297e8a_4_k_cu_83fc94ef4cuda3std3__45__cpo3endE,@object
	.size		_ZN34_INTERNAL_10297e8a_4_k_cu_83fc94ef4cuda3std3__45__cpo3endE,(_ZN34_INTERNAL_10297e8a_4_k_cu_83fc94ef4cuda3std6ranges3__45__cpo3endE - _ZN34_INTERNAL_10297e8a_4_k_cu_83fc94ef4cuda3std3__45__cpo3endE)
_ZN34_INTERNAL_10297e8a_4_k_cu_83fc94ef4cuda3std3__45__cpo3endE:
	.zero		1
	.type		_ZN34_INTERNAL_10297e8a_4_k_cu_83fc94ef4cuda3std6ranges3__45__cpo3endE,@object
	.size		_ZN34_INTERNAL_10297e8a_4_k_cu_83fc94ef4cuda3std6ranges3__45__cpo3endE,(_ZN34_INTERNAL_10297e8a_4_k_cu_83fc94ef6thrust24THRUST_300001_SM_1000_NS12placeholders2_6E - _ZN34_INTERNAL_10297e8a_4_k_cu_83fc94ef4cuda3std6ranges3__45__cpo3endE)
_ZN34_INTERNAL_10297e8a_4_k_cu_83fc94ef4cuda3std6ranges3__45__cpo3endE:
	.zero		1
	.type		_ZN34_INTERNAL_10297e8a_4_k_cu_83fc94ef6thrust24THRUST_300001_SM_1000_NS12placeholders2_6E,@object
	.size		_ZN34_INTERNAL_10297e8a_4_k_cu_83fc94ef6thrust24THRUST_300001_SM_1000_NS12placeholders2_6E,(_ZN34_INTERNAL_10297e8a_4_k_cu_83fc94ef4cuda3std3__45__cpo4rendE - _ZN34_INTERNAL_10297e8a_4_k_cu_83fc94ef6thrust24THRUST_300001_SM_1000_NS12placeholders2_6E)
_ZN34_INTERNAL_10297e8a_4_k_cu_83fc94ef6thrust24THRUST_300001_SM_1000_NS12placeholders2_6E:
	.zero		1
	.type		_ZN34_INTERNAL_10297e8a_4_k_cu_83fc94ef4cuda3std3__45__cpo4rendE,@object
	.size		_ZN34_INTERNAL_10297e8a_4_k_cu_83fc94ef4cuda3std3__45__cpo4rendE,(_ZN34_INTERNAL_10297e8a_4_k_cu_83fc94ef4cuda3std6ranges3__45__cpo9iter_swapE - _ZN34_INTERNAL_10297e8a_4_k_cu_83fc94ef4cuda3std3__45__cpo4rendE)
_ZN34_INTERNAL_10297e8a_4_k_cu_83fc94ef4cuda3std3__45__cpo4rendE:
	.zero		1
	.type		_ZN34_INTERNAL_10297e8a_4_k_cu_83fc94ef4cuda3std6ranges3__45__cpo9iter_swapE,@object
	.size		_ZN34_INTERNAL_10297e8a_4_k_cu_83fc94ef4cuda3std6ranges3__45__cpo9iter_swapE,(_ZN34_INTERNAL_10297e8a_4_k_cu_83fc94ef4cuda3std3__48unexpectE - _ZN34_INTERNAL_10297e8a_4_k_cu_83fc94ef4cuda3std6ranges3__45__cpo9iter_swapE)
_ZN34_INTERNAL_10297e8a_4_k_cu_83fc94ef4cuda3std6ranges3__45__cpo9iter_swapE:
	.zero		1
	.type		_ZN34_INTERNAL_10297e8a_4_k_cu_83fc94ef4cuda3std3__48unexpectE,@object
	.size		_ZN34_INTERNAL_10297e8a_4_k_cu_83fc94ef4cuda3std3__48unexpectE,(_ZN34_INTERNAL_10297e8a_4_k_cu_83fc94ef6thrust24THRUST_300001_SM_1000_NS8cuda_cub3parE - _ZN34_INTERNAL_10297e8a_4_k_cu_83fc94ef4cuda3std3__48unexpectE)
_ZN34_INTERNAL_10297e8a_4_k_cu_83fc94ef4cuda3std3__48unexpectE:
	.zero		1
	.type		_ZN34_INTERNAL_10297e8a_4_k_cu_83fc94ef6thrust24THRUST_300001_SM_1000_NS8cuda_cub3parE,@object
	.size		_ZN34_INTERNAL_10297e8a_4_k_cu_83fc94ef6thrust24THRUST_300001_SM_1000_NS8cuda_cub3parE,(_ZN34_INTERNAL_10297e8a_4_k_cu_83fc94ef6thrust24THRUST_300001_SM_1000_NS12placeholders2_4E - _ZN34_INTERNAL_10297e8a_4_k_cu_83fc94ef6thrust24THRUST_300001_SM_1000_NS8cuda_cub3parE)
_ZN34_INTERNAL_10297e8a_4_k_cu_83fc94ef6thrust24THRUST_300001_SM_1000_NS8cuda_cub3parE:
	.zero		1
	.type		_ZN34_INTERNAL_10297e8a_4_k_cu_83fc94ef6thrust24THRUST_300001_SM_1000_NS12placeholders2_4E,@object
	.size		_ZN34_INTERNAL_10297e8a_4_k_cu_83fc94ef6thrust24THRUST_300001_SM_1000_NS12placeholders2_4E,(_ZN34_INTERNAL_10297e8a_4_k_cu_83fc94ef4cuda3std3__45__cpo4cendE - _ZN34_INTERNAL_10297e8a_4_k_cu_83fc94ef6thrust24THRUST_300001_SM_1000_NS12placeholders2_4E)
_ZN34_INTERNAL_10297e8a_4_k_cu_83fc94ef6thrust24THRUST_300001_SM_1000_NS12placeholders2_4E:
	.zero		1
	.type		_ZN34_INTERNAL_10297e8a_4_k_cu_83fc94ef4cuda3std3__45__cpo4cendE,@object
	.size		_ZN34_INTERNAL_10297e8a_4_k_cu_83fc94ef4cuda3std3__45__cpo4cendE,(_ZN34_INTERNAL_10297e8a_4_k_cu_83fc94ef4cuda3std6ranges3__45__cpo4cendE - _ZN34_INTERNAL_10297e8a_4_k_cu_83fc94ef4cuda3std3__45__cpo4cendE)
_ZN34_INTERNAL_10297e8a_4_k_cu_83fc94ef4cuda3std3__45__cpo4cendE:
	.zero		1
	.type		_ZN34_INTERNAL_10297e8a_4_k_cu_83fc94ef4cuda3std6ranges3__45__cpo4cendE,@object
	.size		_ZN34_INTERNAL_10297e8a_4_k_cu_83fc94ef4cuda3std6ranges3__45__cpo4cendE,(_ZN34_INTERNAL_10297e8a_4_k_cu_83fc94ef4cuda3std3__420unreachable_sentinelE - _ZN34_INTERNAL_10297e8a_4_k_cu_83fc94ef4cuda3std6ranges3__45__cpo4cendE)
_ZN34_INTERNAL_10297e8a_4_k_cu_83fc94ef4cuda3std6ranges3__45__cpo4cendE:
	.zero		1
	.type		_ZN34_INTERNAL_10297e8a_4_k_cu_83fc94ef4cuda3std3__420unreachable_sentinelE,@object
	.size		_ZN34_INTERNAL_10297e8a_4_k_cu_83fc94ef4cuda3std3__420unreachable_sentinelE,(_ZN34_INTERNAL_10297e8a_4_k_cu_83fc94ef4cuda3std6ranges3__45__cpo5ssizeE - _ZN34_INTERNAL_10297e8a_4_k_cu_83fc94ef4cuda3std3__420unreachable_sentinelE)
_ZN34_INTERNAL_10297e8a_4_k_cu_83fc94ef4cuda3std3__420unreachable_sentinelE:
	.zero		1
	.type		_ZN34_INTERNAL_10297e8a_4_k_cu_83fc94ef4cuda3std6ranges3__45__cpo5ssizeE,@object
	.size		_ZN34_INTERNAL_10297e8a_4_k_cu_83fc94ef4cuda3std6ranges3__45__cpo5ssizeE,(_ZN34_INTERNAL_10297e8a_4_k_cu_83fc94ef6thrust24THRUST_300001_SM_1000_NS12placeholders2_8E - _ZN34_INTERNAL_10297e8a_4_k_cu_83fc94ef4cuda3std6ranges3__45__cpo5ssizeE)
_ZN34_INTERNAL_10297e8a_4_k_cu_83fc94ef4cuda3std6ranges3__45__cpo5ssizeE:
	.zero		1
	.type		_ZN34_INTERNAL_10297e8a_4_k_cu_83fc94ef6thrust24THRUST_300001_SM_1000_NS12placeholders2_8E,@object
	.size		_ZN34_INTERNAL_10297e8a_4_k_cu_83fc94ef6thrust24THRUST_300001_SM_1000_NS12placeholders2_8E,(_ZN34_INTERNAL_10297e8a_4_k_cu_83fc94ef4cuda3std3__45__cpo5crendE - _ZN34_INTERNAL_10297e8a_4_k_cu_83fc94ef6thrust24THRUST_300001_SM_1000_NS12placeholders2_8E)
_ZN34_INTERNAL_10297e8a_4_k_cu_83fc94ef6thrust24THRUST_300001_SM_1000_NS12placeholders2_8E:
	.zero		1
	.type		_ZN34_INTERNAL_10297e8a_4_k_cu_83fc94ef4cuda3std3__45__cpo5crendE,@object
	.size		_ZN34_INTERNAL_10297e8a_4_k_cu_83fc94ef4cuda3std3__45__cpo5crendE,(_ZN34_INTERNAL_10297e8a_4_k_cu_83fc94ef4cuda3std6ranges3__45__cpo4prevE - _ZN34_INTERNAL_10297e8a_4_k_cu_83fc94ef4cuda3std3__45__cpo5crendE)
_ZN34_INTERNAL_10297e8a_4_k_cu_83fc94ef4cuda3std3__45__cpo5crendE:
	.zero		1
	.type		_ZN34_INTERNAL_10297e8a_4_k_cu_83fc94ef4cuda3std6ranges3__45__cpo4prevE,@object
	.size		_ZN34_INTERNAL_10297e8a_4_k_cu_83fc94ef4cuda3std6ranges3__45__cpo4prevE,(_ZN34_INTERNAL_10297e8a_4_k_cu_83fc94ef4cuda3std6ranges3__45__cpo9iter_moveE - _ZN34_INTERNAL_10297e8a_4_k_cu_83fc94ef4cuda3std6ranges3__45__cpo4prevE)
_ZN34_INTERNAL_10297e8a_4_k_cu_83fc94ef4cuda3std6ranges3__45__cpo4prevE:
	.zero		1
	.type		_ZN34_INTERNAL_10297e8a_4_k_cu_83fc94ef4cuda3std6ranges3__45__cpo9iter_moveE,@object
	.size		_ZN34_INTERNAL_10297e8a_4_k_cu_83fc94ef4cuda3std6ranges3__45__cpo9iter_moveE,(_ZN34_INTERNAL_10297e8a_4_k_cu_83fc94ef6thrust24THRUST_300001_SM_1000_NS6system6detail10sequential3seqE - _ZN34_INTERNAL_10297e8a_4_k_cu_83fc94ef4cuda3std6ranges3__45__cpo9iter_moveE)
_ZN34_INTERNAL_10297e8a_4_k_cu_83fc94ef4cuda3std6ranges3__45__cpo9iter_moveE:
	.zero		1
	.type		_ZN34_INTERNAL_10297e8a_4_k_cu_83fc94ef6thrust24THRUST_300001_SM_1000_NS6system6detail10sequential3seqE,@object
	.size		_ZN34_INTERNAL_10297e8a_4_k_cu_83fc94ef6thrust24THRUST_300001_SM_1000_NS6system6detail10sequential3seqE,(.L_31 - _ZN34_INTERNAL_10297e8a_4_k_cu_83fc94ef6thrust24THRUST_300001_SM_1000_NS6system6detail10sequential3seqE)
_ZN34_INTERNAL_10297e8a_4_k_cu_83fc94ef6thrust24THRUST_300001_SM_1000_NS6system6detail10sequential3seqE:
	.zero		1
.L_31:


//--------------------- .nv.shared._ZN3cub18CUB_300001_SM_10006detail6reduce18DeviceReduceKernelINS2_10policy_hubIiyN4cuda3std3__44plusIiEEE10Policy1000EN6thrust24THRUST_300001_SM_1000_NS6detail15normal_iteratorINSD_10device_ptrIiEEEEyS9_iNS7_10__identityEEEvT0_PT3_T1_NS0_13GridEvenShareISN_EET2_T4_ --------------------------
	.section	.nv.shared._ZN3cub18CUB_300001_SM_10006detail6reduce18DeviceReduceKernelINS2_10policy_hubIiyN4cuda3std3__44plusIiEEE10Policy1000EN6thrust24THRUST_300001_SM_1000_NS6detail15normal_iteratorINSD_10device_ptrIiEEEEyS9_iNS7_10__identityEEEvT0_PT3_T1_NS0_13GridEvenShareISN_EET2_T4_,"aw",@nobits
	.sectionflags	@""
	.align	4
.nv.shared._ZN3cub18CUB_300001_SM_10006detail6reduce18DeviceReduceKernelINS2_10policy_hubIiyN4cuda3std3__44plusIiEEE10Policy1000EN6thrust24THRUST_300001_SM_1000_NS6detail15normal_iteratorINSD_10device_ptrIiEEEEyS9_iNS7_10__identityEEEvT0_PT3_T1_NS0_13GridEvenShareISN_EET2_T4_:
	.zero		1068


//--------------------- .nv.shared._ZN3cub18CUB_300001_SM_10006detail6reduce28DeviceReduceSingleTileKernelINS2_10policy_hubIiyN4cuda3std3__44plusIiEEE10Policy1000EN6thrust24THRUST_300001_SM_1000_NS6detail15normal_iteratorINSD_10device_ptrIiEEEEPiyS9_iiNS7_10__identityEEEvT0_T1_T2_T3_T4_T6_ --------------------------
	.section	.nv.shared._ZN3cub18CUB_300001_SM_10006detail6reduce28DeviceReduceSingleTileKernelINS2_10policy_hubIiyN4cuda3std3__44plusIiEEE10Policy1000EN6thrust24THRUST_300001_SM_1000_NS6detail15normal_iteratorINSD_10device_ptrIiEEEEPiyS9_iiNS7_10__identityEEEvT0_T1_T2_T3_T4_T6_,"aw",@nobits
	.sectionflags	@""
	.align	4
.nv.shared._ZN3cub18CUB_300001_SM_10006detail6reduce28DeviceReduceSingleTileKernelINS2_10policy_hubIiyN4cuda3std3__44plusIiEEE10Policy1000EN6thrust24THRUST_300001_SM_1000_NS6detail15normal_iteratorINSD_10device_ptrIiEEEEPiyS9_iiNS7_10__identityEEEvT0_T1_T2_T3_T4_T6_:
	.zero		1068


//--------------------- .nv.shared._ZN3cub18CUB_300001_SM_10006detail6reduce28DeviceReduceSingleTileKernelINS2_10policy_hubIijN4cuda3std3__44plusIiEEE10Policy1000EPiSC_iS9_iiNS7_10__identityEEEvT0_T1_T2_T3_T4_T6_ --------------------------
	.section	.nv.shared._ZN3cub18CUB_300001_SM_10006detail6reduce28DeviceReduceSingleTileKernelINS2_10policy_hubIijN4cuda3std3__44plusIiEEE10Policy1000EPiSC_iS9_iiNS7_10__identityEEEvT0_T1_T2_T3_T4_T6_,"aw",@nobits
	.sectionflags	@""
	.align	4
.nv.shared._ZN3cub18CUB_300001_SM_10006detail6reduce28DeviceReduceSingleTileKernelINS2_10policy_hubIijN4cuda3std3__44plusIiEEE10Policy1000EPiSC_iS9_iiNS7_10__identityEEEvT0_T1_T2_T3_T4_T6_:
	.zero		1068


//--------------------- .nv.shared._ZN3cub18CUB_300001_SM_10006detail6reduce18DeviceReduceKernelINS2_10policy_hubIijN4cuda3std3__44plusIiEEE10Policy1000EN6thrust24THRUST_300001_SM_1000_NS6detail15normal_iteratorINSD_10device_ptrIiEEEEjS9_iNS7_10__identityEEEvT0_PT3_T1_NS0_13GridEvenShareISN_EET2_T4_ --------------------------
	.section	.nv.shared._ZN3cub18CUB_300001_SM_10006detail6reduce18DeviceReduceKernelINS2_10policy_hubIijN4cuda3std3__44plusIiEEE10Policy1000EN6thrust24THRUST_300001_SM_1000_NS6detail15normal_iteratorINSD_10device_ptrIiEEEEjS9_iNS7_10__identityEEEvT0_PT3_T1_NS0_13GridEvenShareISN_EET2_T4_,"aw",@nobits
	.sectionflags	@""
	.align	4
.nv.shared._ZN3cub18CUB_300001_SM_10006detail6reduce18DeviceReduceKernelINS2_10policy_hubIijN4cuda3std3__44plusIiEEE10Policy1000EN6thrust24THRUST_300001_SM_1000_NS6detail15normal_iteratorINSD_10device_ptrIiEEEEjS9_iNS7_10__identityEEEvT0_PT3_T1_NS0_13GridEvenShareISN_EET2_T4_:
	.zero		1068


//--------------------- .nv.shared._ZN3cub18CUB_300001_SM_10006detail6reduce28DeviceReduceSingleTileKernelINS2_10policy_hubIijN4cuda3std3__44plusIiEEE10Policy1000EN6thrust24THRUST_300001_SM_1000_NS6detail15normal_iteratorINSD_10device_ptrIiEEEEPijS9_iiNS7_10__identityEEEvT0_T1_T2_T3_T4_T6_ --------------------------
	.section	.nv.shared._ZN3cub18CUB_300001_SM_10006detail6reduce28DeviceReduceSingleTileKernelINS2_10policy_hubIijN4cuda3std3__44plusIiEEE10Policy1000EN6thrust24THRUST_300001_SM_1000_NS6detail15normal_iteratorINSD_10device_ptrIiEEEEPijS9_iiNS7_10__identityEEEvT0_T1_T2_T3_T4_T6_,"aw",@nobits
	.sectionflags	@""
	.align	4
.nv.shared._ZN3cub18CUB_300001_SM_10006detail6reduce28DeviceReduceSingleTileKernelINS2_10policy_hubIijN4cuda3std3__44plusIiEEE10Policy1000EN6thrust24THRUST_300001_SM_1000_NS6detail15normal_iteratorINSD_10device_ptrIiEEEEPijS9_iiNS7_10__identityEEEvT0_T1_T2_T3_T4_T6_:
	.zero		1068


//--------------------- .nv.constant0._ZN3cub18CUB_300001_SM_10006detail6reduce28DeviceReduceSingleTileKernelINS2_10policy_hubIiyN4cuda3std3__44plusIiEEE10Policy1000EPiSC_iS9_iiNS7_10__identityEEEvT0_T1_T2_T3_T4_T6_ --------------------------
	.section	.nv.constant0._ZN3cub18CUB_300001_SM_10006detail6reduce28DeviceReduceSingleTileKernelINS2_10policy_hubIiyN4cuda3std3__44plusIiEEE10Policy1000EPiSC_iS9_iiNS7_10__identityEEEvT0_T1_T2_T3_T4_T6_,"a",@progbits
	.sectionflags	@""
	.align	4
.nv.constant0._ZN3cub18CUB_300001_SM_10006detail6reduce28DeviceReduceSingleTileKernelINS2_10policy_hubIiyN4cuda3std3__44plusIiEEE10Policy1000EPiSC_iS9_iiNS7_10__identityEEEvT0_T1_T2_T3_T4_T6_:
	.zero		925


//--------------------- .nv.constant0._ZN3cub18CUB_300001_SM_10006detail6reduce18DeviceReduceKernelINS2_10policy_hubIiyN4cuda3std3__44plusIiEEE10Policy1000EN6thrust24THRUST_300001_SM_1000_NS6detail15normal_iteratorINSD_10device_ptrIiEEEEyS9_iNS7_10__identityEEEvT0_PT3_T1_NS0_13GridEvenShareISN_EET2_T4_ --------------------------
	.section	.nv.constant0._ZN3cub18CUB_300001_SM_10006detail6reduce18DeviceReduceKernelINS2_10policy_hubIiyN4cuda3std3__44plusIiEEE10Policy1000EN6thrust24THRUST_300001_SM_1000_NS6detail15normal_iteratorINSD_10device_ptrIiEEEEyS9_iNS7_10__identityEEEvT0_PT3_T1_NS0_13GridEvenShareISN_EET2_T4_,"a",@progbits
	.sectionflags	@""
	.align	4
.nv.constant0._ZN3cub18CUB_300001_SM_10006detail6reduce18DeviceReduceKernelINS2_10policy_hubIiyN4cuda3std3__44plusIiEEE10Policy1000EN6thrust24THRUST_300001_SM_1000_NS6detail15normal_iteratorINSD_10device_ptrIiEEEEyS9_iNS7_10__identityEEEvT0_PT3_T1_NS0_13GridEvenShareISN_EET2_T4_:
	.zero		994


//--------------------- .nv.constant0._ZN3cub18CUB_300001_SM_10006detail6reduce28DeviceReduceSingleTileKernelINS2_10policy_hubIiyN4cuda3std3__44plusIiEEE10Policy1000EN6thrust24THRUST_300001_SM_1000_NS6detail15normal_iteratorINSD_10device_ptrIiEEEEPiyS9_iiNS7_10__identityEEEvT0_T1_T2_T3_T4_T6_ --------------------------
	.section	.nv.constant0._ZN3cub18CUB_300001_SM_10006detail6reduce28DeviceReduceSingleTileKernelINS2_10policy_hubIiyN4cuda3std3__44plusIiEEE10Policy1000EN6thrust24THRUST_300001_SM_1000_NS6detail15normal_iteratorINSD_10device_ptrIiEEEEPiyS9_iiNS7_10__identityEEEvT0_T1_T2_T3_T4_T6_,"a",@progbits
	.sectionflags	@""
	.align	4
.nv.constant0._ZN3cub18CUB_300001_SM_10006detail6reduce28DeviceReduceSingleTileKernelINS2_10policy_hubIiyN4cuda3std3__44plusIiEEE10Policy1000EN6thrust24THRUST_300001_SM_1000_NS6detail15normal_iteratorINSD_10device_ptrIiEEEEPiyS9_iiNS7_10__identityEEEvT0_T1_T2_T3_T4_T6_:
	.zero		929


//--------------------- .nv.constant0._ZN3cub18CUB_300001_SM_10006detail6reduce28DeviceReduceSingleTileKernelINS2_10policy_hubIijN4cuda3std3__44plusIiEEE10Policy1000EPiSC_iS9_iiNS7_10__identityEEEvT0_T1_T2_T3_T4_T6_ --------------------------
	.section	.nv.constant0._ZN3cub18CUB_300001_SM_10006detail6reduce28DeviceReduceSingleTileKernelINS2_10policy_hubIijN4cuda3std3__44plusIiEEE10Policy1000EPiSC_iS9_iiNS7_10__identityEEEvT0_T1_T2_T3_T4_T6_,"a",@progbits
	.sectionflags	@""
	.align	4
.nv.constant0._ZN3cub18CUB_300001_SM_10006detail6reduce28DeviceReduceSingleTileKernelINS2_10policy_hubIijN4cuda3std3__44plusIiEEE10Policy1000EPiSC_iS9_iiNS7_10__identityEEEvT0_T1_T2_T3_T4_T6_:
	.zero		925


//--------------------- .nv.constant0._ZN3cub18CUB_300001_SM_10006detail6reduce18DeviceReduceKernelINS2_10policy_hubIijN4cuda3std3__44plusIiEEE10Policy1000EN6thrust24THRUST_300001_SM_1000_NS6detail15normal_iteratorINSD_10device_ptrIiEEEEjS9_iNS7_10__identityEEEvT0_PT3_T1_NS0_13GridEvenShareISN_EET2_T4_ --------------------------
	.section	.nv.constant0._ZN3cub18CUB_300001_SM_10006detail6reduce18DeviceReduceKernelINS2_10policy_hubIijN4cuda3std3__44plusIiEEE10Policy1000EN6thrust24THRUST_300001_SM_1000_NS6detail15normal_iteratorINSD_10device_ptrIiEEEEjS9_iNS7_10__identityEEEvT0_PT3_T1_NS0_13GridEvenShareISN_EET2_T4_,"a",@progbits
	.sectionflags	@""
	.align	4
.nv.constant0._ZN3cub18CUB_300001_SM_10006detail6reduce18DeviceReduceKernelINS2_10policy_hubIijN4cuda3std3__44plusIiEEE10Policy1000EN6thrust24THRUST_300001_SM_1000_NS6detail15normal_iteratorINSD_10device_ptrIiEEEEjS9_iNS7_10__identityEEEvT0_PT3_T1_NS0_13GridEvenShareISN_EET2_T4_:
	.zero		958


//--------------------- .nv.constant0._ZN3cub18CUB_300001_SM_10006detail6reduce28DeviceReduceSingleTileKernelINS2_10policy_hubIijN4cuda3std3__44plusIiEEE10Policy1000EN6thrust24THRUST_300001_SM_1000_NS6detail15normal_iteratorINSD_10device_ptrIiEEEEPijS9_iiNS7_10__identityEEEvT0_T1_T2_T3_T4_T6_ --------------------------
	.section	.nv.constant0._ZN3cub18CUB_300001_SM_10006detail6reduce28DeviceReduceSingleTileKernelINS2_10policy_hubIijN4cuda3std3__44plusIiEEE10Policy1000EN6thrust24THRUST_300001_SM_1000_NS6detail15normal_iteratorINSD_10device_ptrIiEEEEPijS9_iiNS7_10__identityEEEvT0_T1_T2_T3_T4_T6_,"a",@progbits
	.sectionflags	@""
	.align	4
.nv.constant0._ZN3cub18CUB_300001_SM_10006detail6reduce28DeviceReduceSingleTileKernelINS2_10policy_hubIijN4cuda3std3__44plusIiEEE10Policy1000EN6thrust24THRUST_300001_SM_1000_NS6detail15normal_iteratorINSD_10device_ptrIiEEEEPijS9_iiNS7_10__identityEEEvT0_T1_T2_T3_T4_T6_:
	.zero		925


//--------------------- .nv.constant0._ZN3cub18CUB_300001_SM_10006detail9transform16transform_kernelINS2_10policy_hubILb1EN4cuda3std3__45tupleIJN6thrust24THRUST_300001_SM_1000_NS6detail15normal_iteratorINSA_10device_ptrIcEEEESF_EEEE10policy1000El9match_gpuNSC_INSD_IiEEEEJPcSM_EEEvT0_iT1_T2_DpNS2_10kernel_argIT3_EE --------------------------
	.section	.nv.constant0._ZN3cub18CUB_300001_SM_10006detail9transform16transform_kernelINS2_10policy_hubILb1EN4cuda3std3__45tupleIJN6thrust24THRUST_300001_SM_1000_NS6detail15normal_iteratorINSA_10device_ptrIcEEEESF_EEEE10policy1000El9match_gpuNSC_INSD_IiEEEEJPcSM_EEEvT0_iT1_T2_DpNS2_10kernel_argIT3_EE,"a",@progbits
	.sectionflags	@""
	.align	4
.nv.constant0._ZN3cub18CUB_300001_SM_10006detail9transform16transform_kernelINS2_10policy_hubILb1EN4cuda3std3__45tupleIJN6thrust24THRUST_300001_SM_1000_NS6detail15normal_iteratorINSA_10device_ptrIcEEEESF_EEEE10policy1000El9match_gpuNSC_INSD_IiEEEEJPcSM_EEEvT0_iT1_T2_DpNS2_10kernel_argIT3_EE:
	.zero		952


//--------------------- .nv.constant0._ZN3cub18CUB_300001_SM_10006detail9transform16transform_kernelINS2_10policy_hubILb1EN4cuda3std3__45tupleIJN6thrust24THRUST_300001_SM_1000_NS6detail15normal_iteratorINSA_10device_ptrIcEEEESF_EEEE10policy1000Ei9match_gpuNSC_INSD_IiEEEEJPcSM_EEEvT0_iT1_T2_DpNS2_10kernel_argIT3_EE --------------------------
	.section	.nv.constant0._ZN3cub18CUB_300001_SM_10006detail9transform16transform_kernelINS2_10policy_hubILb1EN4cuda3std3__45tupleIJN6thrust24THRUST_300001_SM_1000_NS6detail15normal_iteratorINSA_10device_ptrIcEEEESF_EEEE10policy1000Ei9match_gpuNSC_INSD_IiEEEEJPcSM_EEEvT0_iT1_T2_DpNS2_10kernel_argIT3_EE,"a",@progbits
	.sectionflags	@""
	.align	4
.nv.constant0._ZN3cub18CUB_300001_SM_10006detail9transform16transform_kernelINS2_10policy_hubILb1EN4cuda3std3__45tupleIJN6thrust24THRUST_300001_SM_1000_NS6detail15normal_iteratorINSA_10device_ptrIcEEEESF_EEEE10policy1000Ei9match_gpuNSC_INSD_IiEEEEJPcSM_EEEvT0_iT1_T2_DpNS2_10kernel_argIT3_EE:
	.zero		952


//--------------------- .nv.constant0._ZN3cub18CUB_300001_SM_10006detail8for_each13static_kernelINS2_12policy_hub_t12policy_500_tEmN6thrust24THRUST_300001_SM_1000_NS8cuda_cub20__uninitialized_fill7functorINS7_10device_ptrIiEEiEEEEvT0_T1_ --------------------------
	.section	.nv.constant0._ZN3cub18CUB_300001_SM_10006detail8for_each13static_kernelINS2_12policy_hub_t12policy_500_tEmN6thrust24THRUST_300001_SM_1000_NS8cuda_cub20__uninitialized_fill7functorINS7_10device_ptrIiEEiEEEEvT0_T1_,"a",@progbits
	.sectionflags	@""
	.align	4
.nv.constant0._ZN3cub18CUB_300001_SM_10006detail8for_each13static_kernelINS2_12policy_hub_t12policy_500_tEmN6thrust24THRUST_300001_SM_1000_NS8cuda_cub20__uninitialized_fill7functorINS7_10device_ptrIiEEiEEEEvT0_T1_:
	.zero		920


//--------------------- .nv.constant0._ZN3cub18CUB_300001_SM_10006detail11EmptyKernelIvEEvv --------------------------
	.section	.nv.constant0._ZN3cub18CUB_300001_SM_10006detail11EmptyKernelIvEEvv,"a",@progbits
	.sectionflags	@""
	.align	4
.nv.constant0._ZN3cub18CUB_300001_SM_10006detail11EmptyKernelIvEEvv:
	.zero		896


//--------------------- SYMBOLS --------------------------

	.type		.nv.reservedSmem.offset0,@object
	.size		.nv.reservedSmem.offset0,0x4
	.type		.nv.reservedSmem.cap,@object
	.size		.nv.reservedSmem.cap,0x4
